	.target	sm_90a

	.elftype	@"ET_EXEC"


//--------------------- .note.nv.tkinfo           --------------------------
	.section	.note.nv.tkinfo,"",@"SHT_NOTE"
	.sectionflags	@"SHF_NOTE_NV_TKINFO"
	.tkinfo
        /*0018*/ 	.word	0x00000002
        /*0030*/ 	.string	""
        /*0030*/ 	.string	"ptxas"
        /*0030*/ 	.string	"Cuda compilation tools, release 13.0, V13.0.88"
        /*0030*/ 	.string	"Build cuda_13.0.r13.0/compiler.36424714_0"
        /*0030*/ 	.string	"-v  -suppress-debug-info  -lineinfo  -arch sm_90a "



//--------------------- .note.nv.cuinfo           --------------------------
	.section	.note.nv.cuinfo,"",@"SHT_NOTE"
	.sectionflags	@"SHF_NOTE_NV_CUINFO"
        /*0018*/ 	.short	0x0002
        /*001a*/ 	.short	0x005a
        /*001c*/ 	.short	0x0082
	.zero		2


//--------------------- .nv.info                  --------------------------
	.section	.nv.info,"",@"SHT_CUDA_INFO"
	.align	4


	//----- nvinfo : EIATTR_REGCOUNT
	.align		4
        /*0000*/ 	.byte	0x04, 0x2f
        /*0002*/ 	.short	(.L_1 - .L_0)
	.align		4
.L_0:
        /*0004*/ 	.word	index@(matmul_kernel)
        /*0008*/ 	.word	0x000000ff


	//----- nvinfo : EIATTR_FRAME_SIZE
	.align		4
.L_1:
        /*000c*/ 	.byte	0x04, 0x11
        /*000e*/ 	.short	(.L_3 - .L_2)
	.align		4
.L_2:
        /*0010*/ 	.word	index@(matmul_kernel)
        /*0014*/ 	.word	0x00000f00


	//----- nvinfo : EIATTR_MIN_STACK_SIZE
	.align		4
.L_3:
        /*0018*/ 	.byte	0x04, 0x12
        /*001a*/ 	.short	(.L_5 - .L_4)
	.align		4
.L_4:
        /*001c*/ 	.word	index@(matmul_kernel)
        /*0020*/ 	.word	0x00000f00
.L_5:


//--------------------- .nv.compat                --------------------------
	.section	.nv.compat,"",@"SHT_CUDA_COMPAT_INFO"
	.align	4
        /*0000*/ 	.byte	0x02, 0x09, 0x01, 0x00, 0x02, 0x02, 0x04, 0x00, 0x02, 0x05, 0x05, 0x00, 0x03, 0x07, 0x01, 0x01
        /*0010*/ 	.byte	0x02, 0x03, 0x00, 0x00, 0x02, 0x06, 0x01, 0x00, 0x04, 0x0b, 0x08, 0x00, 0x00, 0x00, 0x00, 0x00
        /*0020*/ 	.byte	0x00, 0x00, 0x00, 0x00


//--------------------- .nv.info.matmul_kernel    --------------------------
	.section	.nv.info.matmul_kernel,"",@"SHT_CUDA_INFO"
	.sectionflags	@""
	.align	4


	//----- nvinfo : EIATTR_CUDA_API_VERSION
	.align		4
        /*0000*/ 	.byte	0x04, 0x37
        /*0002*/ 	.short	(.L_7 - .L_6)
.L_6:
        /*0004*/ 	.word	0x00000082


	//----- nvinfo : EIATTR_KPARAM_INFO
	.align		4
.L_7:
        /*0008*/ 	.byte	0x04, 0x17
        /*000a*/ 	.short	(.L_9 - .L_8)
.L_8:
        /*000c*/ 	.word	0x00000000
        /*0010*/ 	.short	0x000d
        /*0012*/ 	.short	0x0048
        /*0014*/ 	.byte	0x00, 0xf4, 0x21, 0x00


	//----- nvinfo : EIATTR_KPARAM_INFO
	.align		4
.L_9:
        /*0018*/ 	.byte	0x04, 0x17
        /*001a*/ 	.short	(.L_11 - .L_10)
.L_10:
        /*001c*/ 	.word	0x00000000
        /*0020*/ 	.short	0x000c
        /*0022*/ 	.short	0x0040
        /*0024*/ 	.byte	0x00, 0xf4, 0x21, 0x00


	//----- nvinfo : EIATTR_KPARAM_INFO
	.align		4
.L_11:
        /*0028*/ 	.byte	0x04, 0x17
        /*002a*/ 	.short	(.L_13 - .L_12)
.L_12:
        /*002c*/ 	.word	0x00000000
        /*0030*/ 	.short	0x000b
        /*0032*/ 	.short	0x0038
        /*0034*/ 	.byte	0x00, 0xf0, 0x11, 0x00


	//----- nvinfo : EIATTR_KPARAM_INFO
	.align		4
.L_13:
        /*0038*/ 	.byte	0x04, 0x17
        /*003a*/ 	.short	(.L_15 - .L_14)
.L_14:
        /*003c*/ 	.word	0x00000000
        /*0040*/ 	.short	0x000a
        /*0042*/ 	.short	0x0034
        /*0044*/ 	.byte	0x00, 0xf0, 0x11, 0x00


	//----- nvinfo : EIATTR_KPARAM_INFO
	.align		4
.L_15:
        /*0048*/ 	.byte	0x04, 0x17
        /*004a*/ 	.short	(.L_17 - .L_16)
.L_16:
        /*004c*/ 	.word	0x00000000
        /*0050*/ 	.short	0x0009
        /*0052*/ 	.short	0x0030
        /*0054*/ 	.byte	0x00, 0xf0, 0x11, 0x00


	//----- nvinfo : EIATTR_KPARAM_INFO
	.align		4
.L_17:
        /*0058*/ 	.byte	0x04, 0x17
        /*005a*/ 	.short	(.L_19 - .L_18)
.L_18:
        /*005c*/ 	.word	0x00000000
        /*0060*/ 	.short	0x0008
        /*0062*/ 	.short	0x002c
        /*0064*/ 	.byte	0x00, 0xf0, 0x11, 0x00


	//----- nvinfo : EIATTR_KPARAM_INFO
	.align		4
.L_19:
        /*0068*/ 	.byte	0x04, 0x17
        /*006a*/ 	.short	(.L_21 - .L_20)
.L_20:
        /*006c*/ 	.word	0x00000000
        /*0070*/ 	.short	0x0007
        /*0072*/ 	.short	0x0028
        /*0074*/ 	.byte	0x00, 0xf0, 0x11, 0x00


	//----- nvinfo : EIATTR_KPARAM_INFO
	.align		4
.L_21:
        /*0078*/ 	.byte	0x04, 0x17
        /*007a*/ 	.short	(.L_23 - .L_22)
.L_22:
        /*007c*/ 	.word	0x00000000
        /*0080*/ 	.short	0x0006
        /*0082*/ 	.short	0x0024
        /*0084*/ 	.byte	0x00, 0xf0, 0x11, 0x00


	//----- nvinfo : EIATTR_KPARAM_INFO
	.align		4
.L_23:
        /*0088*/ 	.byte	0x04, 0x17
        /*008a*/ 	.short	(.L_25 - .L_24)
.L_24:
        /*008c*/ 	.word	0x00000000
        /*0090*/ 	.short	0x0005
        /*0092*/ 	.short	0x0020
        /*0094*/ 	.byte	0x00, 0xf0, 0x11, 0x00


	//----- nvinfo : EIATTR_KPARAM_INFO
	.align		4
.L_25:
        /*0098*/ 	.byte	0x04, 0x17
        /*009a*/ 	.short	(.L_27 - .L_26)
.L_26:
        /*009c*/ 	.word	0x00000000
        /*00a0*/ 	.short	0x0004
        /*00a2*/ 	.short	0x001c
        /*00a4*/ 	.byte	0x00, 0xf0, 0x11, 0x00


	//----- nvinfo : EIATTR_KPARAM_INFO
	.align		4
.L_27:
        /*00a8*/ 	.byte	0x04, 0x17
        /*00aa*/ 	.short	(.L_29 - .L_28)
.L_28:
        /*00ac*/ 	.word	0x00000000
        /*00b0*/ 	.short	0x0003
        /*00b2*/ 	.short	0x0018
        /*00b4*/ 	.byte	0x00, 0xf0, 0x11, 0x00


	//----- nvinfo : EIATTR_KPARAM_INFO
	.align		4
.L_29:
        /*00b8*/ 	.byte	0x04, 0x17
        /*00ba*/ 	.short	(.L_31 - .L_30)
.L_30:
        /*00bc*/ 	.word	0x00000000
        /*00c0*/ 	.short	0x0002
        /*00c2*/ 	.short	0x0010
        /*00c4*/ 	.byte	0x00, 0xf4, 0x21, 0x00


	//----- nvinfo : EIATTR_KPARAM_INFO
	.align		4
.L_31:
        /*00c8*/ 	.byte	0x04, 0x17
        /*00ca*/ 	.short	(.L_33 - .L_32)
.L_32:
        /*00cc*/ 	.word	0x00000000
        /*00d0*/ 	.short	0x0001
        /*00d2*/ 	.short	0x0008
        /*00d4*/ 	.byte	0x00, 0xf4, 0x21, 0x00


	//----- nvinfo : EIATTR_KPARAM_INFO
	.align		4
.L_33:
        /*00d8*/ 	.byte	0x04, 0x17
        /*00da*/ 	.short	(.L_35 - .L_34)
.L_34:
        /*00dc*/ 	.word	0x00000000
        /*00e0*/ 	.short	0x0000
        /*00e2*/ 	.short	0x0000
        /*00e4*/ 	.byte	0x00, 0xf4, 0x21, 0x00


	//----- nvinfo : EIATTR_SPARSE_MMA_MASK
	.align		4
.L_35:
        /*00e8*/ 	.byte	0x03, 0x50
        /*00ea*/ 	.short	0x0000


	//----- nvinfo : EIATTR_MAXREG_COUNT
	.align		4
        /*00ec*/ 	.byte	0x03, 0x1b
        /*00ee*/ 	.short	0x00ff


	//----- nvinfo : EIATTR_NUM_BARRIERS
	.align		4
        /*00f0*/ 	.byte	0x02, 0x4c
        /*00f2*/ 	.byte	0x01
	.zero		1


	//----- nvinfo : EIATTR_ANNOTATIONS
	.align		4
        /*00f4*/ 	.byte	0x04, 0x55
        /*00f6*/ 	.short	(.L_37 - .L_36)


	//   ....[0]....
.L_36:
        /*00f8*/ 	.word	0x00000001
        /*00fc*/ 	.byte	0x60, 0x3b, 0x00, 0x00, 0x01, 0x00, 0x00, 0x00, 0xa0, 0x3b, 0x00, 0x00, 0x01, 0x00, 0x00, 0x00
        /* <DEDUP_REMOVED lines=1553> */
        /*621c*/ 	.byte	0x90, 0xce, 0x01, 0x00


	//----- nvinfo : EIATTR_MERCURY_ISA_VERSION
	.align		4
.L_37:
        /*6220*/ 	.byte	0x03, 0x5f
        /*6222*/ 	.short	0x0101


	//----- nvinfo : EIATTR_EXIT_INSTR_OFFSETS
	.align		4
        /*6224*/ 	.byte	0x04, 0x1c
        /*6226*/ 	.short	(.L_39 - .L_38)


	//   ....[0]....
.L_38:
        /*6228*/ 	.word	0x000205e0


	//   ....[1]....
        /*622c*/ 	.word	0x00020610


	//----- nvinfo : EIATTR_REQNTID
	.align		4
.L_39:
        /*6230*/ 	.byte	0x04, 0x10
        /*6232*/ 	.short	(.L_41 - .L_40)
.L_40:
        /*6234*/ 	.word	0x00000080
        /*6238*/ 	.word	0x00000001
        /*623c*/ 	.word	0x00000001


	//----- nvinfo : EIATTR_CBANK_PARAM_SIZE
	.align		4
.L_41:
        /*6240*/ 	.byte	0x03, 0x19
        /*6242*/ 	.short	0x0050


	//----- nvinfo : EIATTR_PARAM_CBANK
	.align		4
        /*6244*/ 	.byte	0x04, 0x0a
        /*6246*/ 	.short	(.L_43 - .L_42)
	.align		4
.L_42:
        /*6248*/ 	.word	index@(.nv.constant0.matmul_kernel)
        /*624c*/ 	.short	0x0210
        /*624e*/ 	.short	0x0050


	//----- nvinfo : EIATTR_SW_WAR
	.align		4
.L_43:
        /*6250*/ 	.byte	0x04, 0x36
        /*6252*/ 	.short	(.L_45 - .L_44)
.L_44:
        /*6254*/ 	.word	0x00000008
.L_45:


//--------------------- .nv.callgraph             --------------------------
	.section	.nv.callgraph,"",@"SHT_CUDA_CALLGRAPH"
	.align	4
	.sectionentsize	8
	.align		4
        /*0000*/ 	.word	0x00000000
	.align		4
        /*0004*/ 	.word	0xffffffff
	.align		4
        /*0008*/ 	.word	0x00000000
	.align		4
        /*000c*/ 	.word	0xfffffffe
	.align		4
        /*0010*/ 	.word	0x00000000
	.align		4
        /*0014*/ 	.word	0xfffffffd
	.align		4
        /*0018*/ 	.word	0x00000000
	.align		4
        /*001c*/ 	.word	0xfffffffc


//--------------------- .text.matmul_kernel       --------------------------
	.section	.text.matmul_kernel,"ax",@progbits
	.align	128
        .global         matmul_kernel
        .type           matmul_kernel,@function
        .size           matmul_kernel,(.L_x_3 - matmul_kernel)
        .other          matmul_kernel,@"STO_CUDA_ENTRY STV_DEFAULT"
matmul_kernel:
.text.matmul_kernel:
[----:B------:R-:W0:Y:S08]  /*0000*/  LDC R1, c[0x0][0x28] ;  /* 0x00000a00ff017b82 */ /* 0x000e300000000800 */
[----:B------:R-:W1:Y:S01]  /*0010*/  LDC.64 R24, c[0x0][0x228] ;  /* 0x00008a00ff187b82 */ /* 0x000e620000000a00 */
[----:B------:R-:W2:Y:S01]  /*0020*/  S2R R5, SR_CTAID.X ;  /* 0x0000000000057919 */ /* 0x000ea20000002500 */
[----:B------:R-:W-:Y:S01]  /*0030*/  ULDC.64 UR60, c[0x0][0x208] ;  /* 0x00008200003c7ab9 */ /* 0x000fe20000000a00 */
[----:B0-----:R-:W-:Y:S01]  /*0040*/  VIADD R1, R1, 0xfffff100 ;  /* 0xfffff10001017836 */ /* 0x001fe20000000000 */
[----:B------:R-:W-:Y:S01]  /*0050*/  CS2R R60, SRZ ;  /* 0x00000000003c7805 */ /* 0x000fe2000001ff00 */
[----:B------:R-:W0:Y:S01]  /*0060*/  S2R R27, SR_TID.X ;  /* 0x00000000001b7919 */ /* 0x000e220000002100 */
[----:B------:R-:W-:-:S02]  /*0070*/  CS2R R62, SRZ ;  /* 0x00000000003e7805 */ /* 0x000fc4000001ff00 */
[----:B------:R-:W-:Y:S01]  /*0080*/  CS2R R32, SRZ ;  /* 0x0000000000207805 */ /* 0x000fe2000001ff00 */
[----:B------:R-:W3:Y:S01]  /*0090*/  LDC R26, c[0x0][0x230] ;  /* 0x00008c00ff1a7b82 */ /* 0x000ee20000000800 */
[----:B------:R-:W-:Y:S02]  /*00a0*/  CS2R R34, SRZ ;  /* 0x0000000000227805 */ /* 0x000fe4000001ff00 */
[----:B------:R-:W-:Y:S02]  /*00b0*/  CS2R R64, SRZ ;  /* 0x0000000000407805 */ /* 0x000fe4000001ff00 */
[----:B------:R-:W-:Y:S02]  /*00c0*/  CS2R R66, SRZ ;  /* 0x0000000000427805 */ /* 0x000fe4000001ff00 */
[----:B------:R-:W-:Y:S02]  /*00d0*/  CS2R R36, SRZ ;  /* 0x0000000000247805 */ /* 0x000fe4000001ff00 */
[----:B------:R-:W-:-:S02]  /*00e0*/  CS2R R38, SRZ ;  /* 0x0000000000267805 */ /* 0x000fc4000001ff00 */
[----:B------:R-:W-:Y:S02]  /*00f0*/  CS2R R40, SRZ ;  /* 0x0000000000287805 */ /* 0x000fe4000001ff00 */
        /* <DEDUP_REMOVED lines=8> */
[----:B------:R-:W-:Y:S01]  /*0180*/  CS2R R82, SRZ ;  /* 0x0000000000527805 */ /* 0x000fe2000001ff00 */
[----:B-1----:R-:W-:Y:S01]  /*0190*/  VIADD R0, R25, 0x3f ;  /* 0x0000003f19007836 */ /* 0x002fe20000000000 */
[----:B------:R-:W-:Y:S02]  /*01a0*/  CS2R R76, SRZ ;  /* 0x00000000004c7805 */ /* 0x000fe4000001ff00 */
[----:B------:R-:W-:-:S02]  /*01b0*/  CS2R R78, SRZ ;  /* 0x00000000004e7805 */ /* 0x000fc4000001ff00 */
[----:B------:R-:W-:Y:S02]  /*01c0*/  CS2R R44, SRZ ;  /* 0x00000000002c7805 */ /* 0x000fe4000001ff00 */
[----:B------:R-:W-:Y:S02]  /*01d0*/  CS2R R46, SRZ ;  /* 0x00000000002e7805 */ /* 0x000fe4000001ff00 */
[----:B------:R-:W-:Y:S02]  /*01e0*/  SHF.R.S32.HI R3, RZ, 0x1f, R0 ;  /* 0x0000001fff037819 */ /* 0x000fe40000011400 */
[----:B------:R-:W-:Y:S02]  /*01f0*/  CS2R R20, SRZ ;  /* 0x0000000000147805 */ /* 0x000fe4000001ff00 */
[----:B------:R-:W-:Y:S01]  /*0200*/  CS2R R22, SRZ ;  /* 0x0000000000167805 */ /* 0x000fe2000001ff00 */
[----:B---3--:R-:W-:Y:S01]  /*0210*/  VIADD R26, R26, 0x7f ;  /* 0x0000007f1a1a7836 */ /* 0x008fe20000000000 */
[----:B------:R-:W-:-:S02]  /*0220*/  LEA.HI R3, R3, R0, RZ, 0x6 ;  /* 0x0000000003037211 */ /* 0x000fc400078f30ff */
[----:B------:R-:W-:Y:S02]  /*0230*/  CS2R R16, SRZ ;  /* 0x0000000000107805 */ /* 0x000fe4000001ff00 */
[----:B--2---:R-:W-:Y:S02]  /*0240*/  IABS R8, R5 ;  /* 0x0000000500087213 */ /* 0x004fe40000000000 */
[----:B------:R-:W-:Y:S02]  /*0250*/  CS2R R18, SRZ ;  /* 0x0000000000127805 */ /* 0x000fe4000001ff00 */
[----:B------:R-:W-:Y:S02]  /*0260*/  SHF.R.S32.HI R4, RZ, 0x6, R3 ;  /* 0x00000006ff047819 */ /* 0x000fe40000011403 */
[----:B------:R-:W-:Y:S02]  /*0270*/  CS2R R12, SRZ ;  /* 0x00000000000c7805 */ /* 0x000fe4000001ff00 */
[----:B0-----:R-:W-:-:S02]  /*0280*/  LOP3.LUT R153, R27, 0x7f, RZ, 0xc0, !PT ;  /* 0x0000007f1b997812 */ /* 0x001fc400078ec0ff */
[----:B------:R-:W-:Y:S02]  /*0290*/  CS2R R14, SRZ ;  /* 0x00000000000e7805 */ /* 0x000fe4000001ff00 */
[-C--:B------:R-:W-:Y:S02]  /*02a0*/  IABS R7, R4.reuse ;  /* 0x0000000400077213 */ /* 0x080fe40000000000 */
[----:B------:R-:W-:Y:S02]  /*02b0*/  IABS R10, R4 ;  /* 0x00000004000a7213 */ /* 0x000fe40000000000 */
[----:B------:R-:W0:Y:S08]  /*02c0*/  I2F.RP R0, R7 ;  /* 0x0000000700007306 */ /* 0x000e300000209400 */
[----:B0-----:R-:W0:Y:S02]  /*02d0*/  MUFU.RCP R0, R0 ;  /* 0x0000000000007308 */ /* 0x001e240000001000 */
[----:B0-----:R-:W-:-:S02]  /*02e0*/  VIADD R2, R0, 0xffffffe ;  /* 0x0ffffffe00027836 */ /* 0x001fc40000000000 */
[----:B------:R-:W-:-:S04]  /*02f0*/  IMAD.MOV R0, RZ, RZ, -R10 ;  /* 0x000000ffff007224 */ /* 0x000fc800078e0a0a */
[----:B------:R0:W1:Y:S02]  /*0300*/  F2I.FTZ.U32.TRUNC.NTZ R3, R2 ;  /* 0x0000000200037305 */ /* 0x000064000021f000 */
[----:B0-----:R-:W-:Y:S02]  /*0310*/  IMAD.MOV.U32 R2, RZ, RZ, RZ ;  /* 0x000000ffff027224 */ /* 0x001fe400078e00ff */
[----:B-1----:R-:W-:-:S04]  /*0320*/  IMAD.MOV R6, RZ, RZ, -R3 ;  /* 0x000000ffff067224 */ /* 0x002fc800078e0a03 */
[----:B------:R-:W-:Y:S02]  /*0330*/  IMAD R9, R6, R7, RZ ;  /* 0x0000000706097224 */ /* 0x000fe400078e02ff */
[----:B------:R-:W-:Y:S02]  /*0340*/  IMAD.MOV.U32 R6, RZ, RZ, R8 ;  /* 0x000000ffff067224 */ /* 0x000fe400078e0008 */
[----:B------:R-:W-:-:S06]  /*0350*/  IMAD.HI.U32 R3, R3, R9, R2 ;  /* 0x0000000903037227 */ /* 0x000fcc00078e0002 */
[----:B------:R-:W-:-:S04]  /*0360*/  IMAD.HI.U32 R3, R3, R6, RZ ;  /* 0x0000000603037227 */ /* 0x000fc800078e00ff */
[----:B------:R-:W-:-:S05]  /*0370*/  IMAD R0, R3, R0, R6 ;  /* 0x0000000003007224 */ /* 0x000fca00078e0206 */
[----:B------:R-:W-:-:S13]  /*0380*/  ISETP.GT.U32.AND P1, PT, R7, R0, PT ;  /* 0x000000000700720c */ /* 0x000fda0003f24070 */
[----:B------:R-:W-:Y:S02]  /*0390*/  @!P1 IMAD.IADD R0, R0, 0x1, -R7 ;  /* 0x0000000100009824 */ /* 0x000fe400078e0a07 */
[----:B------:R-:W-:Y:S01]  /*03a0*/  @!P1 VIADD R3, R3, 0x1 ;  /* 0x0000000103039836 */ /* 0x000fe20000000000 */
[----:B------:R-:W-:Y:S02]  /*03b0*/  ISETP.NE.AND P1, PT, R4, RZ, PT ;  /* 0x000000ff0400720c */ /* 0x000fe40003f25270 */
[----:B------:R-:W-:Y:S02]  /*03c0*/  ISETP.GE.U32.AND P0, PT, R0, R7, PT ;  /* 0x000000070000720c */ /* 0x000fe40003f06070 */
[----:B------:R-:W-:-:S04]  /*03d0*/  LOP3.LUT R0, R5, R4, RZ, 0x3c, !PT ;  /* 0x0000000405007212 */ /* 0x000fc800078e3cff */
[----:B------:R-:W-:Y:S01]  /*03e0*/  ISETP.GE.AND P2, PT, R0, RZ, PT ;  /* 0x000000ff0000720c */ /* 0x000fe20003f46270 */
[----:B------:R-:W-:-:S06]  /*03f0*/  VIADD R0, R24, 0xff ;  /* 0x000000ff18007836 */ /* 0x000fcc0000000000 */
[----:B------:R-:W-:-:S04]  /*0400*/  @P0 VIADD R3, R3, 0x1 ;  /* 0x0000000103030836 */ /* 0x000fc80000000000 */
[----:B------:R-:W-:Y:S01]  /*0410*/  IMAD.MOV.U32 R8, RZ, RZ, R3 ;  /* 0x000000ffff087224 */ /* 0x000fe200078e0003 */
[----:B------:R-:W-:-:S03]  /*0420*/  SHF.R.S32.HI R3, RZ, 0x1f, R0 ;  /* 0x0000001fff037819 */ /* 0x000fc60000011400 */
[----:B------:R-:W-:Y:S01]  /*0430*/  @!P2 IMAD.MOV R8, RZ, RZ, -R8 ;  /* 0x000000ffff08a224 */ /* 0x000fe200078e0a08 */
[----:B------:R-:W-:Y:S02]  /*0440*/  LEA.HI R3, R3, R0, RZ, 0x8 ;  /* 0x0000000003037211 */ /* 0x000fe400078f40ff */
[----:B------:R-:W-:-:S04]  /*0450*/  @!P1 LOP3.LUT R8, RZ, R4, RZ, 0x33, !PT ;  /* 0x00000004ff089212 */ /* 0x000fc800078e33ff */
[----:B------:R-:W-:Y:S01]  /*0460*/  LEA.HI.SX32 R3, R3, -R8, 0x18 ;  /* 0x8000000803037211 */ /* 0x000fe200078fc2ff */
[----:B------:R-:W-:-:S03]  /*0470*/  IMAD.MOV R6, RZ, RZ, -R8 ;  /* 0x000000ffff067224 */ /* 0x000fc600078e0a08 */
[----:B------:R-:W-:Y:S01]  /*0480*/  VIMNMX R9, R3, 0x1, PT ;  /* 0x0000000103097848 */ /* 0x000fe20003fe0100 */
[----:B------:R-:W-:-:S03]  /*0490*/  IMAD R6, R4, R6, R5 ;  /* 0x0000000604067224 */ /* 0x000fc600078e0205 */
        /* <DEDUP_REMOVED lines=9> */
[----:B------:R-:W-:Y:S01]  /*0530*/  IMAD.MOV.U32 R4, RZ, RZ, R10 ;  /* 0x000000ffff047224 */ /* 0x000fe200078e000a */
[----:B------:R-:W-:-:S03]  /*0540*/  IABS R10, R6 ;  /* 0x00000006000a7213 */ /* 0x000fc60000000000 */
[----:B------:R-:W-:Y:S02]  /*0550*/  IMAD R5, R4, R7, RZ ;  /* 0x0000000704057224 */ /* 0x000fe400078e02ff */
[----:B------:R-:W-:Y:S01]  /*0560*/  IMAD.MOV.U32 R4, RZ, RZ, R10 ;  /* 0x000000ffff047224 */ /* 0x000fe200078e000a */
[----:B------:R-:W-:Y:S01]  /*0570*/  CS2R R10, SRZ ;  /* 0x00000000000a7805 */ /* 0x000fe2000001ff00 */
[----:B------:R-:W-:Y:S01]  /*0580*/  IMAD.HI.U32 R3, R3, R5, R2 ;  /* 0x0000000503037227 */ /* 0x000fe200078e0002 */
[----:B------:R-:W-:Y:S01]  /*0590*/  MOV R2, 0x400 ;  /* 0x0000040000027802 */ /* 0x000fe20000000f00 */
[----:B------:R-:W0:Y:S04]  /*05a0*/  S2R R5, SR_CgaCtaId ;  /* 0x0000000000057919 */ /* 0x000e280000008800 */
[----:B------:R-:W-:-:S04]  /*05b0*/  IMAD.HI.U32 R3, R3, R4, RZ ;  /* 0x0000000403037227 */ /* 0x000fc800078e00ff */
[----:B------:R-:W-:-:S05]  /*05c0*/  IMAD R0, R3, R0, R4 ;  /* 0x0000000003007224 */ /* 0x000fca00078e0204 */
[----:B------:R-:W-:-:S13]  /*05d0*/  ISETP.GT.U32.AND P1, PT, R7, R0, PT ;  /* 0x000000000700720c */ /* 0x000fda0003f24070 */
[----:B------:R-:W-:Y:S02]  /*05e0*/  @!P1 IMAD.IADD R0, R0, 0x1, -R7 ;  /* 0x0000000100009824 */ /* 0x000fe400078e0a07 */
[----:B------:R-:W-:Y:S01]  /*05f0*/  @!P1 VIADD R3, R3, 0x1 ;  /* 0x0000000103039836 */ /* 0x000fe20000000000 */
[----:B------:R-:W-:Y:S02]  /*0600*/  ISETP.NE.AND P1, PT, R9, RZ, PT ;  /* 0x000000ff0900720c */ /* 0x000fe40003f25270 */
[----:B------:R-:W-:Y:S02]  /*0610*/  ISETP.GE.U32.AND P0, PT, R0, R7, PT ;  /* 0x000000070000720c */ /* 0x000fe40003f06070 */
[----:B------:R-:W-:Y:S02]  /*0620*/  LOP3.LUT R0, R6, R9, RZ, 0x3c, !PT ;  /* 0x0000000906007212 */ /* 0x000fe400078e3cff */
[----:B0-----:R-:W-:Y:S02]  /*0630*/  LEA R152, R5, R2, 0x18 ;  /* 0x0000000205987211 */ /* 0x001fe400078ec0ff */
[----:B------:R-:W-:-:S02]  /*0640*/  CS2R R4, SRZ ;  /* 0x0000000000047805 */ /* 0x000fc4000001ff00 */
[----:B------:R-:W-:-:S05]  /*0650*/  ISETP.GE.AND P2, PT, R0, RZ, PT ;  /* 0x000000ff0000720c */ /* 0x000fca0003f46270 */
[----:B------:R-:W-:Y:S01]  /*0660*/  @P0 VIADD R3, R3, 0x1 ;  /* 0x0000000103030836 */ /* 0x000fe20000000000 */
[----:B------:R-:W-:-:S07]  /*0670*/  ISETP.GE.AND P0, PT, R26, 0x80, PT ;  /* 0x000000801a00780c */ /* 0x000fce0003f06270 */
[----:B------:R-:W-:Y:S01]  /*0680*/  @!P2 IMAD.MOV R3, RZ, RZ, -R3 ;  /* 0x000000ffff03a224 */ /* 0x000fe200078e0a03 */
[----:B------:R-:W-:-:S05]  /*0690*/  @!P1 LOP3.LUT R3, RZ, R9, RZ, 0x33, !PT ;  /* 0x00000009ff039212 */ /* 0x000fca00078e33ff */
[----:B------:R-:W-:-:S04]  /*06a0*/  IMAD.MOV R0, RZ, RZ, -R3 ;  /* 0x000000ffff007224 */ /* 0x000fc800078e0a03 */
[----:B------:R-:W-:Y:S01]  /*06b0*/  IMAD R0, R9, R0, R6 ;  /* 0x0000000009007224 */ /* 0x000fe200078e0206 */
[----:B------:R-:W-:-:S03]  /*06c0*/  CS2R R6, SRZ ;  /* 0x0000000000067805 */ /* 0x000fc6000001ff00 */
[----:B------:R-:W-:Y:S01]  /*06d0*/  IMAD.IADD R2, R8, 0x1, R0 ;  /* 0x0000000108027824 */ /* 0x000fe200078e0200 */
[----:B------:R-:W-:Y:S01]  /*06e0*/  CS2R R8, SRZ ;  /* 0x0000000000087805 */ /* 0x000fe2000001ff00 */
[----:B------:R-:W-:-:S03]  /*06f0*/  IMAD.SHL.U32 R0, R3, 0x40, RZ ;  /* 0x0000004003007824 */ /* 0x000fc600078e00ff */
[----:B------:R-:W-:Y:S01]  /*0700*/  LEA R2, R2, R153, 0x8 ;  /* 0x0000009902027211 */ /* 0x000fe200078e40ff */
[C---:B------:R-:W-:Y:S02]  /*0710*/  VIADD R68, R0.reuse, 0x1 ;  /* 0x0000000100447836 */ /* 0x040fe40000000000 */
[C---:B------:R-:W-:Y:S02]  /*0720*/  VIADD R94, R0.reuse, 0x2 ;  /* 0x00000002005e7836 */ /* 0x040fe40000000000 */
[C---:B------:R-:W-:Y:S02]  /*0730*/  VIADD R93, R0.reuse, 0x3 ;  /* 0x00000003005d7836 */ /* 0x040fe40000000000 */
[C---:B------:R-:W-:Y:S02]  /*0740*/  VIADD R92, R0.reuse, 0x4 ;  /* 0x00000004005c7836 */ /* 0x040fe40000000000 */
[C---:B------:R-:W-:Y:S02]  /*0750*/  VIADD R91, R0.reuse, 0x5 ;  /* 0x00000005005b7836 */ /* 0x040fe40000000000 */
[----:B------:R-:W-:-:S02]  /*0760*/  VIADD R89, R0, 0x6 ;  /* 0x0000000600597836 */ /* 0x000fc40000000000 */
        /* <DEDUP_REMOVED lines=56> */
[----:B------:R-:W-:Y:S02]  /*0af0*/  VIADD R134, R0, 0x3f ;  /* 0x0000003f00867836 */ /* 0x000fe40000000000 */
[----:B------:R-:W-:Y:S01]  /*0b00*/  VIADD R3, R2, 0x80 ;  /* 0x0000008002037836 */ /* 0x000fe20000000000 */
[----:B------:R-:W-:Y:S06]  /*0b10*/  @!P0 BRA `(.L_x_0) ;  /* 0x000001c400e88947 */ /* 0x000fec0003800000 */
[----:B------:R-:W-:Y:S01]  /*0b20*/  IABS R20, R24 ;  /* 0x0000001800147213 */ /* 0x000fe20000000000 */
[----:B------:R-:W0:Y:S01]  /*0b30*/  LDC.64 R190, c[0x0][0x210] ;  /* 0x00008400ffbe7b82 */ /* 0x000e220000000a00 */
[----:B------:R-:W-:Y:S01]  /*0b40*/  IABS R6, R25 ;  /* 0x0000001900067213 */ /* 0x000fe20000000000 */
[----:B------:R-:W-:Y:S01]  /*0b50*/  IMAD.MOV.U32 R195, RZ, RZ, RZ ;  /* 0x000000ffffc37224 */ /* 0x000fe200078e00ff */
[----:B------:R-:W1:Y:S01]  /*0b60*/  I2F.RP R7, R20 ;  /* 0x0000001400077306 */ /* 0x000e620000209400 */
[----:B------:R-:W-:Y:S02]  /*0b70*/  IABS R12, R2 ;  /* 0x00000002000c7213 */ /* 0x000fe40000000000 */
[----:B------:R-:W-:Y:S02]  /*0b80*/  CS2R R142, SRZ ;  /* 0x00000000008e7805 */ /* 0x000fe4000001ff00 */
[----:B------:R-:W-:Y:S02]  /*0b90*/  IABS R15, R133 ;  /* 0x00000085000f7213 */ /* 0x000fe40000000000 */
[----:B------:R-:W-:-:S02]  /*0ba0*/  CS2R R144, SRZ ;  /* 0x0000000000907805 */ /* 0x000fc4000001ff00 */
[----:B------:R-:W-:Y:S01]  /*0bb0*/  IABS R17, R115 ;  /* 0x0000007300117213 */ /* 0x000fe20000000000 */
[----:B------:R-:W2:Y:S01]  /*0bc0*/  LDC R137, c[0x0][0x240] ;  /* 0x00009000ff897b82 */ /* 0x000ea20000000800 */
[----:B------:R-:W-:Y:S01]  /*0bd0*/  IABS R19, R131 ;  /* 0x0000008300137213 */ /* 0x000fe20000000000 */
[----:B------:R-:W3:Y:S01]  /*0be0*/  I2F.RP R10, R6 ;  /* 0x00000006000a7306 */ /* 0x000ee20000209400 */
[----:B------:R-:W-:Y:S02]  /*0bf0*/  IABS R21, R130 ;  /* 0x0000008200157213 */ /* 0x000fe40000000000 */
[----:B------:R-:W-:Y:S02]  /*0c00*/  CS2R R146, SRZ ;  /* 0x0000000000927805 */ /* 0x000fe4000001ff00 */
[----:B------:R-:W-:Y:S02]  /*0c10*/  ISETP.GE.AND P4, PT, R2, RZ, PT ;  /* 0x000000ff0200720c */ /* 0x000fe40003f86270 */
[----:B------:R-:W-:-:S02]  /*0c20*/  CS2R R148, SRZ ;  /* 0x0000000000947805 */ /* 0x000fc4000001ff00 */
[----:B------:R-:W-:Y:S02]  /*0c30*/  ISETP.GE.AND P3, PT, R134, RZ, PT ;  /* 0x000000ff8600720c */ /* 0x000fe40003f66270 */
[----:B------:R-:W-:Y:S02]  /*0c40*/  CS2R R150, SRZ ;  /* 0x0000000000967805 */ /* 0x000fe4000001ff00 */
[----:B------:R-:W-:Y:S01]  /*0c50*/  ISETP.GE.AND P2, PT, R115, RZ, PT ;  /* 0x000000ff7300720c */ /* 0x000fe20003f46270 */
[----:B-1----:R-:W1:Y:S01]  /*0c60*/  MUFU.RCP R7, R7 ;  /* 0x0000000700077308 */ /* 0x002e620000001000 */
[----:B------:R-:W-:Y:S01]  /*0c70*/  IABS R23, R125 ;  /* 0x0000007d00177213 */ /* 0x000fe20000000000 */
[----:B------:R-:W-:Y:S01]  /*0c80*/  UMOV UR35, 0x40000040 ;  /* 0x4000004000237882 */ /* 0x000fe20000000000 */
[----:B------:R-:W-:Y:S02]  /*0c90*/  ISETP.GE.AND P5, PT, R133, RZ, PT ;  /* 0x000000ff8500720c */ /* 0x000fe40003fa6270 */
[----:B------:R-:W-:-:S02]  /*0ca0*/  IABS R33, R123 ;  /* 0x0000007b00217213 */ /* 0x000fc40000000000 */
[----:B------:R-:W-:Y:S01]  /*0cb0*/  IABS R35, R121 ;  /* 0x0000007900237213 */ /* 0x000fe20000000000 */
[----:B---3--:R-:W3:Y:S01]  /*0cc0*/  MUFU.RCP R10, R10 ;  /* 0x0000000a000a7308 */ /* 0x008ee20000001000 */
[----:B------:R-:W-:Y:S02]  /*0cd0*/  IABS R37, R119 ;  /* 0x0000007700257213 */ /* 0x000fe40000000000 */
[----:B------:R-:W-:Y:S02]  /*0ce0*/  IABS R39, R117 ;  /* 0x0000007500277213 */ /* 0x000fe40000000000 */
[----:B------:R-:W-:Y:S02]  /*0cf0*/  IABS R41, R113 ;  /* 0x0000007100297213 */ /* 0x000fe40000000000 */
[----:B------:R-:W-:Y:S01]  /*0d00*/  IABS R43, R111 ;  /* 0x0000006f002b7213 */ /* 0x000fe20000000000 */
[----:B-1----:R-:W-:Y:S01]  /*0d10*/  VIADD R4, R7, 0xffffffe ;  /* 0x0ffffffe07047836 */ /* 0x002fe20000000000 */
[----:B------:R-:W-:-:S02]  /*0d20*/  IABS R45, R109 ;  /* 0x0000006d002d7213 */ /* 0x000fc40000000000 */
[----:B------:R-:W-:Y:S01]  /*0d30*/  IABS R47, R107 ;  /* 0x0000006b002f7213 */ /* 0x000fe20000000000 */
[----:B------:R1:W4:Y:S01]  /*0d40*/  F2I.FTZ.U32.TRUNC.NTZ R5, R4 ;  /* 0x0000000400057305 */ /* 0x000322000021f000 */
[----:B------:R-:W-:Y:S02]  /*0d50*/  IABS R49, R105 ;  /* 0x0000006900317213 */ /* 0x000fe40000000000 */
[----:B------:R-:W-:Y:S01]  /*0d60*/  IABS R51, R103 ;  /* 0x0000006700337213 */ /* 0x000fe20000000000 */
[----:B---3--:R-:W-:Y:S01]  /*0d70*/  VIADD R8, R10, 0xffffffe ;  /* 0x0ffffffe0a087836 */ /* 0x008fe20000000000 */
[----:B------:R-:W-:Y:S02]  /*0d80*/  IABS R10, R3 ;  /* 0x00000003000a7213 */ /* 0x000fe40000000000 */
[----:B------:R-:W-:Y:S01]  /*0d90*/  IABS R53, R100 ;  /* 0x0000006400357213 */ /* 0x000fe20000000000 */
[----:B------:R3:W5:Y:S01]  /*0da0*/  F2I.FTZ.U32.TRUNC.NTZ R9, R8 ;  /* 0x0000000800097305 */ /* 0x000762000021f000 */
[----:B-1----:R-:W-:Y:S01]  /*0db0*/  IMAD.MOV.U32 R4, RZ, RZ, RZ ;  /* 0x000000ffff047224 */ /* 0x002fe200078e00ff */
[----:B------:R-:W-:-:S02]  /*0dc0*/  IABS R55, R102 ;  /* 0x0000006600377213 */ /* 0x000fc40000000000 */
[----:B------:R-:W-:Y:S02]  /*0dd0*/  IABS R61, R31 ;  /* 0x0000001f003d7213 */ /* 0x000fe40000000000 */
[----:B------:R-:W-:Y:S01]  /*0de0*/  IABS R65, R97 ;  /* 0x0000006100417213 */ /* 0x000fe20000000000 */
[----:B----4-:R-:W-:Y:S01]  /*0df0*/  IMAD.MOV R11, RZ, RZ, -R5 ;  /* 0x000000ffff0b7224 */ /* 0x010fe200078e0a05 */
[----:B------:R-:W-:Y:S01]  /*0e00*/  IABS R63, R59 ;  /* 0x0000003b003f7213 */ /* 0x000fe20000000000 */
[----:B---3--:R-:W-:Y:S01]  /*0e10*/  IMAD.MOV.U32 R8, RZ, RZ, RZ ;  /* 0x000000ffff087224 */ /* 0x008fe200078e00ff */
[----:B------:R-:W-:Y:S01]  /*0e20*/  IABS R67, R90 ;  /* 0x0000005a00437213 */ /* 0x000fe20000000000 */
[----:B------:R-:W-:Y:S02]  /*0e30*/  IMAD R11, R11, R20, RZ ;  /* 0x000000140b0b7224 */ /* 0x000fe400078e02ff */
[----:B-----5:R-:W-:Y:S02]  /*0e40*/  IMAD.MOV R13, RZ, RZ, -R9 ;  /* 0x000000ffff0d7224 */ /* 0x020fe400078e0a09 */
[----:B------:R-:W-:-:S04]  /*0e50*/  IMAD.HI.U32 R5, R5, R11, R4 ;  /* 0x0000000b05057227 */ /* 0x000fc800078e0004 */
[----:B------:R-:W-:Y:S01]  /*0e60*/  IMAD R7, R13, R6, RZ ;  /* 0x000000060d077224 */ /* 0x000fe200078e02ff */
[----:B------:R-:W-:-:S03]  /*0e70*/  IABS R13, R134 ;  /* 0x00000086000d7213 */ /* 0x000fc60000000000 */
[----:B------:R-:W-:-:S04]  /*0e80*/  IMAD.HI.U32 R4, R9, R7, R8 ;  /* 0x0000000709047227 */ /* 0x000fc800078e0008 */
[----:B------:R-:W-:Y:S02]  /*0e90*/  IMAD.MOV.U32 R9, RZ, RZ, R12 ;  /* 0x000000ffff097224 */ /* 0x000fe400078e000c */
[----:B------:R-:W-:-:S04]  /*0ea0*/  IMAD.HI.U32 R8, R4, R13, RZ ;  /* 0x0000000d04087227 */ /* 0x000fc800078e00ff */
[----:B------:R-:W-:-:S04]  /*0eb0*/  IMAD.HI.U32 R7, R5, R9, RZ ;  /* 0x0000000905077227 */ /* 0x000fc800078e00ff */
[----:B------:R-:W-:-:S04]  /*0ec0*/  IMAD.HI.U32 R5, R5, R10, RZ ;  /* 0x0000000a05057227 */ /* 0x000fc800078e00ff */
[----:B------:R-:W-:Y:S02]  /*0ed0*/  IMAD.MOV R7, RZ, RZ, -R7 ;  /* 0x000000ffff077224 */ /* 0x000fe400078e0a07 */
[----:B------:R-:W-:Y:S02]  /*0ee0*/  IMAD.MOV R11, RZ, RZ, -R5 ;  /* 0x000000ffff0b7224 */ /* 0x000fe400078e0a05 */
[C---:B------:R-:W-:Y:S01]  /*0ef0*/  IMAD R5, R20.reuse, R7, R9 ;  /* 0x0000000714057224 */ /* 0x040fe200078e0209 */
[----:B------:R-:W-:Y:S01]  /*0f00*/  IABS R9, R132 ;  /* 0x0000008400097213 */ /* 0x000fe20000000000 */
[C---:B------:R-:W-:Y:S02]  /*0f10*/  IMAD R7, R20.reuse, R11, R10 ;  /* 0x0000000b14077224 */ /* 0x040fe400078e020a */
[----:B------:R-:W-:Y:S01]  /*0f20*/  IMAD.MOV R8, RZ, RZ, -R8 ;  /* 0x000000ffff087224 */ /* 0x000fe200078e0a08 */
[----:B------:R-:W-:Y:S01]  /*0f30*/  ISETP.GT.U32.AND P0, PT, R20, R5, PT ;  /* 0x000000051400720c */ /* 0x000fe20003f04070 */
[----:B------:R-:W-:Y:S01]  /*0f40*/  IMAD.HI.U32 R10, R4, R19, RZ ;  /* 0x00000013040a7227 */ /* 0x000fe200078e00ff */
[----:B------:R-:W-:-:S03]  /*0f50*/  ISETP.GT.U32.AND P1, PT, R20, R7, PT ;  /* 0x000000071400720c */ /* 0x000fc60003f24070 */
[----:B------:R-:W-:Y:S02]  /*0f60*/  IMAD R11, R6, R8, R13 ;  /* 0x00000008060b7224 */ /* 0x000fe400078e020d */
[----:B------:R-:W-:-:S04]  /*0f70*/  IMAD.HI.U32 R8, R4, R15, RZ ;  /* 0x0000000f04087227 */ /* 0x000fc800078e00ff */
[----:B------:R-:W-:Y:S02]  /*0f80*/  IMAD.MOV R8, RZ, RZ, -R8 ;  /* 0x000000ffff087224 */ /* 0x000fe400078e0a08 */
[--C-:B------:R-:W-:Y:S02]  /*0f90*/  @!P0 IMAD.IADD R5, R5, 0x1, -R20.reuse ;  /* 0x0000000105058824 */ /* 0x100fe400078e0a14 */
[----:B------:R-:W-:Y:S01]  /*0fa0*/  @!P1 IMAD.IADD R7, R7, 0x1, -R20 ;  /* 0x0000000107079824 */ /* 0x000fe200078e0a14 */
[C---:B------:R-:W-:Y:S01]  /*0fb0*/  ISETP.GT.U32.AND P1, PT, R6.reuse, R11, PT ;  /* 0x0000000b0600720c */ /* 0x040fe20003f24070 */
[----:B------:R-:W-:Y:S01]  /*0fc0*/  IMAD R12, R6, R8, R15 ;  /* 0x00000008060c7224 */ /* 0x000fe200078e020f */
[----:B------:R-:W-:Y:S01]  /*0fd0*/  ISETP.GT.U32.AND P6, PT, R20, R5, PT ;  /* 0x000000051400720c */ /* 0x000fe20003fc4070 */
[----:B------:R-:W-:Y:S01]  /*0fe0*/  IMAD.HI.U32 R8, R4, R17, RZ ;  /* 0x0000001104087227 */ /* 0x000fe200078e00ff */
[----:B------:R-:W-:-:S03]  /*0ff0*/  ISETP.GT.U32.AND P0, PT, R20, R7, PT ;  /* 0x000000071400720c */ /* 0x000fc60003f04070 */
[----:B------:R-:W-:Y:S02]  /*1000*/  IMAD.MOV.U32 R15, RZ, RZ, R9 ;  /* 0x000000ffff0f7224 */ /* 0x000fe400078e0009 */
[----:B------:R-:W-:Y:S02]  /*1010*/  IMAD.MOV R8, RZ, RZ, -R8 ;  /* 0x000000ffff087224 */ /* 0x000fe400078e0a08 */
[----:B------:R-:W-:-:S04]  /*1020*/  IMAD.HI.U32 R13, R4, R21, RZ ;  /* 0x00000015040d7227 */ /* 0x000fc800078e00ff */
[----:B------:R-:W-:Y:S01]  /*1030*/  @!P6 IMAD.IADD R5, R5, 0x1, -R20 ;  /* 0x000000010505e824 */ /* 0x000fe200078e0a14 */
[----:B------:R-:W-:Y:S01]  /*1040*/  ISETP.GE.AND P6, PT, R3, RZ, PT ;  /* 0x000000ff0300720c */ /* 0x000fe20003fc6270 */
[----:B------:R-:W-:Y:S02]  /*1050*/  @!P1 IMAD.IADD R11, R11, 0x1, -R6 ;  /* 0x000000010b0b9824 */ /* 0x000fe400078e0a06 */
[----:B------:R-:W-:Y:S01]  /*1060*/  @!P0 IMAD.IADD R7, R7, 0x1, -R20 ;  /* 0x0000000107078824 */ /* 0x000fe200078e0a14 */
[----:B------:R-:W-:Y:S01]  /*1070*/  ISETP.NE.AND P0, PT, R24, RZ, PT ;  /* 0x000000ff1800720c */ /* 0x000fe20003f05270 */
[----:B------:R-:W-:Y:S01]  /*1080*/  IMAD.MOV R10, RZ, RZ, -R10 ;  /* 0x000000ffff0a7224 */ /* 0x000fe200078e0a0a */
[----:B------:R-:W-:Y:S01]  /*1090*/  ISETP.GT.U32.AND P1, PT, R6, R11, PT ;  /* 0x0000000b0600720c */ /* 0x000fe20003f24070 */
[----:B------:R-:W-:Y:S01]  /*10a0*/  IMAD.HI.U32 R9, R4, R15, RZ ;  /* 0x0000000f04097227 */ /* 0x000fe200078e00ff */
[----:B------:R-:W-:-:S03]  /*10b0*/  LOP3.LUT R24, RZ, R24, RZ, 0x33, !PT ;  /* 0x00000018ff187212 */ /* 0x000fc600078e33ff */
[C---:B------:R-:W-:Y:S02]  /*10c0*/  IMAD R14, R6.reuse, R8, R17 ;  /* 0x00000008060e7224 */ /* 0x040fe400078e0211 */
[----:B------:R-:W-:Y:S01]  /*10d0*/  @!P6 IMAD.MOV R7, RZ, RZ, -R7 ;  /* 0x000000ffff07e224 */ /* 0x000fe200078e0a07 */
[C---:B------:R-:W-:Y:S01]  /*10e0*/  ISETP.GT.U32.AND P6, PT, R6.reuse, R12, PT ;  /* 0x0000000c0600720c */ /* 0x040fe20003fc4070 */
[----:B------:R-:W-:Y:S02]  /*10f0*/  IMAD.MOV R13, RZ, RZ, -R13 ;  /* 0x000000ffff0d7224 */ /* 0x000fe400078e0a0d */
[C---:B------:R-:W-:Y:S01]  /*1100*/  IMAD R17, R6.reuse, R10, R19 ;  /* 0x0000000a06117224 */ /* 0x040fe200078e0213 */
[----:B------:R-:W-:Y:S01]  /*1110*/  IABS R19, R129 ;  /* 0x0000008100137213 */ /* 0x000fe20000000000 */
[----:B------:R-:W-:Y:S02]  /*1120*/  IMAD.MOV R9, RZ, RZ, -R9 ;  /* 0x000000ffff097224 */ /* 0x000fe400078e0a09 */
[C---:B------:R-:W-:Y:S01]  /*1130*/  IMAD R18, R6.reuse, R13, R21 ;  /* 0x0000000d06127224 */ /* 0x040fe200078e0215 */
[----:B------:R-:W-:Y:S01]  /*1140*/  IABS R21, R127 ;  /* 0x0000007f00157213 */ /* 0x000fe20000000000 */
[----:B------:R-:W-:Y:S01]  /*1150*/  @!P4 IMAD.MOV R5, RZ, RZ, -R5 ;  /* 0x000000ffff05c224 */ /* 0x000fe200078e0a05 */
[C---:B------:R-:W-:Y:S01]  /*1160*/  ISETP.GT.U32.AND P4, PT, R6.reuse, R14, PT ;  /* 0x0000000e0600720c */ /* 0x040fe20003f84070 */
[--C-:B------:R-:W-:Y:S01]  /*1170*/  @!P1 IMAD.IADD R11, R11, 0x1, -R6.reuse ;  /* 0x000000010b0b9824 */ /* 0x100fe200078e0a06 */
[C---:B------:R-:W-:Y:S01]  /*1180*/  ISETP.GT.U32.AND P1, PT, R6.reuse, R17, PT ;  /* 0x000000110600720c */ /* 0x040fe20003f24070 */
[----:B------:R-:W-:Y:S01]  /*1190*/  IMAD R16, R6, R9, R15 ;  /* 0x0000000906107224 */ /* 0x000fe200078e020f */
[----:B------:R-:W-:Y:S01]  /*11a0*/  SEL R8, R24, R5, !P0 ;  /* 0x0000000518087207 */ /* 0x000fe20004000000 */
[----:B------:R-:W-:Y:S01]  /*11b0*/  @!P6 IMAD.IADD R12, R12, 0x1, -R6 ;  /* 0x000000010c0ce824 */ /* 0x000fe200078e0a06 */
[----:B------:R-:W-:Y:S01]  /*11c0*/  ISETP.GT.U32.AND P6, PT, R6, R18, PT ;  /* 0x000000120600720c */ /* 0x000fe20003fc4070 */
[----:B------:R-:W-:Y:S01]  /*11d0*/  IMAD.HI.U32 R5, R4, R19, RZ ;  /* 0x0000001304057227 */ /* 0x000fe200078e00ff */
[----:B------:R-:W-:-:S02]  /*11e0*/  SEL R9, R24, R7, !P0 ;  /* 0x0000000718097207 */ /* 0x000fc40004000000 */
[----:B------:R-:W-:Y:S01]  /*11f0*/  ISETP.GT.U32.AND P0, PT, R6, R16, PT ;  /* 0x000000100600720c */ /* 0x000fe20003f04070 */
[----:B------:R-:W-:Y:S01]  /*1200*/  IMAD.HI.U32 R10, R4, R21, RZ ;  /* 0x00000015040a7227 */ /* 0x000fe200078e00ff */
[----:B------:R-:W-:Y:S02]  /*1210*/  IABS R13, R128 ;  /* 0x00000080000d7213 */ /* 0x000fe40000000000 */
[----:B------:R-:W-:Y:S01]  /*1220*/  IABS R15, R99 ;  /* 0x00000063000f7213 */ /* 0x000fe20000000000 */
[--C-:B------:R-:W-:Y:S01]  /*1230*/  @!P4 IMAD.IADD R14, R14, 0x1, -R6.reuse ;  /* 0x000000010e0ec824 */ /* 0x100fe200078e0a06 */
[----:B------:R-:W-:Y:S01]  /*1240*/  ISETP.GT.U32.AND P4, PT, R6, R12, PT ;  /* 0x0000000c0600720c */ /* 0x000fe20003f84070 */
[--C-:B------:R-:W-:Y:S02]  /*1250*/  @!P1 IMAD.IADD R17, R17, 0x1, -R6.reuse ;  /* 0x0000000111119824 */ /* 0x100fe400078e0a06 */
[--C-:B------:R-:W-:Y:S01]  /*1260*/  @!P6 IMAD.IADD R18, R18, 0x1, -R6.reuse ;  /* 0x000000011212e824 */ /* 0x100fe200078e0a06 */
[C---:B------:R-:W-:Y:S01]  /*1270*/  ISETP.GT.U32.AND P1, PT, R6.reuse, R14, PT ;  /* 0x0000000e0600720c */ /* 0x040fe20003f24070 */
[----:B------:R-:W-:Y:S01]  /*1280*/  IMAD.MOV R5, RZ, RZ, -R5 ;  /* 0x000000ffff057224 */ /* 0x000fe200078e0a05 */
[----:B------:R-:W-:Y:S01]  /*1290*/  ISETP.GT.U32.AND P6, PT, R6, R17, PT ;  /* 0x000000110600720c */ /* 0x000fe20003fc4070 */
[----:B------:R-:W-:-:S02]  /*12a0*/  @!P0 IMAD.IADD R16, R16, 0x1, -R6 ;  /* 0x0000000110108824 */ /* 0x000fc400078e0a06 */
[----:B------:R-:W-:Y:S02]  /*12b0*/  IMAD.MOV R10, RZ, RZ, -R10 ;  /* 0x000000ffff0a7224 */ /* 0x000fe400078e0a0a */
[C---:B------:R-:W-:Y:S01]  /*12c0*/  IMAD R19, R6.reuse, R5, R19 ;  /* 0x0000000506137224 */ /* 0x040fe200078e0213 */
[----:B------:R-:W-:Y:S01]  /*12d0*/  ISETP.GT.U32.AND P0, PT, R6, R16, PT ;  /* 0x000000100600720c */ /* 0x000fe20003f04070 */
[----:B------:R-:W-:-:S04]  /*12e0*/  IMAD.HI.U32 R7, R4, R13, RZ ;  /* 0x0000000d04077227 */ /* 0x000fc800078e00ff */
[----:B------:R-:W-:Y:S02]  /*12f0*/  IMAD R21, R6, R10, R21 ;  /* 0x0000000a06157224 */ /* 0x000fe400078e0215 */
[--C-:B------:R-:W-:Y:S01]  /*1300*/  @!P4 IMAD.IADD R12, R12, 0x1, -R6.reuse ;  /* 0x000000010c0cc824 */ /* 0x100fe200078e0a06 */
[C---:B------:R-:W-:Y:S01]  /*1310*/  ISETP.GT.U32.AND P4, PT, R6.reuse, R19, PT ;  /* 0x000000130600720c */ /* 0x040fe20003f84070 */
[----:B------:R-:W-:Y:S02]  /*1320*/  IMAD.MOV R7, RZ, RZ, -R7 ;  /* 0x000000ffff077224 */ /* 0x000fe400078e0a07 */
[--C-:B------:R-:W-:Y:S01]  /*1330*/  @!P6 IMAD.IADD R17, R17, 0x1, -R6.reuse ;  /* 0x000000011111e824 */ /* 0x100fe200078e0a06 */
[C---:B------:R-:W-:Y:S01]  /*1340*/  ISETP.GT.U32.AND P6, PT, R6.reuse, R21, PT ;  /* 0x000000150600720c */ /* 0x040fe20003fc4070 */
[----:B------:R-:W-:Y:S01]  /*1350*/  IMAD R20, R6, R7, R13 ;  /* 0x0000000706147224 */ /* 0x000fe200078e020d */
[----:B------:R-:W-:Y:S01]  /*1360*/  IABS R13, R124 ;  /* 0x0000007c000d7213 */ /* 0x000fe20000000000 */
[----:B------:R-:W-:Y:S01]  /*1370*/  IMAD.MOV.U32 R7, RZ, RZ, R11 ;  /* 0x000000ffff077224 */ /* 0x000fe200078e000b */
[----:B------:R-:W-:Y:S01]  /*1380*/  IABS R11, R126 ;  /* 0x0000007e000b7213 */ /* 0x000fe20000000000 */
[--C-:B------:R-:W-:Y:S01]  /*1390*/  @!P0 IMAD.IADD R16, R16, 0x1, -R6.reuse ;  /* 0x0000000110108824 */ /* 0x100fe200078e0a06 */
[----:B------:R-:W-:Y:S01]  /*13a0*/  ISETP.GE.AND P0, PT, R132, RZ, PT ;  /* 0x000000ff8400720c */ /* 0x000fe20003f06270 */
[----:B------:R-:W-:Y:S01]  /*13b0*/  @!P1 IMAD.IADD R14, R14, 0x1, -R6 ;  /* 0x000000010e0e9824 */ /* 0x000fe200078e0a06 */
[----:B------:R-:W-:Y:S01]  /*13c0*/  ISETP.GT.U32.AND P1, PT, R6, R20, PT ;  /* 0x000000140600720c */ /* 0x000fe20003f24070 */
[----:B------:R-:W-:-:S04]  /*13d0*/  IMAD.HI.U32 R5, R4, R11, RZ ;  /* 0x0000000b04057227 */ /* 0x000fc800078e00ff */
[--C-:B------:R-:W-:Y:S01]  /*13e0*/  @!P4 IMAD.IADD R19, R19, 0x1, -R6.reuse ;  /* 0x000000011313c824 */ /* 0x100fe200078e0a06 */
[----:B------:R-:W-:Y:S01]  /*13f0*/  ISETP.GE.AND P4, PT, R130, RZ, PT ;  /* 0x000000ff8200720c */ /* 0x000fe20003f86270 */
[----:B------:R-:W-:Y:S01]  /*1400*/  @!P3 IMAD.MOV R7, RZ, RZ, -R7 ;  /* 0x000000ffff07b224 */ /* 0x000fe200078e0a07 */
[C---:B------:R-:W-:Y:S01]  /*1410*/  ISETP.GT.U32.AND P3, PT, R6.reuse, R18, PT ;  /* 0x000000120600720c */ /* 0x040fe20003f64070 */
[----:B------:R-:W-:Y:S02]  /*1420*/  IMAD.MOV R5, RZ, RZ, -R5 ;  /* 0x000000ffff057224 */ /* 0x000fe400078e0a05 */
[----:B------:R-:W-:Y:S01]  /*1430*/  @!P6 IMAD.IADD R21, R21, 0x1, -R6 ;  /* 0x000000011515e824 */ /* 0x000fe200078e0a06 */
[C---:B------:R-:W-:Y:S01]  /*1440*/  ISETP.GT.U32.AND P6, PT, R6.reuse, R19, PT ;  /* 0x000000130600720c */ /* 0x040fe20003fc4070 */
[----:B------:R-:W-:Y:S02]  /*1450*/  IMAD R22, R6, R5, R11 ;  /* 0x0000000506167224 */ /* 0x000fe400078e020b */
[----:B------:R-:W-:-:S04]  /*1460*/  IMAD.HI.U32 R10, R4, R23, RZ ;  /* 0x00000017040a7227 */ /* 0x000fc800078e00ff */
[----:B------:R-:W-:Y:S01]  /*1470*/  @!P0 IMAD.MOV R16, RZ, RZ, -R16 ;  /* 0x000000ffff108224 */ /* 0x000fe200078e0a10 */
[----:B------:R-:W-:Y:S01]  /*1480*/  ISETP.GT.U32.AND P0, PT, R6, R22, PT ;  /* 0x000000160600720c */ /* 0x000fe20003f04070 */
[----:B------:R-:W-:Y:S02]  /*1490*/  IMAD.MOV R10, RZ, RZ, -R10 ;  /* 0x000000ffff0a7224 */ /* 0x000fe400078e0a0a */
[----:B------:R-:W-:Y:S01]  /*14a0*/  @!P1 IMAD.IADD R20, R20, 0x1, -R6 ;  /* 0x0000000114149824 */ /* 0x000fe200078e0a06 */
[----:B------:R-:W-:Y:S01]  /*14b0*/  ISETP.GE.AND P1, PT, R129, RZ, PT ;  /* 0x000000ff8100720c */ /* 0x000fe20003f26270 */
[----:B------:R-:W-:Y:S01]  /*14c0*/  @!P2 IMAD.MOV R14, RZ, RZ, -R14 ;  /* 0x000000ffff0ea224 */ /* 0x000fe200078e0a0e */
[----:B------:R-:W-:Y:S01]  /*14d0*/  ISETP.GT.U32.AND P2, PT, R6, R21, PT ;  /* 0x000000150600720c */ /* 0x000fe20003f44070 */
[----:B------:R-:W-:Y:S01]  /*14e0*/  @!P3 IMAD.IADD R18, R18, 0x1, -R6 ;  /* 0x000000011212b824 */ /* 0x000fe200078e0a06 */
[----:B------:R-:W-:Y:S01]  /*14f0*/  ISETP.GE.AND P3, PT, R131, RZ, PT ;  /* 0x000000ff8300720c */ /* 0x000fe20003f66270 */
[----:B------:R-:W-:-:S02]  /*1500*/  IMAD R23, R6, R10, R23 ;  /* 0x0000000a06177224 */ /* 0x000fc400078e0217 */
[----:B------:R-:W-:Y:S01]  /*1510*/  IMAD.MOV.U32 R11, RZ, RZ, R13 ;  /* 0x000000ffff0b7224 */ /* 0x000fe200078e000d */
[----:B------:R-:W-:Y:S01]  /*1520*/  IABS R13, R122 ;  /* 0x0000007a000d7213 */ /* 0x000fe20000000000 */
[----:B------:R-:W-:Y:S01]  /*1530*/  @!P5 IMAD.MOV R12, RZ, RZ, -R12 ;  /* 0x000000ffff0cd224 */ /* 0x000fe200078e0a0c */
[----:B------:R-:W-:Y:S01]  /*1540*/  ISETP.GT.U32.AND P5, PT, R6, R20, PT ;  /* 0x000000140600720c */ /* 0x000fe20003fa4070 */
[----:B------:R-:W-:Y:S01]  /*1550*/  @!P6 IMAD.IADD R19, R19, 0x1, -R6 ;  /* 0x000000011313e824 */ /* 0x000fe200078e0a06 */
[----:B------:R-:W-:Y:S01]  /*1560*/  ISETP.GE.AND P6, PT, R127, RZ, PT ;  /* 0x000000ff7f00720c */ /* 0x000fe20003fc6270 */
[----:B------:R-:W-:-:S04]  /*1570*/  IMAD.HI.U32 R5, R4, R11, RZ ;  /* 0x0000000b04057227 */ /* 0x000fc800078e00ff */
[----:B------:R-:W-:Y:S01]  /*1580*/  @!P4 IMAD.MOV R18, RZ, RZ, -R18 ;  /* 0x000000ffff12c224 */ /* 0x000fe200078e0a12 */
[----:B------:R-:W-:Y:S01]  /*1590*/  ISETP.GT.U32.AND P4, PT, R6, R23, PT ;  /* 0x000000170600720c */ /* 0x000fe20003f84070 */
[----:B------:R-:W-:Y:S02]  /*15a0*/  IMAD.MOV R5, RZ, RZ, -R5 ;  /* 0x000000ffff057224 */ /* 0x000fe400078e0a05 */
[--C-:B------:R-:W-:Y:S01]  /*15b0*/  @!P0 IMAD.IADD R22, R22, 0x1, -R6.reuse ;  /* 0x0000000116168824 */ /* 0x100fe200078e0a06 */
[----:B------:R-:W-:Y:S01]  /*15c0*/  ISETP.GE.AND P0, PT, R124, RZ, PT ;  /* 0x000000ff7c00720c */ /* 0x000fe20003f06270 */
[--C-:B------:R-:W-:Y:S01]  /*15d0*/  @!P2 IMAD.IADD R21, R21, 0x1, -R6.reuse ;  /* 0x000000011515a824 */ /* 0x100fe200078e0a06 */
[----:B------:R-:W-:Y:S01]  /*15e0*/  ISETP.GE.AND P2, PT, R125, RZ, PT ;  /* 0x000000ff7d00720c */ /* 0x000fe20003f46270 */
[C---:B------:R-:W-:Y:S01]  /*15f0*/  IMAD R24, R6.reuse, R5, R11 ;  /* 0x0000000506187224 */ /* 0x040fe200078e020b */
[----:B------:R-:W-:Y:S01]  /*1600*/  IABS R11, R114 ;  /* 0x00000072000b7213 */ /* 0x000fe20000000000 */
[----:B------:R-:W-:Y:S01]  /*1610*/  @!P1 IMAD.MOV R19, RZ, RZ, -R19 ;  /* 0x000000ffff139224 */ /* 0x000fe200078e0a13 */
[----:B------:R-:W-:Y:S01]  /*1620*/  ISETP.GT.U32.AND P1, PT, R6, R22, PT ;  /* 0x000000160600720c */ /* 0x000fe20003f24070 */
[--C-:B------:R-:W-:Y:S01]  /*1630*/  @!P5 IMAD.IADD R20, R20, 0x1, -R6.reuse ;  /* 0x000000011414d824 */ /* 0x100fe200078e0a06 */
[----:B------:R-:W-:Y:S01]  /*1640*/  ISETP.GE.AND P5, PT, R126, RZ, PT ;  /* 0x000000ff7e00720c */ /* 0x000fe20003fa6270 */
[----:B------:R-:W-:Y:S01]  /*1650*/  @!P6 IMAD.MOV R21, RZ, RZ, -R21 ;  /* 0x000000ffff15e224 */ /* 0x000fe200078e0a15 */
[----:B------:R-:W-:Y:S01]  /*1660*/  ISETP.GT.U32.AND P6, PT, R6, R24, PT ;  /* 0x000000180600720c */ /* 0x000fe20003fc4070 */
[----:B------:R-:W-:-:S02]  /*1670*/  @!P4 IMAD.IADD R23, R23, 0x1, -R6 ;  /* 0x000000011717c824 */ /* 0x000fc400078e0a06 */
[----:B------:R-:W-:-:S03]  /*1680*/  IMAD.HI.U32 R5, R4, R11, RZ ;  /* 0x0000000b04057227 */ /* 0x000fc600078e00ff */
[----:B------:R-:W-:Y:S01]  /*1690*/  ISETP.GT.U32.AND P4, PT, R6, R23, PT ;  /* 0x000000170600720c */ /* 0x000fe20003f84070 */
[----:B------:R-:W-:Y:S02]  /*16a0*/  IMAD.MOV R32, RZ, RZ, -R5 ;  /* 0x000000ffff207224 */ /* 0x000fe400078e0a05 */
[----:B------:R-:W-:-:S04]  /*16b0*/  IMAD.HI.U32 R5, R4, R13, RZ ;  /* 0x0000000d04057227 */ /* 0x000fc800078e00ff */
[----:B------:R-:W-:Y:S01]  /*16c0*/  @!P1 IMAD.IADD R22, R22, 0x1, -R6 ;  /* 0x0000000116169824 */ /* 0x000fe200078e0a06 */
[----:B------:R-:W-:Y:S01]  /*16d0*/  ISETP.GE.AND P1, PT, R123, RZ, PT ;  /* 0x000000ff7b00720c */ /* 0x000fe20003f26270 */
[----:B------:R-:W-:Y:S01]  /*16e0*/  IMAD R32, R6, R32, R11 ;  /* 0x0000002006207224 */ /* 0x000fe200078e020b */
[----:B------:R-:W-:Y:S01]  /*16f0*/  IABS R11, R120 ;  /* 0x00000078000b7213 */ /* 0x000fe20000000000 */
[----:B------:R-:W-:Y:S02]  /*1700*/  IMAD.MOV R5, RZ, RZ, -R5 ;  /* 0x000000ffff057224 */ /* 0x000fe400078e0a05 */
[----:B------:R-:W-:-:S04]  /*1710*/  IMAD.HI.U32 R10, R4, R33, RZ ;  /* 0x00000021040a7227 */ /* 0x000fc800078e00ff */
[----:B------:R-:W-:Y:S02]  /*1720*/  @!P6 IMAD.IADD R24, R24, 0x1, -R6 ;  /* 0x000000011818e824 */ /* 0x000fe400078e0a06 */
[----:B------:R-:W-:Y:S01]  /*1730*/  @!P5 IMAD.MOV R22, RZ, RZ, -R22 ;  /* 0x000000ffff16d224 */ /* 0x000fe200078e0a16 */
[C---:B------:R-:W-:Y:S01]  /*1740*/  ISETP.GT.U32.AND P5, PT, R6.reuse, R32, PT ;  /* 0x000000200600720c */ /* 0x040fe20003fa4070 */
[C---:B------:R-:W-:Y:S01]  /*1750*/  IMAD R34, R6.reuse, R5, R13 ;  /* 0x0000000506227224 */ /* 0x040fe200078e020d */
[----:B------:R-:W-:Y:S01]  /*1760*/  ISETP.GT.U32.AND P6, PT, R6, R24, PT ;  /* 0x000000180600720c */ /* 0x000fe20003fc4070 */
[----:B------:R-:W-:Y:S01]  /*1770*/  IMAD.MOV R10, RZ, RZ, -R10 ;  /* 0x000000ffff0a7224 */ /* 0x000fe200078e0a0a */
[----:B------:R-:W-:Y:S01]  /*1780*/  IABS R13, R118 ;  /* 0x00000076000d7213 */ /* 0x000fe20000000000 */
[----:B------:R-:W-:-:S04]  /*1790*/  IMAD.HI.U32 R5, R4, R35, RZ ;  /* 0x0000002304057227 */ /* 0x000fc800078e00ff */
[--C-:B------:R-:W-:Y:S01]  /*17a0*/  @!P4 IMAD.IADD R23, R23, 0x1, -R6.reuse ;  /* 0x000000011717c824 */ /* 0x100fe200078e0a06 */
[----:B------:R-:W-:Y:S01]  /*17b0*/  ISETP.GE.AND P4, PT, R122, RZ, PT ;  /* 0x000000ff7a00720c */ /* 0x000fe20003f86270 */
[C---:B------:R-:W-:Y:S02]  /*17c0*/  IMAD R33, R6.reuse, R10, R33 ;  /* 0x0000000a06217224 */ /* 0x040fe400078e0221 */
[----:B------:R-:W-:Y:S02]  /*17d0*/  IMAD.MOV R5, RZ, RZ, -R5 ;  /* 0x000000ffff057224 */ /* 0x000fe400078e0a05 */
[----:B------:R-:W-:Y:S01]  /*17e0*/  @!P2 IMAD.MOV R23, RZ, RZ, -R23 ;  /* 0x000000ffff17a224 */ /* 0x000fe200078e0a17 */
[C---:B------:R-:W-:Y:S01]  /*17f0*/  ISETP.GT.U32.AND P2, PT, R6.reuse, R33, PT ;  /* 0x000000210600720c */ /* 0x040fe20003f44070 */
[----:B------:R-:W-:Y:S02]  /*1800*/  IMAD R35, R6, R5, R35 ;  /* 0x0000000506237224 */ /* 0x000fe400078e0223 */
[----:B------:R-:W-:-:S02]  /*1810*/  @!P5 IMAD.IADD R32, R32, 0x1, -R6 ;  /* 0x000000012020d824 */ /* 0x000fc400078e0a06 */
[----:B------:R-:W-:Y:S01]  /*1820*/  @!P6 IMAD.IADD R24, R24, 0x1, -R6 ;  /* 0x000000011818e824 */ /* 0x000fe200078e0a06 */
[----:B------:R-:W-:Y:S01]  /*1830*/  ISETP.GT.U32.AND P5, PT, R6, R35, PT ;  /* 0x000000230600720c */ /* 0x000fe20003fa4070 */
[----:B------:R-:W-:Y:S01]  /*1840*/  IMAD.HI.U32 R5, R4, R11, RZ ;  /* 0x0000000b04057227 */ /* 0x000fe200078e00ff */
[----:B------:R-:W-:-:S03]  /*1850*/  ISETP.GT.U32.AND P6, PT, R6, R34, PT ;  /* 0x000000220600720c */ /* 0x000fc60003fc4070 */
[----:B------:R-:W-:Y:S02]  /*1860*/  @!P0 IMAD.MOV R24, RZ, RZ, -R24 ;  /* 0x000000ffff188224 */ /* 0x000fe400078e0a18 */
[----:B------:R-:W-:Y:S01]  /*1870*/  @!P2 IMAD.IADD R33, R33, 0x1, -R6 ;  /* 0x000000012121a824 */ /* 0x000fe200078e0a06 */
[----:B------:R-:W-:Y:S01]  /*1880*/  ISETP.GT.U32.AND P2, PT, R6, R32, PT ;  /* 0x000000200600720c */ /* 0x000fe20003f44070 */
[----:B------:R-:W-:Y:S02]  /*1890*/  IMAD.MOV R5, RZ, RZ, -R5 ;  /* 0x000000ffff057224 */ /* 0x000fe400078e0a05 */
[----:B------:R-:W-:Y:S01]  /*18a0*/  IMAD.HI.U32 R10, R4, R37, RZ ;  /* 0x00000025040a7227 */ /* 0x000fe200078e00ff */
[----:B------:R-:W-:-:S03]  /*18b0*/  ISETP.GT.U32.AND P0, PT, R6, R33, PT ;  /* 0x000000210600720c */ /* 0x000fc60003f04070 */
[--C-:B------:R-:W-:Y:S02]  /*18c0*/  @!P5 IMAD.IADD R35, R35, 0x1, -R6.reuse ;  /* 0x000000012323d824 */ /* 0x100fe400078e0a06 */
[----:B------:R-:W-:Y:S02]  /*18d0*/  @!P6 IMAD.IADD R34, R34, 0x1, -R6 ;  /* 0x000000012222e824 */ /* 0x000fe400078e0a06 */
[C---:B------:R-:W-:Y:S01]  /*18e0*/  IMAD R36, R6.reuse, R5, R11 ;  /* 0x0000000506247224 */ /* 0x040fe200078e020b */
[C---:B------:R-:W-:Y:S01]  /*18f0*/  ISETP.GT.U32.AND P5, PT, R6.reuse, R35, PT ;  /* 0x000000230600720c */ /* 0x040fe20003fa4070 */
[----:B------:R-:W-:Y:S01]  /*1900*/  IMAD.MOV R10, RZ, RZ, -R10 ;  /* 0x000000ffff0a7224 */ /* 0x000fe200078e0a0a */
[----:B------:R-:W-:Y:S01]  /*1910*/  ISETP.GT.U32.AND P6, PT, R6, R34, PT ;  /* 0x000000220600720c */ /* 0x000fe20003fc4070 */
[----:B------:R-:W-:Y:S01]  /*1920*/  IMAD.HI.U32 R5, R4, R13, RZ ;  /* 0x0000000d04057227 */ /* 0x000fe200078e00ff */
[----:B------:R-:W-:-:S03]  /*1930*/  IABS R11, R116 ;  /* 0x00000074000b7213 */ /* 0x000fc60000000000 */
[C---:B------:R-:W-:Y:S02]  /*1940*/  IMAD R37, R6.reuse, R10, R37 ;  /* 0x0000000a06257224 */ /* 0x040fe400078e0225 */
[----:B------:R-:W-:Y:S02]  /*1950*/  IMAD.MOV R5, RZ, RZ, -R5 ;  /* 0x000000ffff057224 */ /* 0x000fe400078e0a05 */
[--C-:B------:R-:W-:Y:S01]  /*1960*/  @!P0 IMAD.IADD R33, R33, 0x1, -R6.reuse ;  /* 0x0000000121218824 */ /* 0x100fe200078e0a06 */
[C---:B------:R-:W-:Y:S01]  /*1970*/  ISETP.GT.U32.AND P0, PT, R6.reuse, R37, PT ;  /* 0x000000250600720c */ /* 0x040fe20003f04070 */
[----:B------:R-:W-:Y:S01]  /*1980*/  IMAD R38, R6, R5, R13 ;  /* 0x0000000506267224 */ /* 0x000fe200078e020d */
[----:B------:R-:W-:Y:S01]  /*1990*/  IABS R13, R110 ;  /* 0x0000006e000d7213 */ /* 0x000fe20000000000 */
[----:B------:R-:W-:Y:S01]  /*19a0*/  @!P5 IMAD.IADD R35, R35, 0x1, -R6 ;  /* 0x000000012323d824 */ /* 0x000fe200078e0a06 */
[----:B------:R-:W-:Y:S01]  /*19b0*/  @!P6 IADD3 R34, R34, -R6, RZ ;  /* 0x800000062222e210 */ /* 0x000fe20007ffe0ff */
[----:B------:R-:W-:Y:S01]  /*19c0*/  IMAD.HI.U32 R5, R4, R39, RZ ;  /* 0x0000002704057227 */ /* 0x000fe200078e00ff */
[----:B------:R-:W-:-:S02]  /*19d0*/  ISETP.GT.U32.AND P5, PT, R6, R38, PT ;  /* 0x000000260600720c */ /* 0x000fc40003fa4070 */
[----:B------:R-:W-:Y:S01]  /*19e0*/  ISETP.GE.AND P6, PT, R121, RZ, PT ;  /* 0x000000ff7900720c */ /* 0x000fe20003fc6270 */
[----:B------:R-:W-:Y:S02]  /*19f0*/  IMAD.MOV R5, RZ, RZ, -R5 ;  /* 0x000000ffff057224 */ /* 0x000fe400078e0a05 */
[----:B------:R-:W-:-:S04]  /*1a00*/  IMAD.HI.U32 R10, R4, R41, RZ ;  /* 0x00000029040a7227 */ /* 0x000fc800078e00ff */
[--C-:B------:R-:W-:Y:S01]  /*1a10*/  @!P0 IMAD.IADD R37, R37, 0x1, -R6.reuse ;  /* 0x0000000125258824 */ /* 0x100fe200078e0a06 */
[----:B------:R-:W-:Y:S01]  /*1a20*/  ISETP.GE.AND P0, PT, R119, RZ, PT ;  /* 0x000000ff7700720c */ /* 0x000fe20003f06270 */
[----:B------:R-:W-:Y:S02]  /*1a30*/  IMAD R39, R6, R5, R39 ;  /* 0x0000000506277224 */ /* 0x000fe400078e0227 */
[----:B------:R-:W-:Y:S01]  /*1a40*/  @!P5 IMAD.IADD R38, R38, 0x1, -R6 ;  /* 0x000000012626d824 */ /* 0x000fe200078e0a06 */
[----:B------:R-:W-:Y:S01]  /*1a50*/  ISETP.GT.U32.AND P5, PT, R6, R37, PT ;  /* 0x000000250600720c */ /* 0x000fe20003fa4070 */
[----:B------:R-:W-:-:S04]  /*1a60*/  IMAD.HI.U32 R5, R4, R11, RZ ;  /* 0x0000000b04057227 */ /* 0x000fc800078e00ff */
[----:B------:R-:W-:Y:S01]  /*1a70*/  @!P6 IMAD.MOV R35, RZ, RZ, -R35 ;  /* 0x000000ffff23e224 */ /* 0x000fe200078e0a23 */
[C---:B------:R-:W-:Y:S01]  /*1a80*/  ISETP.GT.U32.AND P6, PT, R6.reuse, R39, PT ;  /* 0x000000270600720c */ /* 0x040fe20003fc4070 */
[----:B------:R-:W-:Y:S02]  /*1a90*/  IMAD.MOV R5, RZ, RZ, -R5 ;  /* 0x000000ffff057224 */ /* 0x000fe400078e0a05 */
[----:B------:R-:W-:Y:S02]  /*1aa0*/  IMAD.MOV R10, RZ, RZ, -R10 ;  /* 0x000000ffff0a7224 */ /* 0x000fe400078e0a0a */
[C---:B------:R-:W-:Y:S01]  /*1ab0*/  IMAD R40, R6.reuse, R5, R11 ;  /* 0x0000000506287224 */ /* 0x040fe200078e020b */
[----:B------:R-:W-:Y:S01]  /*1ac0*/  IABS R11, R112 ;  /* 0x00000070000b7213 */ /* 0x000fe20000000000 */
[C---:B------:R-:W-:Y:S02]  /*1ad0*/  IMAD R41, R6.reuse, R10, R41 ;  /* 0x0000000a06297224 */ /* 0x040fe400078e0229 */
[--C-:B------:R-:W-:Y:S01]  /*1ae0*/  @!P5 IMAD.IADD R37, R37, 0x1, -R6.reuse ;  /* 0x000000012525d824 */ /* 0x100fe200078e0a06 */
[----:B------:R-:W-:Y:S01]  /*1af0*/  ISETP.GT.U32.AND P5, PT, R6, R40, PT ;  /* 0x000000280600720c */ /* 0x000fe20003fa4070 */
[----:B------:R-:W-:Y:S01]  /*1b00*/  @!P3 IMAD.MOV R17, RZ, RZ, -R17 ;  /* 0x000000ffff11b224 */ /* 0x000fe200078e0a11 */
[----:B------:R-:W-:Y:S01]  /*1b10*/  ISETP.GE.AND P3, PT, R128, RZ, PT ;  /* 0x000000ff8000720c */ /* 0x000fe20003f66270 */
[----:B------:R-:W-:Y:S01]  /*1b20*/  @!P6 IMAD.IADD R39, R39, 0x1, -R6 ;  /* 0x000000012727e824 */ /* 0x000fe200078e0a06 */
[----:B------:R-:W-:Y:S01]  /*1b30*/  ISETP.GT.U32.AND P6, PT, R6, R41, PT ;  /* 0x000000290600720c */ /* 0x000fe20003fc4070 */
[----:B------:R-:W-:-:S04]  /*1b40*/  IMAD.HI.U32 R10, R4, R43, RZ ;  /* 0x0000002b040a7227 */ /* 0x000fc800078e00ff */
[----:B------:R-:W-:Y:S02]  /*1b50*/  IMAD.MOV R10, RZ, RZ, -R10 ;  /* 0x000000ffff0a7224 */ /* 0x000fe400078e0a0a */
[--C-:B------:R-:W-:Y:S01]  /*1b60*/  @!P2 IMAD.IADD R32, R32, 0x1, -R6.reuse ;  /* 0x000000012020a824 */ /* 0x100fe200078e0a06 */
[----:B------:R-:W-:Y:S01]  /*1b70*/  ISETP.GT.U32.AND P2, PT, R6, R36, PT ;  /* 0x000000240600720c */ /* 0x000fe20003f44070 */
[--C-:B------:R-:W-:Y:S01]  /*1b80*/  @!P5 IMAD.IADD R40, R40, 0x1, -R6.reuse ;  /* 0x000000012828d824 */ /* 0x100fe200078e0a06 */
[----:B------:R-:W-:Y:S01]  /*1b90*/  ISETP.GE.AND P5, PT, R113, RZ, PT ;  /* 0x000000ff7100720c */ /* 0x000fe20003fa6270 */
[C---:B------:R-:W-:Y:S02]  /*1ba0*/  IMAD R43, R6.reuse, R10, R43 ;  /* 0x0000000a062b7224 */ /* 0x040fe400078e022b */
[----:B------:R-:W-:Y:S01]  /*1bb0*/  @!P6 IMAD.IADD R41, R41, 0x1, -R6 ;  /* 0x000000012929e824 */ /* 0x000fe200078e0a06 */
[----:B------:R-:W-:Y:S01]  /*1bc0*/  ISETP.GT.U32.AND P6, PT, R6, R40, PT ;  /* 0x000000280600720c */ /* 0x000fe20003fc4070 */
[----:B------:R-:W-:Y:S01]  /*1bd0*/  @!P3 IMAD.MOV R20, RZ, RZ, -R20 ;  /* 0x000000ffff14b224 */ /* 0x000fe200078e0a14 */
[----:B------:R-:W-:Y:S01]  /*1be0*/  ISETP.GE.AND P3, PT, R114, RZ, PT ;  /* 0x000000ff7200720c */ /* 0x000fe20003f66270 */
[----:B------:R-:W-:-:S04]  /*1bf0*/  IMAD.HI.U32 R5, R4, R11, RZ ;  /* 0x0000000b04057227 */ /* 0x000fc800078e00ff */
[----:B------:R-:W-:Y:S02]  /*1c00*/  IMAD.MOV R5, RZ, RZ, -R5 ;  /* 0x000000ffff057224 */ /* 0x000fe400078e0a05 */
[----:B------:R-:W-:Y:S01]  /*1c10*/  @!P0 IMAD.MOV R37, RZ, RZ, -R37 ;  /* 0x000000ffff258224 */ /* 0x000fe200078e0a25 */
[C---:B------:R-:W-:Y:S01]  /*1c20*/  ISETP.GT.U32.AND P0, PT, R6.reuse, R41, PT ;  /* 0x000000290600720c */ /* 0x040fe20003f04070 */
[----:B------:R-:W-:Y:S01]  /*1c30*/  IMAD R42, R6, R5, R11 ;  /* 0x00000005062a7224 */ /* 0x000fe200078e020b */
[----:B------:R-:W-:Y:S01]  /*1c40*/  IABS R11, R108 ;  /* 0x0000006c000b7213 */ /* 0x000fe20000000000 */
[----:B------:R-:W-:Y:S01]  /*1c50*/  @!P6 IMAD.IADD R40, R40, 0x1, -R6 ;  /* 0x000000012828e824 */ /* 0x000fe200078e0a06 */
[----:B------:R-:W-:Y:S01]  /*1c60*/  ISETP.GT.U32.AND P6, PT, R6, R43, PT ;  /* 0x0000002b0600720c */ /* 0x000fe20003fc4070 */
[----:B------:R-:W-:-:S04]  /*1c70*/  IMAD.HI.U32 R5, R4, R13, RZ ;  /* 0x0000000d04057227 */ /* 0x000fc800078e00ff */
[----:B------:R-:W-:Y:S01]  /*1c80*/  @!P2 IMAD.IADD R36, R36, 0x1, -R6 ;  /* 0x000000012424a824 */ /* 0x000fe200078e0a06 */
[----:B------:R-:W-:Y:S01]  /*1c90*/  ISETP.GE.AND P2, PT, R120, RZ, PT ;  /* 0x000000ff7800720c */ /* 0x000fe20003f46270 */
[----:B------:R-:W-:Y:S02]  /*1ca0*/  IMAD.MOV R5, RZ, RZ, -R5 ;  /* 0x000000ffff057224 */ /* 0x000fe400078e0a05 */
[----:B------:R-:W-:Y:S01]  /*1cb0*/  @!P3 IMAD.MOV R32, RZ, RZ, -R32 ;  /* 0x000000ffff20b224 */ /* 0x000fe200078e0a20 */
[C---:B------:R-:W-:Y:S01]  /*1cc0*/  ISETP.GT.U32.AND P3, PT, R6.reuse, R36, PT ;  /* 0x000000240600720c */ /* 0x040fe20003f64070 */
[----:B------:R-:W-:Y:S01]  /*1cd0*/  IMAD R44, R6, R5, R13 ;  /* 0x00000005062c7224 */ /* 0x000fe200078e020d */
[----:B------:R-:W-:Y:S01]  /*1ce0*/  IABS R13, R104 ;  /* 0x00000068000d7213 */ /* 0x000fe20000000000 */
[----:B------:R-:W-:Y:S02]  /*1cf0*/  @!P6 IMAD.IADD R43, R43, 0x1, -R6 ;  /* 0x000000012b2be824 */ /* 0x000fe400078e0a06 */
[----:B------:R-:W-:-:S03]  /*1d00*/  IMAD.HI.U32 R5, R4, R45, RZ ;  /* 0x0000002d04057227 */ /* 0x000fc600078e00ff */
[C---:B------:R-:W-:Y:S01]  /*1d10*/  ISETP.GT.U32.AND P6, PT, R6.reuse, R43, PT ;  /* 0x0000002b0600720c */ /* 0x040fe20003fc4070 */
[----:B------:R-:W-:Y:S01]  /*1d20*/  @!P0 IMAD.IADD R41, R41, 0x1, -R6 ;  /* 0x0000000129298824 */ /* 0x000fe200078e0a06 */
[----:B------:R-:W-:Y:S01]  /*1d30*/  ISETP.GT.U32.AND P0, PT, R6, R44, PT ;  /* 0x0000002c0600720c */ /* 0x000fe20003f04070 */
[----:B------:R-:W-:Y:S02]  /*1d40*/  IMAD.MOV R10, RZ, RZ, -R5 ;  /* 0x000000ffff0a7224 */ /* 0x000fe400078e0a05 */
[----:B------:R-:W-:-:S04]  /*1d50*/  IMAD.HI.U32 R5, R4, R11, RZ ;  /* 0x0000000b04057227 */ /* 0x000fc800078e00ff */
[----:B------:R-:W-:Y:S02]  /*1d60*/  IMAD R45, R6, R10, R45 ;  /* 0x0000000a062d7224 */ /* 0x000fe400078e022d */
[--C-:B------:R-:W-:Y:S01]  /*1d70*/  @!P3 IMAD.IADD R36, R36, 0x1, -R6.reuse ;  /* 0x000000012424b824 */ /* 0x100fe200078e0a06 */
[----:B------:R-:W-:Y:S01]  /*1d80*/  ISETP.GE.AND P3, PT, R117, RZ, PT ;  /* 0x000000ff7500720c */ /* 0x000fe20003f66270 */
[----:B------:R-:W-:Y:S01]  /*1d90*/  @!P6 IMAD.IADD R43, R43, 0x1, -R6 ;  /* 0x000000012b2be824 */ /* 0x000fe200078e0a06 */
[C---:B------:R-:W-:Y:S01]  /*1da0*/  ISETP.GT.U32.AND P6, PT, R6.reuse, R45, PT ;  /* 0x0000002d0600720c */ /* 0x040fe20003fc4070 */
[----:B------:R-:W-:Y:S02]  /*1db0*/  IMAD.MOV R46, RZ, RZ, -R5 ;  /* 0x000000ffff2e7224 */ /* 0x000fe400078e0a05 */
[----:B------:R-:W-:Y:S01]  /*1dc0*/  @!P2 IMAD.MOV R36, RZ, RZ, -R36 ;  /* 0x000000ffff24a224 */ /* 0x000fe200078e0a24 */
[----:B------:R-:W-:Y:S01]  /*1dd0*/  ISETP.GT.U32.AND P2, PT, R6, R39, PT ;  /* 0x000000270600720c */ /* 0x000fe20003f44070 */
[----:B------:R-:W-:-:S04]  /*1de0*/  IMAD.HI.U32 R5, R4, R47, RZ ;  /* 0x0000002f04057227 */ /* 0x000fc800078e00ff */
[--C-:B------:R-:W-:Y:S02]  /*1df0*/  @!P0 IMAD.IADD R44, R44, 0x1, -R6.reuse ;  /* 0x000000012c2c8824 */ /* 0x100fe400078e0a06 */
[----:B------:R-:W-:Y:S02]  /*1e00*/  IMAD.MOV R5, RZ, RZ, -R5 ;  /* 0x000000ffff057224 */ /* 0x000fe400078e0a05 */
[----:B------:R-:W-:Y:S01]  /*1e10*/  @!P1 IMAD.MOV R33, RZ, RZ, -R33 ;  /* 0x000000ffff219224 */ /* 0x000fe200078e0a21 */
[C---:B------:R-:W-:Y:S01]  /*1e20*/  ISETP.GT.U32.AND P0, PT, R6.reuse, R44, PT ;  /* 0x0000002c0600720c */ /* 0x040fe20003f04070 */
[C---:B------:R-:W-:Y:S01]  /*1e30*/  IMAD R47, R6.reuse, R5, R47 ;  /* 0x00000005062f7224 */ /* 0x040fe200078e022f */
[C---:B------:R-:W-:Y:S01]  /*1e40*/  ISETP.GT.U32.AND P1, PT, R6.reuse, R38, PT ;  /* 0x000000260600720c */ /* 0x040fe20003f24070 */
[--C-:B------:R-:W-:Y:S02]  /*1e50*/  @!P6 IMAD.IADD R45, R45, 0x1, -R6.reuse ;  /* 0x000000012d2de824 */ /* 0x100fe400078e0a06 */
[----:B------:R-:W-:Y:S01]  /*1e60*/  @!P2 IMAD.IADD R39, R39, 0x1, -R6 ;  /* 0x000000012727a824 */ /* 0x000fe200078e0a06 */
[----:B------:R-:W-:Y:S01]  /*1e70*/  ISETP.GT.U32.AND P6, PT, R6, R47, PT ;  /* 0x0000002f0600720c */ /* 0x000fe20003fc4070 */
[----:B------:R-:W-:Y:S01]  /*1e80*/  IMAD.HI.U32 R5, R4, R49, RZ ;  /* 0x0000003104057227 */ /* 0x000fe200078e00ff */
[----:B------:R-:W-:-:S03]  /*1e90*/  ISETP.GT.U32.AND P2, PT, R6, R42, PT ;  /* 0x0000002a0600720c */ /* 0x000fc60003f44070 */
[----:B------:R-:W-:Y:S02]  /*1ea0*/  IMAD R46, R6, R46, R11 ;  /* 0x0000002e062e7224 */ /* 0x000fe400078e020b */
[----:B------:R-:W-:Y:S02]  /*1eb0*/  IMAD.MOV R5, RZ, RZ, -R5 ;  /* 0x000000ffff057224 */ /* 0x000fe400078e0a05 */
[----:B------:R-:W-:Y:S01]  /*1ec0*/  @!P4 IMAD.MOV R34, RZ, RZ, -R34 ;  /* 0x000000ffff22c224 */ /* 0x000fe200078e0a22 */
[----:B------:R-:W-:Y:S01]  /*1ed0*/  ISETP.GE.AND P4, PT, R118, RZ, PT ;  /* 0x000000ff7600720c */ /* 0x000fe20003f86270 */
[----:B------:R-:W-:Y:S01]  /*1ee0*/  @!P0 IMAD.IADD R44, R44, 0x1, -R6 ;  /* 0x000000012c2c8824 */ /* 0x000fe200078e0a06 */
[C---:B------:R-:W-:Y:S01]  /*1ef0*/  ISETP.GT.U32.AND P0, PT, R6.reuse, R46, PT ;  /* 0x0000002e0600720c */ /* 0x040fe20003f04070 */
[----:B------:R-:W-:Y:S02]  /*1f00*/  IMAD R49, R6, R5, R49 ;  /* 0x0000000506317224 */ /* 0x000fe400078e0231 */
[----:B------:R-:W-:-:S04]  /*1f10*/  IMAD.HI.U32 R10, R4, R13, RZ ;  /* 0x0000000d040a7227 */ /* 0x000fc800078e00ff */
[--C-:B------:R-:W-:Y:S01]  /*1f20*/  @!P1 IMAD.IADD R38, R38, 0x1, -R6.reuse ;  /* 0x0000000126269824 */ /* 0x100fe200078e0a06 */
[----:B------:R-:W-:Y:S01]  /*1f30*/  ISETP.GE.AND P1, PT, R116, RZ, PT ;  /* 0x000000ff7400720c */ /* 0x000fe20003f26270 */
[--C-:B------:R-:W-:Y:S01]  /*1f40*/  @!P6 IMAD.IADD R47, R47, 0x1, -R6.reuse ;  /* 0x000000012f2fe824 */ /* 0x100fe200078e0a06 */
[----:B------:R-:W-:Y:S01]  /*1f50*/  ISETP.GT.U32.AND P6, PT, R6, R49, PT ;  /* 0x000000310600720c */ /* 0x000fe20003fc4070 */
[----:B------:R-:W-:Y:S02]  /*1f60*/  @!P2 IMAD.IADD R42, R42, 0x1, -R6 ;  /* 0x000000012a2aa824 */ /* 0x000fe400078e0a06 */
[----:B------:R-:W-:Y:S02]  /*1f70*/  IMAD.MOV R10, RZ, RZ, -R10 ;  /* 0x000000ffff0a7224 */ /* 0x000fe400078e0a0a */
[----:B------:R-:W-:Y:S01]  /*1f80*/  @!P3 IMAD.MOV R39, RZ, RZ, -R39 ;  /* 0x000000ffff27b224 */ /* 0x000fe200078e0a27 */
[----:B------:R-:W-:Y:S01]  /*1f90*/  ISETP.GE.AND P3, PT, R111, RZ, PT ;  /* 0x000000ff6f00720c */ /* 0x000fe20003f66270 */
[C---:B------:R-:W-:Y:S01]  /*1fa0*/  IMAD R48, R6.reuse, R10, R13 ;  /* 0x0000000a06307224 */ /* 0x040fe200078e020d */
[----:B------:R-:W-:Y:S01]  /*1fb0*/  ISETP.GT.U32.AND P2, PT, R6, R42, PT ;  /* 0x0000002a0600720c */ /* 0x000fe20003f44070 */
[----:B------:R-:W-:Y:S01]  /*1fc0*/  @!P4 IMAD.MOV R38, RZ, RZ, -R38 ;  /* 0x000000ffff26c224 */ /* 0x000fe200078e0a26 */
[----:B------:R-:W-:Y:S01]  /*1fd0*/  IABS R13, R106 ;  /* 0x0000006a000d7213 */ /* 0x000fe20000000000 */
[----:B------:R-:W-:Y:S01]  /*1fe0*/  @!P0 IMAD.IADD R46, R46, 0x1, -R6 ;  /* 0x000000012e2e8824 */ /* 0x000fe200078e0a06 */
[----:B------:R-:W-:Y:S01]  /*1ff0*/  ISETP.GE.AND P4, PT, R112, RZ, PT ;  /* 0x000000ff7000720c */ /* 0x000fe20003f86270 */
[----:B------:R-:W-:Y:S01]  /*2000*/  @!P1 IMAD.MOV R40, RZ, RZ, -R40 ;  /* 0x000000ffff289224 */ /* 0x000fe200078e0a28 */
[----:B------:R-:W-:Y:S01]  /*2010*/  ISETP.GT.U32.AND P0, PT, R6, R48, PT ;  /* 0x000000300600720c */ /* 0x000fe20003f04070 */
[----:B------:R-:W-:Y:S01]  /*2020*/  @!P6 IMAD.IADD R49, R49, 0x1, -R6 ;  /* 0x000000013131e824 */ /* 0x000fe200078e0a06 */
[----:B------:R-:W-:Y:S01]  /*2030*/  ISETP.GE.AND P1, PT, R110, RZ, PT ;  /* 0x000000ff6e00720c */ /* 0x000fe20003f26270 */
[----:B------:R-:W-:Y:S01]  /*2040*/  @!P5 IMAD.MOV R41, RZ, RZ, -R41 ;  /* 0x000000ffff29d224 */ /* 0x000fe200078e0a29 */
[----:B------:R-:W-:Y:S01]  /*2050*/  ISETP.GT.U32.AND P6, PT, R6, R45, PT ;  /* 0x0000002d0600720c */ /* 0x000fe20003fc4070 */
[----:B------:R-:W-:Y:S01]  /*2060*/  IMAD.HI.U32 R5, R4, R13, RZ ;  /* 0x0000000d04057227 */ /* 0x000fe200078e00ff */
[----:B------:R-:W-:-:S03]  /*2070*/  ISETP.GT.U32.AND P5, PT, R6, R46, PT ;  /* 0x0000002e0600720c */ /* 0x000fc60003fa4070 */
[----:B------:R-:W-:-:S04]  /*2080*/  IMAD.HI.U32 R10, R4, R51, RZ ;  /* 0x00000033040a7227 */ /* 0x000fc800078e00ff */
[----:B------:R-:W-:Y:S01]  /*2090*/  @!P3 IMAD.MOV R43, RZ, RZ, -R43 ;  /* 0x000000ffff2bb224 */ /* 0x000fe200078e0a2b */
[----:B------:R-:W-:Y:S01]  /*20a0*/  ISETP.GT.U32.AND P3, PT, R6, R49, PT ;  /* 0x000000310600720c */ /* 0x000fe20003f64070 */
[----:B------:R-:W-:Y:S02]  /*20b0*/  IMAD.MOV R50, RZ, RZ, -R5 ;  /* 0x000000ffff327224 */ /* 0x000fe400078e0a05 */
[----:B------:R-:W-:Y:S01]  /*20c0*/  @!P2 IMAD.IADD R42, R42, 0x1, -R6 ;  /* 0x000000012a2aa824 */ /* 0x000fe200078e0a06 */
[----:B------:R-:W-:Y:S01]  /*20d0*/  ISETP.GE.AND P2, PT, R109, RZ, PT ;  /* 0x000000ff6d00720c */ /* 0x000fe20003f46270 */
[----:B------:R-:W-:Y:S02]  /*20e0*/  IMAD.MOV R10, RZ, RZ, -R10 ;  /* 0x000000ffff0a7224 */ /* 0x000fe400078e0a0a */
[----:B------:R-:W-:-:S04]  /*20f0*/  IMAD.HI.U32 R5, R4, R53, RZ ;  /* 0x0000003504057227 */ /* 0x000fc800078e00ff */
[----:B------:R-:W-:Y:S01]  /*2100*/  @!P0 IMAD.IADD R48, R48, 0x1, -R6 ;  /* 0x0000000130308824 */ /* 0x000fe200078e0a06 */
[----:B------:R-:W-:Y:S01]  /*2110*/  ISETP.GE.AND P0, PT, R108, RZ, PT ;  /* 0x000000ff6c00720c */ /* 0x000fe20003f06270 */
[C---:B------:R-:W-:Y:S02]  /*2120*/  IMAD R50, R6.reuse, R50, R13 ;  /* 0x0000003206327224 */ /* 0x040fe400078e020d */
[C---:B------:R-:W-:Y:S02]  /*2130*/  IMAD R51, R6.reuse, R10, R51 ;  /* 0x0000000a06337224 */ /* 0x040fe400078e0233 */
[----:B------:R-:W-:Y:S02]  /*2140*/  IMAD.MOV R5, RZ, RZ, -R5 ;  /* 0x000000ffff057224 */ /* 0x000fe400078e0a05 */
[----:B------:R-:W-:Y:S01]  /*2150*/  @!P4 IMAD.MOV R42, RZ, RZ, -R42 ;  /* 0x000000ffff2ac224 */ /* 0x000fe200078e0a2a */
[----:B------:R-:W-:Y:S01]  /*2160*/  ISETP.GT.U32.AND P4, PT, R6, R47, PT ;  /* 0x0000002f0600720c */ /* 0x000fe20003f84070 */
[----:B------:R-:W-:-:S04]  /*2170*/  IMAD.HI.U32 R11, R4, R15, RZ ;  /* 0x0000000f040b7227 */ /* 0x000fc800078e00ff */
[----:B------:R-:W-:Y:S01]  /*2180*/  @!P1 IMAD.MOV R44, RZ, RZ, -R44 ;  /* 0x000000ffff2c9224 */ /* 0x000fe200078e0a2c */
[C---:B------:R-:W-:Y:S01]  /*2190*/  ISETP.GT.U32.AND P1, PT, R6.reuse, R48, PT ;  /* 0x000000300600720c */ /* 0x040fe20003f24070 */
[C---:B------:R-:W-:Y:S02]  /*21a0*/  IMAD R53, R6.reuse, R5, R53 ;  /* 0x0000000506357224 */ /* 0x040fe400078e0235 */
[--C-:B------:R-:W-:Y:S01]  /*21b0*/  @!P6 IMAD.IADD R45, R45, 0x1, -R6.reuse ;  /* 0x000000012d2de824 */ /* 0x100fe200078e0a06 */
[----:B------:R-:W-:Y:S01]  /*21c0*/  ISETP.GT.U32.AND P6, PT, R6, R50, PT ;  /* 0x000000320600720c */ /* 0x000fe20003fc4070 */
[--C-:B------:R-:W-:Y:S01]  /*21d0*/  @!P5 IMAD.IADD R46, R46, 0x1, -R6.reuse ;  /* 0x000000012e2ed824 */ /* 0x100fe200078e0a06 */
[C---:B------:R-:W-:Y:S01]  /*21e0*/  ISETP.GT.U32.AND P5, PT, R6.reuse, R51, PT ;  /* 0x000000330600720c */ /* 0x040fe20003fa4070 */
[----:B------:R-:W-:Y:S02]  /*21f0*/  IMAD.MOV R11, RZ, RZ, -R11 ;  /* 0x000000ffff0b7224 */ /* 0x000fe400078e0a0b */
[--C-:B------:R-:W-:Y:S01]  /*2200*/  @!P3 IMAD.IADD R49, R49, 0x1, -R6.reuse ;  /* 0x000000013131b824 */ /* 0x100fe200078e0a06 */
[C---:B------:R-:W-:Y:S01]  /*2210*/  ISETP.GT.U32.AND P3, PT, R6.reuse, R53, PT ;  /* 0x000000350600720c */ /* 0x040fe20003f64070 */
[----:B------:R-:W-:Y:S01]  /*2220*/  IMAD R52, R6, R11, R15 ;  /* 0x0000000b06347224 */ /* 0x000fe200078e020f */
[----:B------:R-:W-:Y:S01]  /*2230*/  IABS R11, R101 ;  /* 0x00000065000b7213 */ /* 0x000fe20000000000 */
[----:B------:R-:W-:-:S02]  /*2240*/  @!P4 IMAD.IADD R47, R47, 0x1, -R6 ;  /* 0x000000012f2fc824 */ /* 0x000fc400078e0a06 */
[--C-:B------:R-:W-:Y:S01]  /*2250*/  @!P1 IMAD.IADD R48, R48, 0x1, -R6.reuse ;  /* 0x0000000130309824 */ /* 0x100fe200078e0a06 */
[----:B------:R-:W-:Y:S01]  /*2260*/  ISETP.GT.U32.AND P4, PT, R6, R52, PT ;  /* 0x000000340600720c */ /* 0x000fe20003f84070 */
[--C-:B------:R-:W-:Y:S01]  /*2270*/  @!P6 IMAD.IADD R50, R50, 0x1, -R6.reuse ;  /* 0x000000013232e824 */ /* 0x100fe200078e0a06 */
[----:B------:R-:W-:Y:S01]  /*2280*/  ISETP.GE.AND P1, PT, R107, RZ, PT ;  /* 0x000000ff6b00720c */ /* 0x000fe20003f26270 */
[----:B------:R-:W-:Y:S01]  /*2290*/  @!P5 IMAD.IADD R51, R51, 0x1, -R6 ;  /* 0x000000013333d824 */ /* 0x000fe200078e0a06 */
[----:B------:R-:W-:Y:S01]  /*22a0*/  ISETP.GE.AND P6, PT, R104, RZ, PT ;  /* 0x000000ff6800720c */ /* 0x000fe20003fc6270 */
[----:B------:R-:W-:Y:S01]  /*22b0*/  IMAD.HI.U32 R5, R4, R11, RZ ;  /* 0x0000000b04057227 */ /* 0x000fe200078e00ff */
[----:B------:R-:W-:-:S03]  /*22c0*/  ISETP.GE.AND P5, PT, R105, RZ, PT ;  /* 0x000000ff6900720c */ /* 0x000fc60003fa6270 */
[----:B------:R-:W-:Y:S01]  /*22d0*/  @!P3 IMAD.IADD R53, R53, 0x1, -R6 ;  /* 0x000000013535b824 */ /* 0x000fe200078e0a06 */
[C---:B------:R-:W-:Y:S01]  /*22e0*/  ISETP.GT.U32.AND P3, PT, R6.reuse, R50, PT ;  /* 0x000000320600720c */ /* 0x040fe20003f64070 */
[----:B------:R-:W-:Y:S01]  /*22f0*/  @!P0 IMAD.MOV R46, RZ, RZ, -R46 ;  /* 0x000000ffff2e8224 */ /* 0x000fe200078e0a2e */
[----:B------:R-:W-:Y:S01]  /*2300*/  ISETP.GT.U32.AND P0, PT, R6, R51, PT ;  /* 0x000000330600720c */ /* 0x000fe20003f04070 */
[----:B------:R-:W-:-:S04]  /*2310*/  IMAD.HI.U32 R10, R4, R55, RZ ;  /* 0x00000037040a7227 */ /* 0x000fc800078e00ff */
[----:B------:R-:W-:Y:S02]  /*2320*/  IMAD.MOV R5, RZ, RZ, -R5 ;  /* 0x000000ffff057224 */ /* 0x000fe400078e0a05 */
[----:B------:R-:W-:Y:S02]  /*2330*/  IMAD.MOV R10, RZ, RZ, -R10 ;  /* 0x000000ffff0a7224 */ /* 0x000fe400078e0a0a */
[----:B------:R-:W-:Y:S01]  /*2340*/  @!P4 IMAD.IADD R52, R52, 0x1, -R6 ;  /* 0x000000013434c824 */ /* 0x000fe200078e0a06 */
[----:B------:R-:W-:Y:S01]  /*2350*/  ISETP.GE.AND P4, PT, R106, RZ, PT ;  /* 0x000000ff6a00720c */ /* 0x000fe20003f86270 */
[C---:B------:R-:W-:Y:S01]  /*2360*/  IMAD R54, R6.reuse, R5, R11 ;  /* 0x0000000506367224 */ /* 0x040fe200078e020b */
[----:B------:R-:W-:Y:S01]  /*2370*/  IABS R11, R98 ;  /* 0x00000062000b7213 */ /* 0x000fe20000000000 */
[C---:B------:R-:W-:Y:S01]  /*2380*/  IMAD R55, R6.reuse, R10, R55 ;  /* 0x0000000a06377224 */ /* 0x040fe200078e0237 */
[----:B------:R-:W-:Y:S01]  /*2390*/  IABS R10, R57 ;  /* 0x00000039000a7213 */ /* 0x000fe20000000000 */
[----:B------:R-:W-:Y:S01]  /*23a0*/  @!P1 IMAD.MOV R47, RZ, RZ, -R47 ;  /* 0x000000ffff2f9224 */ /* 0x000fe200078e0a2f */
[C---:B------:R-:W-:Y:S01]  /*23b0*/  ISETP.GT.U32.AND P1, PT, R6.reuse, R52, PT ;  /* 0x000000340600720c */ /* 0x040fe20003f24070 */
[----:B------:R-:W-:Y:S01]  /*23c0*/  @!P6 IMAD.MOV R48, RZ, RZ, -R48 ;  /* 0x000000ffff30e224 */ /* 0x000fe200078e0a30 */
[----:B------:R-:W-:Y:S01]  /*23d0*/  ISETP.GT.U32.AND P6, PT, R6, R54, PT ;  /* 0x000000360600720c */ /* 0x000fe20003fc4070 */
[--C-:B------:R-:W-:Y:S01]  /*23e0*/  @!P3 IMAD.IADD R50, R50, 0x1, -R6.reuse ;  /* 0x000000013232b824 */ /* 0x100fe200078e0a06 */
[----:B------:R-:W-:Y:S01]  /*23f0*/  ISETP.GT.U32.AND P3, PT, R6, R55, PT ;  /* 0x000000370600720c */ /* 0x000fe20003f64070 */
[----:B------:R-:W-:Y:S01]  /*2400*/  @!P0 IMAD.IADD R51, R51, 0x1, -R6 ;  /* 0x0000000133338824 */ /* 0x000fe200078e0a06 */
[----:B------:R-:W-:Y:S01]  /*2410*/  ISETP.GE.AND P0, PT, R99, RZ, PT ;  /* 0x000000ff6300720c */ /* 0x000fe20003f06270 */
[----:B------:R-:W-:-:S04]  /*2420*/  IMAD.HI.U32 R5, R4, R11, RZ ;  /* 0x0000000b04057227 */ /* 0x000fc800078e00ff */
[----:B------:R-:W-:Y:S01]  /*2430*/  @!P2 IMAD.MOV R45, RZ, RZ, -R45 ;  /* 0x000000ffff2da224 */ /* 0x000fe200078e0a2d */
[----:B------:R-:W-:Y:S01]  /*2440*/  ISETP.GT.U32.AND P2, PT, R6, R53, PT ;  /* 0x000000350600720c */ /* 0x000fe20003f44070 */
[----:B------:R-:W-:Y:S02]  /*2450*/  IMAD.MOV R5, RZ, RZ, -R5 ;  /* 0x000000ffff057224 */ /* 0x000fe400078e0a05 */
[----:B------:R-:W-:Y:S01]  /*2460*/  @!P5 IMAD.MOV R49, RZ, RZ, -R49 ;  /* 0x000000ffff31d224 */ /* 0x000fe200078e0a31 */
[----:B------:R-:W-:Y:S01]  /*2470*/  ISETP.GE.AND P5, PT, R103, RZ, PT ;  /* 0x000000ff6700720c */ /* 0x000fe20003fa6270 */
[--C-:B------:R-:W-:Y:S01]  /*2480*/  @!P1 IMAD.IADD R52, R52, 0x1, -R6.reuse ;  /* 0x0000000134349824 */ /* 0x100fe200078e0a06 */
[----:B------:R-:W-:Y:S01]  /*2490*/  ISETP.GE.AND P1, PT, R100, RZ, PT ;  /* 0x000000ff6400720c */ /* 0x000fe20003f26270 */
[----:B------:R-:W-:Y:S01]  /*24a0*/  @!P6 IMAD.IADD R54, R54, 0x1, -R6 ;  /* 0x000000013636e824 */ /* 0x000fe200078e0a06 */
[----:B------:R-:W-:Y:S01]  /*24b0*/  ISETP.GE.AND P6, PT, R102, RZ, PT ;  /* 0x000000ff6600720c */ /* 0x000fe20003fc6270 */
[----:B------:R-:W-:-:S02]  /*24c0*/  IMAD R5, R6, R5, R11 ;  /* 0x0000000506057224 */ /* 0x000fc400078e020b */
[----:B------:R-:W-:Y:S01]  /*24d0*/  @!P3 IMAD.IADD R55, R55, 0x1, -R6 ;  /* 0x000000013737b824 */ /* 0x000fe200078e0a06 */
[C---:B------:R-:W-:Y:S01]  /*24e0*/  ISETP.GT.U32.AND P3, PT, R6.reuse, R54, PT ;  /* 0x000000360600720c */ /* 0x040fe20003f64070 */
[----:B------:R-:W-:Y:S01]  /*24f0*/  @!P0 IMAD.MOV R52, RZ, RZ, -R52 ;  /* 0x000000ffff348224 */ /* 0x000fe200078e0a34 */
[C---:B------:R-:W-:Y:S01]  /*2500*/  ISETP.GT.U32.AND P0, PT, R6.reuse, R5, PT ;  /* 0x000000050600720c */ /* 0x040fe20003f04070 */
[----:B------:R-:W-:Y:S01]  /*2510*/  @!P2 IMAD.IADD R53, R53, 0x1, -R6 ;  /* 0x000000013535a824 */ /* 0x000fe200078e0a06 */
[----:B------:R-:W-:Y:S01]  /*2520*/  ISETP.GE.AND P2, PT, R101, RZ, PT ;  /* 0x000000ff6500720c */ /* 0x000fe20003f46270 */
[----:B------:R-:W-:Y:S02]  /*2530*/  IMAD.MOV.U32 R11, RZ, RZ, R10 ;  /* 0x000000ffff0b7224 */ /* 0x000fe400078e000a */
[----:B------:R-:W-:Y:S01]  /*2540*/  @!P5 IMAD.MOV R51, RZ, RZ, -R51 ;  /* 0x000000ffff33d224 */ /* 0x000fe200078e0a33 */
[----:B------:R-:W-:Y:S01]  /*2550*/  ISETP.GT.U32.AND P5, PT, R6, R55, PT ;  /* 0x000000370600720c */ /* 0x000fe20003fa4070 */
[----:B------:R-:W-:-:S04]  /*2560*/  IMAD.HI.U32 R10, R4, R11, RZ ;  /* 0x0000000b040a7227 */ /* 0x000fc800078e00ff */
[----:B------:R-:W-:Y:S01]  /*2570*/  @!P1 IMAD.MOV R53, RZ, RZ, -R53 ;  /* 0x000000ffff359224 */ /* 0x000fe200078e0a35 */
[----:B------:R-:W-:Y:S01]  /*2580*/  ISETP.GE.AND P1, PT, R57, RZ, PT ;  /* 0x000000ff3900720c */ /* 0x000fe20003f26270 */
[--C-:B------:R-:W-:Y:S01]  /*2590*/  @!P3 IMAD.IADD R54, R54, 0x1, -R6.reuse ;  /* 0x000000013636b824 */ /* 0x100fe200078e0a06 */
[----:B------:R-:W-:Y:S01]  /*25a0*/  IABS R57, R58 ;  /* 0x0000003a00397213 */ /* 0x000fe20000000000 */
[----:B------:R-:W-:Y:S01]  /*25b0*/  @!P0 IMAD.IADD R5, R5, 0x1, -R6 ;  /* 0x0000000105058824 */ /* 0x000fe200078e0a06 */
[----:B------:R-:W-:Y:S01]  /*25c0*/  ISETP.GE.AND P0, PT, R31, RZ, PT ;  /* 0x000000ff1f00720c */ /* 0x000fe20003f06270 */
[----:B------:R-:W-:Y:S01]  /*25d0*/  IMAD.MOV R10, RZ, RZ, -R10 ;  /* 0x000000ffff0a7224 */ /* 0x000fe200078e0a0a */
[----:B------:R-:W-:Y:S01]  /*25e0*/  ISETP.GE.AND P3, PT, R58, RZ, PT ;  /* 0x000000ff3a00720c */ /* 0x000fe20003f66270 */
[----:B------:R-:W-:Y:S01]  /*25f0*/  @!P2 IMAD.MOV R54, RZ, RZ, -R54 ;  /* 0x000000ffff36a224 */ /* 0x000fe200078e0a36 */
[C---:B------:R-:W-:Y:S01]  /*2600*/  ISETP.GT.U32.AND P2, PT, R6.reuse, R5, PT ;  /* 0x000000050600720c */ /* 0x040fe20003f44070 */
[----:B------:R-:W-:Y:S01]  /*2610*/  IMAD R11, R6, R10, R11 ;  /* 0x0000000a060b7224 */ /* 0x000fe200078e020b */
[----:B------:R-:W-:Y:S01]  /*2620*/  @!P5 IADD3 R55, R55, -R6, RZ ;  /* 0x800000063737d210 */ /* 0x000fe20007ffe0ff */
[----:B------:R-:W-:Y:S01]  /*2630*/  IMAD.HI.U32 R10, R4, R57, RZ ;  /* 0x00000039040a7227 */ /* 0x000fe200078e00ff */
[----:B------:R-:W-:-:S02]  /*2640*/  ISETP.GE.AND P5, PT, R56, RZ, PT ;  /* 0x000000ff3800720c */ /* 0x000fc40003fa6270 */
[----:B------:R-:W-:Y:S01]  /*2650*/  IABS R56, R56 ;  /* 0x0000003800387213 */ /* 0x000fe20000000000 */
[----:B------:R-:W-:Y:S02]  /*2660*/  IMAD.MOV R10, RZ, RZ, -R10 ;  /* 0x000000ffff0a7224 */ /* 0x000fe400078e0a0a */
[----:B------:R-:W-:Y:S01]  /*2670*/  @!P6 IMAD.MOV R55, RZ, RZ, -R55 ;  /* 0x000000ffff37e224 */ /* 0x000fe200078e0a37 */
[C---:B------:R-:W-:Y:S01]  /*2680*/  ISETP.GT.U32.AND P6, PT, R6.reuse, R11, PT ;  /* 0x0000000b0600720c */ /* 0x040fe20003fc4070 */
[C---:B------:R-:W-:Y:S02]  /*2690*/  IMAD R57, R6.reuse, R10, R57 ;  /* 0x0000000a06397224 */ /* 0x040fe400078e0239 */
[----:B------:R-:W-:Y:S02]  /*26a0*/  @!P2 IMAD.IADD R5, R5, 0x1, -R6 ;  /* 0x000000010505a824 */ /* 0x000fe400078e0a06 */
[----:B------:R-:W-:Y:S01]  /*26b0*/  IMAD.MOV.U32 R31, RZ, RZ, R56 ;  /* 0x000000ffff1f7224 */ /* 0x000fe200078e0038 */
[----:B------:R-:W-:Y:S01]  /*26c0*/  ISETP.GT.U32.AND P2, PT, R6, R57, PT ;  /* 0x000000390600720c */ /* 0x000fe20003f44070 */
[----:B------:R-:W-:Y:S01]  /*26d0*/  @!P4 IMAD.MOV R50, RZ, RZ, -R50 ;  /* 0x000000ffff32c224 */ /* 0x000fe200078e0a32 */
[----:B------:R-:W-:Y:S01]  /*26e0*/  ISETP.GE.AND P4, PT, R98, RZ, PT ;  /* 0x000000ff6200720c */ /* 0x000fe20003f86270 */
[----:B------:R-:W-:-:S04]  /*26f0*/  IMAD.HI.U32 R10, R4, R31, RZ ;  /* 0x0000001f040a7227 */ /* 0x000fc800078e00ff */
[----:B------:R-:W-:Y:S02]  /*2700*/  @!P6 IMAD.IADD R11, R11, 0x1, -R6 ;  /* 0x000000010b0be824 */ /* 0x000fe400078e0a06 */
[----:B------:R-:W-:Y:S02]  /*2710*/  IMAD.MOV R10, RZ, RZ, -R10 ;  /* 0x000000ffff0a7224 */ /* 0x000fe400078e0a0a */
[----:B------:R-:W-:Y:S01]  /*2720*/  IMAD.HI.U32 R13, R4, R61, RZ ;  /* 0x0000003d040d7227 */ /* 0x000fe200078e00ff */
[----:B------:R-:W-:-:S03]  /*2730*/  ISETP.GT.U32.AND P6, PT, R6, R11, PT ;  /* 0x0000000b0600720c */ /* 0x000fc60003fc4070 */
[----:B------:R-:W-:Y:S02]  /*2740*/  @!P2 IMAD.IADD R57, R57, 0x1, -R6 ;  /* 0x000000013939a824 */ /* 0x000fe400078e0a06 */
[----:B------:R-:W-:Y:S02]  /*2750*/  IMAD R58, R6, R10, R31 ;  /* 0x0000000a063a7224 */ /* 0x000fe400078e021f */
[----:B------:R-:W-:Y:S01]  /*2760*/  IMAD.HI.U32 R10, R4, R65, RZ ;  /* 0x00000041040a7227 */ /* 0x000fe200078e00ff */
[----:B------:R-:W-:-:S03]  /*2770*/  ISETP.GT.U32.AND P2, PT, R6, R57, PT ;  /* 0x000000390600720c */ /* 0x000fc60003f44070 */
[----:B------:R-:W-:-:S04]  /*2780*/  IMAD.HI.U32 R15, R4, R63, RZ ;  /* 0x0000003f040f7227 */ /* 0x000fc800078e00ff */
[----:B------:R-:W-:Y:S02]  /*2790*/  IMAD.MOV R13, RZ, RZ, -R13 ;  /* 0x000000ffff0d7224 */ /* 0x000fe400078e0a0d */
[----:B------:R-:W-:Y:S02]  /*27a0*/  IMAD.MOV.U32 R31, RZ, RZ, R5 ;  /* 0x000000ffff1f7224 */ /* 0x000fe400078e0005 */
[----:B------:R-:W-:Y:S02]  /*27b0*/  IMAD.MOV R5, RZ, RZ, -R10 ;  /* 0x000000ffff057224 */ /* 0x000fe400078e0a0a */
[----:B------:R-:W-:Y:S02]  /*27c0*/  IMAD.MOV R15, RZ, RZ, -R15 ;  /* 0x000000ffff0f7224 */ /* 0x000fe400078e0a0f */
[C---:B------:R-:W-:Y:S01]  /*27d0*/  IMAD R13, R6.reuse, R13, R61 ;  /* 0x0000000d060d7224 */ /* 0x040fe200078e023d */
[----:B------:R-:W-:Y:S01]  /*27e0*/  IABS R61, R96 ;  /* 0x00000060003d7213 */ /* 0x000fe20000000000 */
[----:B------:R-:W-:Y:S01]  /*27f0*/  @!P4 IMAD.MOV R31, RZ, RZ, -R31 ;  /* 0x000000ffff1fc224 */ /* 0x000fe200078e0a1f */
[C---:B------:R-:W-:Y:S01]  /*2800*/  ISETP.GT.U32.AND P4, PT, R6.reuse, R58, PT ;  /* 0x0000003a0600720c */ /* 0x040fe20003f84070 */
[----:B------:R-:W-:Y:S01]  /*2810*/  @!P6 IMAD.IADD R11, R11, 0x1, -R6 ;  /* 0x000000010b0be824 */ /* 0x000fe200078e0a06 */
[C---:B------:R-:W-:Y:S01]  /*2820*/  ISETP.GT.U32.AND P6, PT, R6.reuse, R13, PT ;  /* 0x0000000d0600720c */ /* 0x040fe20003fc4070 */
[C---:B------:R-:W-:Y:S01]  /*2830*/  IMAD R5, R6.reuse, R5, R65 ;  /* 0x0000000506057224 */ /* 0x040fe200078e0241 */
[----:B------:R-:W-:Y:S01]  /*2840*/  IABS R65, R95 ;  /* 0x0000005f00417213 */ /* 0x000fe20000000000 */
[----:B------:R-:W-:Y:S01]  /*2850*/  IMAD R15, R6, R15, R63 ;  /* 0x0000000f060f7224 */ /* 0x000fe200078e023f */
[----:B------:R-:W-:Y:S01]  /*2860*/  IABS R63, R84 ;  /* 0x00000054003f7213 */ /* 0x000fe20000000000 */
[----:B------:R-:W-:-:S02]  /*2870*/  IMAD.MOV.U32 R56, RZ, RZ, R11 ;  /* 0x000000ffff387224 */ /* 0x000fc400078e000b */
[----:B------:R-:W-:Y:S01]  /*2880*/  @!P2 IMAD.IADD R57, R57, 0x1, -R6 ;  /* 0x000000013939a824 */ /* 0x000fe200078e0a06 */
[C---:B------:R-:W-:Y:S01]  /*2890*/  ISETP.GT.U32.AND P2, PT, R6.reuse, R5, PT ;  /* 0x000000050600720c */ /* 0x040fe20003f44070 */
[----:B------:R-:W-:Y:S01]  /*28a0*/  @!P1 IMAD.MOV R56, RZ, RZ, -R56 ;  /* 0x000000ffff389224 */ /* 0x000fe200078e0a38 */
[----:B------:R-:W-:Y:S01]  /*28b0*/  ISETP.GT.U32.AND P1, PT, R6, R15, PT ;  /* 0x0000000f0600720c */ /* 0x000fe20003f24070 */
[----:B------:R-:W-:-:S04]  /*28c0*/  IMAD.HI.U32 R10, R4, R61, RZ ;  /* 0x0000003d040a7227 */ /* 0x000fc800078e00ff */
[----:B------:R-:W-:Y:S01]  /*28d0*/  @!P4 IMAD.IADD R58, R58, 0x1, -R6 ;  /* 0x000000013a3ac824 */ /* 0x000fe200078e0a06 */
[----:B------:R-:W-:Y:S01]  /*28e0*/  ISETP.GE.AND P4, PT, R59, RZ, PT ;  /* 0x000000ff3b00720c */ /* 0x000fe20003f86270 */
[----:B------:R-:W-:Y:S01]  /*28f0*/  IMAD.MOV R11, RZ, RZ, -R10 ;  /* 0x000000ffff0b7224 */ /* 0x000fe200078e0a0a */
[----:B------:R-:W-:Y:S01]  /*2900*/  IABS R59, R86 ;  /* 0x00000056003b7213 */ /* 0x000fe20000000000 */
[----:B------:R-:W-:-:S04]  /*2910*/  IMAD.HI.U32 R10, R4, R63, RZ ;  /* 0x0000003f040a7227 */ /* 0x000fc800078e00ff */
[--C-:B------:R-:W-:Y:S01]  /*2920*/  @!P6 IMAD.IADD R13, R13, 0x1, -R6.reuse ;  /* 0x000000010d0de824 */ /* 0x100fe200078e0a06 */
[C---:B------:R-:W-:Y:S01]  /*2930*/  ISETP.GT.U32.AND P6, PT, R6.reuse, R58, PT ;  /* 0x0000003a0600720c */ /* 0x040fe20003fc4070 */
[----:B------:R-:W-:Y:S02]  /*2940*/  @!P2 IMAD.IADD R5, R5, 0x1, -R6 ;  /* 0x000000010505a824 */ /* 0x000fe400078e0a06 */
[C---:B------:R-:W-:Y:S02]  /*2950*/  IMAD R11, R6.reuse, R11, R61 ;  /* 0x0000000b060b7224 */ /* 0x040fe400078e023d */
[----:B------:R-:W-:Y:S01]  /*2960*/  IMAD.MOV R10, RZ, RZ, -R10 ;  /* 0x000000ffff0a7224 */ /* 0x000fe200078e0a0a */
[C---:B------:R-:W-:Y:S01]  /*2970*/  ISETP.GT.U32.AND P2, PT, R6.reuse, R5, PT ;  /* 0x000000050600720c */ /* 0x040fe20003f44070 */
[----:B------:R-:W-:Y:S02]  /*2980*/  IMAD.MOV.U32 R61, RZ, RZ, R59 ;  /* 0x000000ffff3d7224 */ /* 0x000fe400078e003b */
[----:B------:R-:W-:Y:S01]  /*2990*/  @!P1 IMAD.IADD R15, R15, 0x1, -R6 ;  /* 0x000000010f0f9824 */ /* 0x000fe200078e0a06 */
[C---:B------:R-:W-:Y:S01]  /*29a0*/  ISETP.GT.U32.AND P1, PT, R6.reuse, R13, PT ;  /* 0x0000000d0600720c */ /* 0x040fe20003f24070 */
[----:B------:R-:W-:Y:S01]  /*29b0*/  IMAD R59, R6, R10, R63 ;  /* 0x0000000a063b7224 */ /* 0x000fe200078e023f */
[----:B------:R-:W-:Y:S01]  /*29c0*/  IABS R63, R88 ;  /* 0x00000058003f7213 */ /* 0x000fe20000000000 */
[----:B------:R-:W-:-:S04]  /*29d0*/  IMAD.HI.U32 R10, R4, R61, RZ ;  /* 0x0000003d040a7227 */ /* 0x000fc800078e00ff */
[----:B------:R-:W-:Y:S01]  /*29e0*/  @!P3 IMAD.MOV R57, RZ, RZ, -R57 ;  /* 0x000000ffff39b224 */ /* 0x000fe200078e0a39 */
[----:B------:R-:W-:Y:S01]  /*29f0*/  ISETP.GT.U32.AND P3, PT, R6, R15, PT ;  /* 0x0000000f0600720c */ /* 0x000fe20003f64070 */
[----:B------:R-:W-:Y:S02]  /*2a00*/  IMAD.MOV R10, RZ, RZ, -R10 ;  /* 0x000000ffff0a7224 */ /* 0x000fe400078e0a0a */
[--C-:B------:R-:W-:Y:S01]  /*2a10*/  @!P6 IMAD.IADD R58, R58, 0x1, -R6.reuse ;  /* 0x000000013a3ae824 */ /* 0x100fe200078e0a06 */
[C---:B------:R-:W-:Y:S01]  /*2a20*/  ISETP.GT.U32.AND P6, PT, R6.reuse, R11, PT ;  /* 0x0000000b0600720c */ /* 0x040fe20003fc4070 */
[C---:B------:R-:W-:Y:S02]  /*2a30*/  IMAD R61, R6.reuse, R10, R61 ;  /* 0x0000000a063d7224 */ /* 0x040fe400078e023d */
[--C-:B------:R-:W-:Y:S01]  /*2a40*/  @!P1 IMAD.IADD R13, R13, 0x1, -R6.reuse ;  /* 0x000000010d0d9824 */ /* 0x100fe200078e0a06 */
[C---:B------:R-:W-:Y:S01]  /*2a50*/  ISETP.GT.U32.AND P1, PT, R6.reuse, R59, PT ;  /* 0x0000003b0600720c */ /* 0x040fe20003f24070 */
[----:B------:R-:W-:Y:S01]  /*2a60*/  @!P2 IMAD.IADD R5, R5, 0x1, -R6 ;  /* 0x000000010505a824 */ /* 0x000fe200078e0a06 */
[----:B------:R-:W-:Y:S01]  /*2a70*/  ISETP.GT.U32.AND P2, PT, R6, R61, PT ;  /* 0x0000003d0600720c */ /* 0x000fe20003f44070 */
[----:B------:R-:W-:-:S04]  /*2a80*/  IMAD.HI.U32 R10, R4, R63, RZ ;  /* 0x0000003f040a7227 */ /* 0x000fc800078e00ff */
[----:B------:R-:W-:Y:S01]  /*2a90*/  @!P3 IMAD.IADD R15, R15, 0x1, -R6 ;  /* 0x000000010f0fb824 */ /* 0x000fe200078e0a06 */
[----:B------:R-:W-:Y:S01]  /*2aa0*/  ISETP.GE.AND P3, PT, R97, RZ, PT ;  /* 0x000000ff6100720c */ /* 0x000fe20003f66270 */
[----:B------:R-:W-:Y:S02]  /*2ab0*/  IMAD.MOV R60, RZ, RZ, -R10 ;  /* 0x000000ffff3c7224 */ /* 0x000fe400078e0a0a */
[--C-:B------:R-:W-:Y:S01]  /*2ac0*/  @!P6 IMAD.IADD R11, R11, 0x1, -R6.reuse ;  /* 0x000000010b0be824 */ /* 0x100fe200078e0a06 */
[----:B------:R-:W-:Y:S01]  /*2ad0*/  ISETP.GE.AND P6, PT, R96, RZ, PT ;  /* 0x000000ff6000720c */ /* 0x000fe20003fc6270 */
[----:B------:R-:W-:Y:S01]  /*2ae0*/  IMAD R63, R6, R60, R63 ;  /* 0x0000003c063f7224 */ /* 0x000fe200078e023f */
[----:B------:R-:W-:Y:S01]  /*2af0*/  IABS R60, R70 ;  /* 0x00000046003c7213 */ /* 0x000fe20000000000 */
[----:B------:R-:W-:Y:S01]  /*2b00*/  IMAD.MOV.U32 R82, RZ, RZ, R15 ;  /* 0x000000ffff527224 */ /* 0x000fe200078e000f */
[----:B------:R-:W-:Y:S01]  /*2b10*/  IABS R15, R69 ;  /* 0x00000045000f7213 */ /* 0x000fe20000000000 */
[--C-:B------:R-:W-:Y:S01]  /*2b20*/  @!P1 IMAD.IADD R59, R59, 0x1, -R6.reuse ;  /* 0x000000013b3b9824 */ /* 0x100fe200078e0a06 */
[----:B------:R-:W-:Y:S01]  /*2b30*/  ISETP.GE.AND P1, PT, R84, RZ, PT ;  /* 0x000000ff5400720c */ /* 0x000fe20003f26270 */
[----:B------:R-:W-:Y:S01]  /*2b40*/  @!P2 IMAD.IADD R61, R61, 0x1, -R6 ;  /* 0x000000013d3da824 */ /* 0x000fe200078e0a06 */
[C---:B------:R-:W-:Y:S01]  /*2b50*/  ISETP.GT.U32.AND P2, PT, R6.reuse, R11, PT ;  /* 0x0000000b0600720c */ /* 0x040fe20003f44070 */
[----:B------:R-:W-:Y:S01]  /*2b60*/  @!P4 IMAD.MOV R82, RZ, RZ, -R82 ;  /* 0x000000ffff52c224 */ /* 0x000fe200078e0a52 */
[----:B------:R-:W-:Y:S01]  /*2b70*/  ISETP.GT.U32.AND P4, PT, R6, R63, PT ;  /* 0x0000003f0600720c */ /* 0x000fe20003f84070 */
[----:B------:R-:W-:-:S02]  /*2b80*/  IMAD.MOV.U32 R84, RZ, RZ, R5 ;  /* 0x000000ffff547224 */ /* 0x000fc400078e0005 */
[----:B------:R-:W-:-:S04]  /*2b90*/  IMAD.HI.U32 R10, R4, R65, RZ ;  /* 0x00000041040a7227 */ /* 0x000fc800078e00ff */
[----:B------:R-:W-:-:S04]  /*2ba0*/  IMAD.HI.U32 R5, R4, R67, RZ ;  /* 0x0000004304057227 */ /* 0x000fc800078e00ff */
[----:B------:R-:W-:Y:S02]  /*2bb0*/  IMAD.MOV R10, RZ, RZ, -R10 ;  /* 0x000000ffff0a7224 */ /* 0x000fe400078e0a0a */
[----:B------:R-:W-:Y:S02]  /*2bc0*/  IMAD.MOV R5, RZ, RZ, -R5 ;  /* 0x000000ffff057224 */ /* 0x000fe400078e0a05 */
[----:B------:R-:W-:Y:S02]  /*2bd0*/  IMAD.MOV.U32 R80, RZ, RZ, R13 ;  /* 0x000000ffff507224 */ /* 0x000fe400078e000d */
[----:B------:R-:W-:Y:S01]  /*2be0*/  @!P5 IMAD.MOV R58, RZ, RZ, -R58 ;  /* 0x000000ffff3ad224 */ /* 0x000fe200078e0a3a */
[C---:B------:R-:W-:Y:S01]  /*2bf0*/  ISETP.GT.U32.AND P5, PT, R6.reuse, R61, PT ;  /* 0x0000003d0600720c */ /* 0x040fe20003fa4070 */
[C---:B------:R-:W-:Y:S01]  /*2c00*/  IMAD R13, R6.reuse, R10, R65 ;  /* 0x0000000a060d7224 */ /* 0x040fe200078e0241 */
[----:B------:R-:W-:Y:S01]  /*2c10*/  IABS R65, R85 ;  /* 0x0000005500417213 */ /* 0x000fe20000000000 */
[C---:B------:R-:W-:Y:S01]  /*2c20*/  IMAD R5, R6.reuse, R5, R67 ;  /* 0x0000000506057224 */ /* 0x040fe200078e0243 */
[----:B------:R-:W-:Y:S01]  /*2c30*/  IABS R67, R93 ;  /* 0x0000005d00437213 */ /* 0x000fe20000000000 */
[----:B------:R-:W-:Y:S01]  /*2c40*/  @!P0 IMAD.MOV R80, RZ, RZ, -R80 ;  /* 0x000000ffff508224 */ /* 0x000fe200078e0a50 */
[C---:B------:R-:W-:Y:S01]  /*2c50*/  ISETP.GT.U32.AND P0, PT, R6.reuse, R59, PT ;  /* 0x0000003b0600720c */ /* 0x040fe20003f04070 */
[--C-:B------:R-:W-:Y:S01]  /*2c60*/  @!P2 IMAD.IADD R11, R11, 0x1, -R6.reuse ;  /* 0x000000010b0ba824 */ /* 0x100fe200078e0a06 */
[C---:B------:R-:W-:Y:S01]  /*2c70*/  ISETP.GT.U32.AND P2, PT, R6.reuse, R13, PT ;  /* 0x0000000d0600720c */ /* 0x040fe20003f44070 */
[----:B------:R-:W-:Y:S01]  /*2c80*/  @!P4 IMAD.IADD R63, R63, 0x1, -R6 ;  /* 0x000000013f3fc824 */ /* 0x000fe200078e0a06 */
[----:B------:R-:W-:Y:S01]  /*2c90*/  ISETP.GT.U32.AND P4, PT, R6, R5, PT ;  /* 0x000000050600720c */ /* 0x000fe20003f84070 */
[----:B------:R-:W-:Y:S01]  /*2ca0*/  @!P3 IMAD.MOV R84, RZ, RZ, -R84 ;  /* 0x000000ffff54b224 */ /* 0x000fe200078e0a54 */
[----:B------:R-:W-:Y:S01]  /*2cb0*/  ISETP.GE.AND P3, PT, R86, RZ, PT ;  /* 0x000000ff5600720c */ /* 0x000fe20003f66270 */
[----:B------:R-:W-:-:S02]  /*2cc0*/  IMAD.MOV.U32 R86, RZ, RZ, R11 ;  /* 0x000000ffff567224 */ /* 0x000fc400078e000b */
[----:B------:R-:W-:Y:S01]  /*2cd0*/  @!P5 IMAD.IADD R61, R61, 0x1, -R6 ;  /* 0x000000013d3dd824 */ /* 0x000fe200078e0a06 */
[----:B------:R-:W-:Y:S01]  /*2ce0*/  ISETP.GE.AND P5, PT, R95, RZ, PT ;  /* 0x000000ff5f00720c */ /* 0x000fe20003fa6270 */
[----:B------:R-:W-:-:S04]  /*2cf0*/  IMAD.HI.U32 R10, R4, R15, RZ ;  /* 0x0000000f040a7227 */ /* 0x000fc800078e00ff */
[----:B------:R-:W-:Y:S01]  /*2d00*/  @!P0 IMAD.IADD R59, R59, 0x1, -R6 ;  /* 0x000000013b3b8824 */ /* 0x000fe200078e0a06 */
[----:B------:R-:W-:Y:S01]  /*2d10*/  ISETP.GE.AND P0, PT, R88, RZ, PT ;  /* 0x000000ff5800720c */ /* 0x000fe20003f06270 */
[----:B------:R-:W-:Y:S01]  /*2d20*/  @!P6 IMAD.MOV R86, RZ, RZ, -R86 ;  /* 0x000000ffff56e224 */ /* 0x000fe200078e0a56 */
[----:B------:R-:W-:Y:S01]  /*2d30*/  ISETP.GE.AND P6, PT, R90, RZ, PT ;  /* 0x000000ff5a00720c */ /* 0x000fe20003fc6270 */
[--C-:B------:R-:W-:Y:S01]  /*2d40*/  @!P2 IMAD.IADD R13, R13, 0x1, -R6.reuse ;  /* 0x000000010d0da824 */ /* 0x100fe200078e0a06 */
[----:B------:R-:W-:Y:S01]  /*2d50*/  ISETP.GT.U32.AND P2, PT, R6, R63, PT ;  /* 0x0000003f0600720c */ /* 0x000fe20003f44070 */
[----:B------:R-:W-:Y:S01]  /*2d60*/  IMAD.MOV.U32 R90, RZ, RZ, R61 ;  /* 0x000000ffff5a7224 */ /* 0x000fe200078e003d */
[----:B------:R-:W-:Y:S01]  /*2d70*/  IABS R61, R30 ;  /* 0x0000001e003d7213 */ /* 0x000fe20000000000 */
[----:B------:R-:W-:Y:S01]  /*2d80*/  @!P4 IMAD.IADD R5, R5, 0x1, -R6 ;  /* 0x000000010505c824 */ /* 0x000fe200078e0a06 */
[----:B------:R-:W-:Y:S01]  /*2d90*/  ISETP.GE.AND P4, PT, R69, RZ, PT ;  /* 0x000000ff4500720c */ /* 0x000fe20003f86270 */
[----:B------:R-:W-:Y:S01]  /*2da0*/  IMAD.MOV.U32 R88, RZ, RZ, R59 ;  /* 0x000000ffff587224 */ /* 0x000fe200078e003b */
[----:B------:R-:W-:Y:S01]  /*2db0*/  IABS R69, R94 ;  /* 0x0000005e00457213 */ /* 0x000fe20000000000 */
[----:B------:R-:W-:-:S02]  /*2dc0*/  IMAD.MOV R10, RZ, RZ, -R10 ;  /* 0x000000ffff0a7224 */ /* 0x000fc400078e0a0a */
[----:B------:R-:W-:Y:S02]  /*2dd0*/  IMAD.MOV.U32 R59, RZ, RZ, R60 ;  /* 0x000000ffff3b7224 */ /* 0x000fe400078e003c */
[----:B------:R-:W-:Y:S01]  /*2de0*/  @!P3 IMAD.MOV R90, RZ, RZ, -R90 ;  /* 0x000000ffff5ab224 */ /* 0x000fe200078e0a5a */
[C---:B------:R-:W-:Y:S01]  /*2df0*/  ISETP.GT.U32.AND P3, PT, R6.reuse, R5, PT ;  /* 0x000000050600720c */ /* 0x040fe20003f64070 */
[C---:B------:R-:W-:Y:S02]  /*2e00*/  IMAD R11, R6.reuse, R10, R15 ;  /* 0x0000000a060b7224 */ /* 0x040fe400078e020f */
[----:B------:R-:W-:Y:S01]  /*2e10*/  @!P1 IMAD.MOV R88, RZ, RZ, -R88 ;  /* 0x000000ffff589224 */ /* 0x000fe200078e0a58 */
[----:B------:R-:W-:Y:S01]  /*2e20*/  ISETP.GT.U32.AND P1, PT, R6, R13, PT ;  /* 0x0000000d0600720c */ /* 0x000fe20003f24070 */
[----:B------:R-:W-:-:S04]  /*2e30*/  IMAD.HI.U32 R10, R4, R59, RZ ;  /* 0x0000003b040a7227 */ /* 0x000fc800078e00ff */
[----:B------:R-:W-:Y:S02]  /*2e40*/  IMAD.MOV R10, RZ, RZ, -R10 ;  /* 0x000000ffff0a7224 */ /* 0x000fe400078e0a0a */
[--C-:B------:R-:W-:Y:S01]  /*2e50*/  @!P2 IMAD.IADD R63, R63, 0x1, -R6.reuse ;  /* 0x000000013f3fa824 */ /* 0x100fe200078e0a06 */
[C---:B------:R-:W-:Y:S01]  /*2e60*/  ISETP.GT.U32.AND P2, PT, R6.reuse, R11, PT ;  /* 0x0000000b0600720c */ /* 0x040fe20003f44070 */
[C---:B------:R-:W-:Y:S01]  /*2e70*/  IMAD R15, R6.reuse, R10, R59 ;  /* 0x0000000a060f7224 */ /* 0x040fe200078e023b */
[----:B------:R-:W-:Y:S01]  /*2e80*/  IABS R59, R29 ;  /* 0x0000001d003b7213 */ /* 0x000fe20000000000 */
[--C-:B------:R-:W-:Y:S02]  /*2e90*/  @!P3 IMAD.IADD R5, R5, 0x1, -R6.reuse ;  /* 0x000000010505b824 */ /* 0x100fe400078e0a06 */
[----:B------:R-:W-:Y:S01]  /*2ea0*/  IMAD.MOV.U32 R96, RZ, RZ, R63 ;  /* 0x000000ffff607224 */ /* 0x000fe200078e003f */
[----:B------:R-:W-:Y:S01]  /*2eb0*/  ISETP.GT.U32.AND P3, PT, R6, R15, PT ;  /* 0x0000000f0600720c */ /* 0x000fe20003f64070 */
[----:B------:R-:W-:Y:S01]  /*2ec0*/  @!P1 IMAD.IADD R13, R13, 0x1, -R6 ;  /* 0x000000010d0d9824 */ /* 0x000fe200078e0a06 */
[----:B------:R-:W-:Y:S01]  /*2ed0*/  IABS R63, R71 ;  /* 0x00000047003f7213 */ /* 0x000fe20000000000 */
[----:B------:R-:W-:Y:S01]  /*2ee0*/  @!P0 IMAD.MOV R96, RZ, RZ, -R96 ;  /* 0x000000ffff608224 */ /* 0x000fe200078e0a60 */
[----:B------:R-:W-:Y:S01]  /*2ef0*/  ISETP.GE.AND P0, PT, R28, RZ, PT ;  /* 0x000000ff1c00720c */ /* 0x000fe20003f06270 */
[----:B------:R-:W-:Y:S01]  /*2f00*/  IMAD.MOV.U32 R98, RZ, RZ, R13 ;  /* 0x000000ffff627224 */ /* 0x000fe200078e000d */
[----:B------:R-:W-:Y:S01]  /*2f10*/  IABS R28, R28 ;  /* 0x0000001c001c7213 */ /* 0x000fe20000000000 */
[----:B------:R-:W-:Y:S01]  /*2f20*/  @!P2 IMAD.IADD R11, R11, 0x1, -R6 ;  /* 0x000000010b0ba824 */ /* 0x000fe200078e0a06 */
[----:B------:R-:W-:Y:S01]  /*2f30*/  ISETP.GE.AND P2, PT, R30, RZ, PT ;  /* 0x000000ff1e00720c */ /* 0x000fe20003f46270 */
[----:B------:R-:W-:Y:S01]  /*2f40*/  @!P5 IMAD.MOV R98, RZ, RZ, -R98 ;  /* 0x000000ffff62d224 */ /* 0x000fe200078e0a62 */
[----:B------:R-:W-:Y:S01]  /*2f50*/  ISETP.GE.AND P5, PT, R29, RZ, PT ;  /* 0x000000ff1d00720c */ /* 0x000fe20003fa6270 */
[----:B------:R-:W-:Y:S01]  /*2f60*/  IMAD.MOV.U32 R29, RZ, RZ, R28 ;  /* 0x000000ffff1d7224 */ /* 0x000fe200078e001c */
[----:B------:R-:W-:Y:S01]  /*2f70*/  ISETP.GE.AND P1, PT, R70, RZ, PT ;  /* 0x000000ff4600720c */ /* 0x000fe20003f26270 */
[----:B------:R-:W-:Y:S01]  /*2f80*/  @!P3 IMAD.IADD R15, R15, 0x1, -R6 ;  /* 0x000000010f0fb824 */ /* 0x000fe200078e0a06 */
[----:B------:R-:W-:Y:S01]  /*2f90*/  ISETP.GT.U32.AND P3, PT, R6, R11, PT ;  /* 0x0000000b0600720c */ /* 0x000fe20003f64070 */
[----:B------:R-:W-:-:S02]  /*2fa0*/  IMAD.MOV.U32 R100, RZ, RZ, R5 ;  /* 0x000000ffff647224 */ /* 0x000fc400078e0005 */
[----:B------:R-:W-:-:S04]  /*2fb0*/  IMAD.HI.U32 R5, R4, R29, RZ ;  /* 0x0000001d04057227 */ /* 0x000fc800078e00ff */
[----:B------:R-:W-:Y:S02]  /*2fc0*/  IMAD.MOV R5, RZ, RZ, -R5 ;  /* 0x000000ffff057224 */ /* 0x000fe400078e0a05 */
[----:B------:R-:W-:Y:S01]  /*2fd0*/  @!P6 IMAD.MOV R100, RZ, RZ, -R100 ;  /* 0x000000ffff64e224 */ /* 0x000fe200078e0a64 */
[----:B------:R-:W-:Y:S01]  /*2fe0*/  ISETP.GT.U32.AND P6, PT, R6, R15, PT ;  /* 0x0000000f0600720c */ /* 0x000fe20003fc4070 */
[----:B------:R-:W-:-:S04]  /*2ff0*/  IMAD.HI.U32 R10, R4, R59, RZ ;  /* 0x0000003b040a7227 */ /* 0x000fc800078e00ff */
[----:B------:R-:W-:Y:S02]  /*3000*/  IMAD R5, R6, R5, R29 ;  /* 0x0000000506057224 */ /* 0x000fe400078e021d */
[----:B------:R-:W-:-:S04]  /*3010*/  IMAD.HI.U32 R13, R4, R61, RZ ;  /* 0x0000003d040d7227 */ /* 0x000fc800078e00ff */
[----:B------:R-:W-:Y:S02]  /*3020*/  IMAD.MOV R28, RZ, RZ, -R10 ;  /* 0x000000ffff1c7224 */ /* 0x000fe400078e0a0a */
[--C-:B------:R-:W-:Y:S01]  /*3030*/  @!P3 IMAD.IADD R11, R11, 0x1, -R6.reuse ;  /* 0x000000010b0bb824 */ /* 0x100fe200078e0a06 */
[C---:B------:R-:W-:Y:S01]  /*3040*/  ISETP.GT.U32.AND P3, PT, R6.reuse, R5, PT ;  /* 0x000000050600720c */ /* 0x040fe20003f64070 */
[----:B------:R-:W-:Y:S02]  /*3050*/  IMAD.MOV R30, RZ, RZ, -R13 ;  /* 0x000000ffff1e7224 */ /* 0x000fe400078e0a0d */
[----:B------:R-:W-:Y:S01]  /*3060*/  IMAD R13, R6, R28, R59 ;  /* 0x0000001c060d7224 */ /* 0x000fe200078e023b */
[----:B------:R-:W-:Y:S01]  /*3070*/  IABS R59, R87 ;  /* 0x00000057003b7213 */ /* 0x000fe20000000000 */
[----:B------:R-:W-:Y:S02]  /*3080*/  @!P6 IMAD.IADD R15, R15, 0x1, -R6 ;  /* 0x000000010f0fe824 */ /* 0x000fe400078e0a06 */
[----:B------:R-:W-:Y:S01]  /*3090*/  IMAD.HI.U32 R10, R4, R63, RZ ;  /* 0x0000003f040a7227 */ /* 0x000fe200078e00ff */
[----:B------:R-:W-:-:S03]  /*30a0*/  ISETP.GT.U32.AND P6, PT, R6, R13, PT ;  /* 0x0000000d0600720c */ /* 0x000fc60003fc4070 */
[----:B------:R-:W-:Y:S02]  /*30b0*/  IMAD.MOV R10, RZ, RZ, -R10 ;  /* 0x000000ffff0a7224 */ /* 0x000fe400078e0a0a */
[----:B------:R-:W-:Y:S01]  /*30c0*/  @!P3 IADD3 R5, R5, -R6, RZ ;  /* 0x800000060505b210 */ /* 0x000fe20007ffe0ff */
[----:B------:R-:W-:Y:S02]  /*30d0*/  IMAD.MOV.U32 R102, RZ, RZ, R11 ;  /* 0x000000ffff667224 */ /* 0x000fe400078e000b */
[C---:B------:R-:W-:Y:S01]  /*30e0*/  IMAD R11, R6.reuse, R10, R63 ;  /* 0x0000000a060b7224 */ /* 0x040fe200078e023f */
[----:B------:R-:W-:Y:S01]  /*30f0*/  ISETP.GT.U32.AND P3, PT, R6, R5, PT ;  /* 0x000000050600720c */ /* 0x000fe20003f64070 */
[----:B------:R-:W-:Y:S01]  /*3100*/  IMAD.HI.U32 R28, R4, R65, RZ ;  /* 0x00000041041c7227 */ /* 0x000fe200078e00ff */
[----:B------:R-:W-:-:S03]  /*3110*/  IABS R63, R91 ;  /* 0x0000005b003f7213 */ /* 0x000fc60000000000 */
[----:B------:R-:W-:Y:S02]  /*3120*/  @!P6 IMAD.IADD R13, R13, 0x1, -R6 ;  /* 0x000000010d0de824 */ /* 0x000fe400078e0a06 */
[----:B------:R-:W-:Y:S02]  /*3130*/  IMAD.MOV R28, RZ, RZ, -R28 ;  /* 0x000000ffff1c7224 */ /* 0x000fe400078e0a1c */
[----:B------:R-:W-:Y:S01]  /*3140*/  IMAD.MOV.U32 R104, RZ, RZ, R15 ;  /* 0x000000ffff687224 */ /* 0x000fe200078e000f */
[C---:B------:R-:W-:Y:S01]  /*3150*/  ISETP.GT.U32.AND P6, PT, R6.reuse, R13, PT ;  /* 0x0000000d0600720c */ /* 0x040fe20003fc4070 */
[C---:B------:R-:W-:Y:S01]  /*3160*/  IMAD R29, R6.reuse, R30, R61 ;  /* 0x0000001e061d7224 */ /* 0x040fe200078e023d */
[----:B------:R-:W-:Y:S01]  /*3170*/  IABS R61, R89 ;  /* 0x00000059003d7213 */ /* 0x000fe20000000000 */
[----:B------:R-:W-:Y:S01]  /*3180*/  @!P3 IMAD.IADD R5, R5, 0x1, -R6 ;  /* 0x000000010505b824 */ /* 0x000fe200078e0a06 */
[C---:B------:R-:W-:Y:S01]  /*3190*/  ISETP.GT.U32.AND P3, PT, R6.reuse, R11, PT ;  /* 0x0000000b0600720c */ /* 0x040fe20003f64070 */
[----:B------:R-:W-:Y:S01]  /*31a0*/  IMAD R15, R6, R28, R65 ;  /* 0x0000001c060f7224 */ /* 0x000fe200078e0241 */
[----:B------:R-:W-:Y:S01]  /*31b0*/  IABS R65, R92 ;  /* 0x0000005c00417213 */ /* 0x000fe20000000000 */
[----:B------:R-:W-:-:S04]  /*31c0*/  IMAD.HI.U32 R28, R4, R61, RZ ;  /* 0x0000003d041c7227 */ /* 0x000fc800078e00ff */
[----:B------:R-:W-:Y:S01]  /*31d0*/  @!P1 IMAD.MOV R104, RZ, RZ, -R104 ;  /* 0x000000ffff689224 */ /* 0x000fe200078e0a68 */
[C---:B------:R-:W-:Y:S01]  /*31e0*/  ISETP.GT.U32.AND P1, PT, R6.reuse, R29, PT ;  /* 0x0000001d0600720c */ /* 0x040fe20003f24070 */
[----:B------:R-:W-:Y:S01]  /*31f0*/  @!P6 IMAD.IADD R13, R13, 0x1, -R6 ;  /* 0x000000010d0de824 */ /* 0x000fe200078e0a06 */
[----:B------:R-:W-:Y:S01]  /*3200*/  ISETP.GT.U32.AND P6, PT, R6, R15, PT ;  /* 0x0000000f0600720c */ /* 0x000fe20003fc4070 */
[----:B------:R-:W-:-:S04]  /*3210*/  IMAD.HI.U32 R10, R4, R59, RZ ;  /* 0x0000003b040a7227 */ /* 0x000fc800078e00ff */
[----:B------:R-:W-:Y:S02]  /*3220*/  @!P3 IMAD.IADD R11, R11, 0x1, -R6 ;  /* 0x000000010b0bb824 */ /* 0x000fe400078e0a06 */
[----:B------:R-:W-:Y:S02]  /*3230*/  IMAD.MOV R28, RZ, RZ, -R28 ;  /* 0x000000ffff1c7224 */ /* 0x000fe400078e0a1c */
[----:B------:R-:W-:Y:S01]  /*3240*/  IMAD.MOV R30, RZ, RZ, -R10 ;  /* 0x000000ffff1e7224 */ /* 0x000fe200078e0a0a */
[C---:B------:R-:W-:Y:S01]  /*3250*/  ISETP.GT.U32.AND P3, PT, R6.reuse, R11, PT ;  /* 0x0000000b0600720c */ /* 0x040fe20003f64070 */
[----:B------:R-:W-:Y:S01]  /*3260*/  IMAD R61, R6, R28, R61 ;  /* 0x0000001c063d7224 */ /* 0x000fe200078e023d */
[----:B------:R-:W-:Y:S01]  /*3270*/  IABS R28, R0 ;  /* 0x00000000001c7213 */ /* 0x000fe20000000000 */
[----:B------:R-:W-:-:S04]  /*3280*/  IMAD.HI.U32 R10, R4, R63, RZ ;  /* 0x0000003f040a7227 */ /* 0x000fc800078e00ff */
[----:B------:R-:W-:Y:S01]  /*3290*/  @!P6 IMAD.IADD R15, R15, 0x1, -R6 ;  /* 0x000000010f0fe824 */ /* 0x000fe200078e0a06 */
[C---:B------:R-:W-:Y:S01]  /*32a0*/  ISETP.GT.U32.AND P6, PT, R6.reuse, R61, PT ;  /* 0x0000003d0600720c */ /* 0x040fe20003fc4070 */
[----:B------:R-:W-:Y:S02]  /*32b0*/  IMAD.MOV R10, RZ, RZ, -R10 ;  /* 0x000000ffff0a7224 */ /* 0x000fe400078e0a0a */
[--C-:B------:R-:W-:Y:S02]  /*32c0*/  @!P1 IMAD.IADD R29, R29, 0x1, -R6.reuse ;  /* 0x000000011d1d9824 */ /* 0x100fe400078e0a06 */
[C---:B------:R-:W-:Y:S02]  /*32d0*/  IMAD R63, R6.reuse, R10, R63 ;  /* 0x0000000a063f7224 */ /* 0x040fe400078e023f */
[----:B------:R-:W-:Y:S01]  /*32e0*/  IMAD.MOV.U32 R106, RZ, RZ, R5 ;  /* 0x000000ffff6a7224 */ /* 0x000fe200078e0005 */
[C---:B------:R-:W-:Y:S01]  /*32f0*/  ISETP.GT.U32.AND P1, PT, R6.reuse, R29, PT ;  /* 0x0000001d0600720c */ /* 0x040fe20003f24070 */
[----:B------:R-:W-:Y:S01]  /*3300*/  @!P3 IMAD.IADD R11, R11, 0x1, -R6 ;  /* 0x000000010b0bb824 */ /* 0x000fe200078e0a06 */
[C---:B------:R-:W-:Y:S01]  /*3310*/  ISETP.GT.U32.AND P3, PT, R6.reuse, R63, PT ;  /* 0x0000003f0600720c */ /* 0x040fe20003f64070 */
[----:B------:R-:W-:Y:S01]  /*3320*/  @!P0 IMAD.MOV R106, RZ, RZ, -R106 ;  /* 0x000000ffff6a8224 */ /* 0x000fe200078e0a6a */
[C---:B------:R-:W-:Y:S01]  /*3330*/  ISETP.GT.U32.AND P0, PT, R6.reuse, R15, PT ;  /* 0x0000000f0600720c */ /* 0x040fe20003f04070 */
[----:B------:R-:W-:-:S02]  /*3340*/  IMAD R59, R6, R30, R59 ;  /* 0x0000001e063b7224 */ /* 0x000fc400078e023b */
[----:B------:R-:W-:-:S04]  /*3350*/  IMAD.HI.U32 R30, R4, R65, RZ ;  /* 0x00000041041e7227 */ /* 0x000fc800078e00ff */
[----:B------:R-:W-:Y:S02]  /*3360*/  @!P6 IMAD.IADD R61, R61, 0x1, -R6 ;  /* 0x000000013d3de824 */ /* 0x000fe400078e0a06 */
[----:B------:R-:W-:-:S03]  /*3370*/  IMAD.HI.U32 R5, R4, R67, RZ ;  /* 0x0000004304057227 */ /* 0x000fc600078e00ff */
[----:B------:R-:W-:Y:S01]  /*3380*/  ISETP.GT.U32.AND P6, PT, R6, R61, PT ;  /* 0x0000003d0600720c */ /* 0x000fe20003fc4070 */
[----:B------:R-:W-:Y:S02]  /*3390*/  IMAD.MOV R30, RZ, RZ, -R30 ;  /* 0x000000ffff1e7224 */ /* 0x000fe400078e0a1e */
[----:B------:R-:W-:Y:S02]  /*33a0*/  IMAD.MOV R10, RZ, RZ, -R5 ;  /* 0x000000ffff0a7224 */ /* 0x000fe400078e0a05 */
[----:B------:R-:W-:-:S04]  /*33b0*/  IMAD.HI.U32 R5, R4, R69, RZ ;  /* 0x0000004504057227 */ /* 0x000fc800078e00ff */
[C---:B------:R-:W-:Y:S02]  /*33c0*/  IMAD R65, R6.reuse, R30, R65 ;  /* 0x0000001e06417224 */ /* 0x040fe400078e0241 */
[----:B------:R-:W-:Y:S01]  /*33d0*/  @!P4 IMAD.MOV R102, RZ, RZ, -R102 ;  /* 0x000000ffff66c224 */ /* 0x000fe200078e0a66 */
[----:B------:R-:W-:Y:S01]  /*33e0*/  ISETP.GE.AND P4, PT, R71, RZ, PT ;  /* 0x000000ff4700720c */ /* 0x000fe20003f86270 */
[--C-:B------:R-:W-:Y:S01]  /*33f0*/  @!P1 IMAD.IADD R29, R29, 0x1, -R6.reuse ;  /* 0x000000011d1d9824 */ /* 0x100fe200078e0a06 */
[C---:B------:R-:W-:Y:S01]  /*3400*/  ISETP.GT.U32.AND P1, PT, R6.reuse, R59, PT ;  /* 0x0000003b0600720c */ /* 0x040fe20003f24070 */
[--C-:B------:R-:W-:Y:S01]  /*3410*/  @!P3 IMAD.IADD R63, R63, 0x1, -R6.reuse ;  /* 0x000000013f3fb824 */ /* 0x100fe200078e0a06 */
[----:B------:R-:W-:Y:S01]  /*3420*/  IABS R71, R68 ;  /* 0x0000004400477213 */ /* 0x000fe20000000000 */
[----:B------:R-:W-:Y:S01]  /*3430*/  IMAD.MOV R5, RZ, RZ, -R5 ;  /* 0x000000ffff057224 */ /* 0x000fe200078e0a05 */
[----:B------:R-:W1:Y:S01]  /*3440*/  LDC R30, c[0x0][0x234] ;  /* 0x00008d00ff1e7b82 */ /* 0x000e620000000800 */
[----:B------:R-:W-:Y:S01]  /*3450*/  @!P0 IMAD.IADD R15, R15, 0x1, -R6 ;  /* 0x000000010f0f8824 */ /* 0x000fe200078e0a06 */
[C---:B------:R-:W-:Y:S01]  /*3460*/  ISETP.GT.U32.AND P0, PT, R6.reuse, R65, PT ;  /* 0x000000410600720c */ /* 0x040fe20003f04070 */
[C---:B------:R-:W-:Y:S01]  /*3470*/  IMAD R67, R6.reuse, R10, R67 ;  /* 0x0000000a06437224 */ /* 0x040fe200078e0243 */
[C---:B------:R-:W-:Y:S01]  /*3480*/  ISETP.GT.U32.AND P3, PT, R6.reuse, R63, PT ;  /* 0x0000003f0600720c */ /* 0x040fe20003f64070 */
[----:B------:R-:W-:-:S02]  /*3490*/  IMAD R69, R6, R5, R69 ;  /* 0x0000000506457224 */ /* 0x000fc400078e0245 */
[----:B------:R-:W-:-:S04]  /*34a0*/  IMAD.HI.U32 R10, R4, R71, RZ ;  /* 0x00000047040a7227 */ /* 0x000fc800078e00ff */
[----:B------:R-:W-:Y:S01]  /*34b0*/  @!P6 IMAD.IADD R61, R61, 0x1, -R6 ;  /* 0x000000013d3de824 */ /* 0x000fe200078e0a06 */
[C---:B------:R-:W-:Y:S01]  /*34c0*/  ISETP.GT.U32.AND P6, PT, R6.reuse, R69, PT ;  /* 0x000000450600720c */ /* 0x040fe20003fc4070 */
[----:B------:R-:W-:Y:S02]  /*34d0*/  IMAD.MOV R10, RZ, RZ, -R10 ;  /* 0x000000ffff0a7224 */ /* 0x000fe400078e0a0a */
[----:B------:R-:W-:Y:S02]  /*34e0*/  IMAD.MOV.U32 R110, RZ, RZ, R29 ;  /* 0x000000ffff6e7224 */ /* 0x000fe400078e001d */
[--C-:B------:R-:W-:Y:S02]  /*34f0*/  @!P1 IMAD.IADD R59, R59, 0x1, -R6.reuse ;  /* 0x000000013b3b9824 */ /* 0x100fe400078e0a06 */
[C---:B------:R-:W-:Y:S02]  /*3500*/  IMAD R29, R6.reuse, R10, R71 ;  /* 0x0000000a061d7224 */ /* 0x040fe400078e0247 */
[--C-:B------:R-:W-:Y:S01]  /*3510*/  @!P0 IMAD.IADD R65, R65, 0x1, -R6.reuse ;  /* 0x0000000141418824 */ /* 0x100fe200078e0a06 */
[C---:B------:R-:W-:Y:S01]  /*3520*/  ISETP.GT.U32.AND P1, PT, R6.reuse, R59, PT ;  /* 0x0000003b0600720c */ /* 0x040fe20003f24070 */
[----:B------:R-:W-:Y:S01]  /*3530*/  @!P3 IMAD.IADD R63, R63, 0x1, -R6 ;  /* 0x000000013f3fb824 */ /* 0x000fe200078e0a06 */
[C---:B------:R-:W-:Y:S01]  /*3540*/  ISETP.GT.U32.AND P3, PT, R6.reuse, R29, PT ;  /* 0x0000001d0600720c */ /* 0x040fe20003f64070 */
[----:B------:R-:W-:Y:S01]  /*3550*/  @!P2 IMAD.MOV R110, RZ, RZ, -R110 ;  /* 0x000000ffff6ea224 */ /* 0x000fe200078e0a6e */
[C---:B------:R-:W-:Y:S01]  /*3560*/  ISETP.GT.U32.AND P2, PT, R6.reuse, R65, PT ;  /* 0x000000410600720c */ /* 0x040fe20003f44070 */
[----:B------:R-:W-:Y:S01]  /*3570*/  @!P6 IMAD.IADD R69, R69, 0x1, -R6 ;  /* 0x000000014545e824 */ /* 0x000fe200078e0a06 */
[----:B------:R-:W-:Y:S01]  /*3580*/  ISETP.GE.AND P0, PT, R87, RZ, PT ;  /* 0x000000ff5700720c */ /* 0x000fe20003f06270 */
[----:B------:R-:W-:Y:S01]  /*3590*/  IMAD.MOV.U32 R5, RZ, RZ, R28 ;  /* 0x000000ffff057224 */ /* 0x000fe200078e001c */
[----:B------:R-:W-:Y:S01]  /*35a0*/  LOP3.LUT R28, R27, 0x40, RZ, 0xc0, !PT ;  /* 0x000000401b1c7812 */ /* 0x000fe200078ec0ff */
[----:B------:R-:W-:Y:S01]  /*35b0*/  IMAD.MOV.U32 R108, RZ, RZ, R13 ;  /* 0x000000ffff6c7224 */ /* 0x000fe200078e000d */
[----:B------:R-:W-:Y:S01]  /*35c0*/  ISETP.GT.U32.AND P6, PT, R6, R69, PT ;  /* 0x000000450600720c */ /* 0x000fe20003fc4070 */
[----:B------:R-:W-:Y:S01]  /*35d0*/  IMAD.HI.U32 R4, R4, R5, RZ ;  /* 0x0000000504047227 */ /* 0x000fe200078e00ff */
[----:B------:R-:W-:-:S03]  /*35e0*/  SHF.R.S32.HI R13, RZ, 0x1f, R26 ;  /* 0x0000001fff0d7819 */ /* 0x000fc6000001141a */
[--C-:B------:R-:W-:Y:S01]  /*35f0*/  @!P1 IMAD.IADD R59, R59, 0x1, -R6.reuse ;  /* 0x000000013b3b9824 */ /* 0x100fe200078e0a06 */
[----:B------:R-:W-:Y:S01]  /*3600*/  ISETP.GT.U32.AND P1, PT, R6, R67, PT ;  /* 0x000000430600720c */ /* 0x000fe20003f24070 */
[----:B------:R-:W-:Y:S01]  /*3610*/  @!P3 IMAD.IADD R29, R29, 0x1, -R6 ;  /* 0x000000011d1db824 */ /* 0x000fe200078e0a06 */
[----:B------:R-:W-:Y:S01]  /*3620*/  LEA.HI R13, R13, R26, RZ, 0x7 ;  /* 0x0000001a0d0d7211 */ /* 0x000fe200078f38ff */
[----:B------:R-:W-:Y:S02]  /*3630*/  IMAD.MOV R4, RZ, RZ, -R4 ;  /* 0x000000ffff047224 */ /* 0x000fe400078e0a04 */
[----:B------:R-:W-:Y:S01]  /*3640*/  @!P2 IMAD.IADD R65, R65, 0x1, -R6 ;  /* 0x000000014141a824 */ /* 0x000fe200078e0a06 */
[----:B------:R-:W-:Y:S01]  /*3650*/  ISETP.GE.AND P2, PT, R92, RZ, PT ;  /* 0x000000ff5c00720c */ /* 0x000fe20003f46270 */
[----:B------:R-:W-:Y:S01]  /*3660*/  IMAD.MOV.U32 R92, RZ, RZ, R59 ;  /* 0x000000ffff5c7224 */ /* 0x000fe200078e003b */
[C---:B------:R-:W-:Y:S01]  /*3670*/  ISETP.GT.U32.AND P3, PT, R6.reuse, R29, PT ;  /* 0x0000001d0600720c */ /* 0x040fe20003f64070 */
[----:B------:R-:W-:-:S02]  /*3680*/  IMAD R59, R6, R4, R5 ;  /* 0x00000004063b7224 */ /* 0x000fc400078e0205 */
[----:B------:R-:W-:Y:S02]  /*3690*/  VIADD R4, R152, 0x10000 ;  /* 0x0001000098047836 */ /* 0x000fe40000000000 */
[----:B------:R-:W-:Y:S01]  /*36a0*/  @!P6 IMAD.IADD R69, R69, 0x1, -R6 ;  /* 0x000000014545e824 */ /* 0x000fe200078e0a06 */
[----:B------:R-:W-:Y:S01]  /*36b0*/  ISETP.GT.U32.AND P6, PT, R6, R59, PT ;  /* 0x0000003b0600720c */ /* 0x000fe20003fc4070 */
[----:B------:R-:W-:Y:S01]  /*36c0*/  IMAD.SHL.U32 R10, R27, 0x2, RZ ;  /* 0x000000021b0a7824 */ /* 0x000fe200078e00ff */
[----:B------:R-:W-:Y:S01]  /*36d0*/  SHF.R.U32.HI R27, RZ, 0x4, R4 ;  /* 0x00000004ff1b7819 */ /* 0x000fe20000011604 */
[----:B------:R-:W-:Y:S01]  /*36e0*/  @!P5 IMAD.MOV R108, RZ, RZ, -R108 ;  /* 0x000000ffff6cd224 */ /* 0x000fe200078e0a6c */
[----:B------:R-:W-:Y:S01]  /*36f0*/  ISETP.GE.AND P5, PT, R85, RZ, PT ;  /* 0x000000ff5500720c */ /* 0x000fe20003fa6270 */
[----:B------:R-:W-:Y:S01]  /*3700*/  IMAD.MOV.U32 R114, RZ, RZ, R15 ;  /* 0x000000ffff727224 */ /* 0x000fe200078e000f */
[----:B------:R-:W-:Y:S01]  /*3710*/  SGXT.U32 R27, R27, 0xe ;  /* 0x0000000e1b1b781a */ /* 0x000fe20000000000 */
[----:B------:R-:W-:Y:S01]  /*3720*/  IMAD.MOV.U32 R5, RZ, RZ, RZ ;  /* 0x000000ffff057224 */ /* 0x000fe200078e00ff */
[----:B------:R-:W-:Y:S01]  /*3730*/  SHF.R.U32.HI R4, RZ, 0x4, R152 ;  /* 0x00000004ff047819 */ /* 0x000fe20000011698 */
[--C-:B------:R-:W-:Y:S01]  /*3740*/  @!P3 IMAD.IADD R29, R29, 0x1, -R6.reuse ;  /* 0x000000011d1db824 */ /* 0x100fe200078e0a06 */
[----:B------:R-:W3:Y:S01]  /*3750*/  LDC R15, c[0x0][0x23c] ;  /* 0x00008f00ff0f7b82 */ /* 0x000ee20000000800 */
[--C-:B------:R-:W-:Y:S01]  /*3760*/  @!P1 IMAD.IADD R67, R67, 0x1, -R6.reuse ;  /* 0x0000000143439824 */ /* 0x100fe200078e0a06 */
[----:B------:R-:W-:Y:S01]  /*3770*/  IADD3 R66, P3, R27, 0x2, RZ ;  /* 0x000000021b427810 */ /* 0x000fe20007f7e0ff */
[----:B------:R-:W-:Y:S01]  /*3780*/  @!P6 IMAD.IADD R59, R59, 0x1, -R6 ;  /* 0x000000013b3be824 */ /* 0x000fe200078e0a06 */
[----:B------:R-:W-:Y:S01]  /*3790*/  SGXT.U32 R154, R4, 0xe ;  /* 0x0000000e049a781a */ /* 0x000fe20000000000 */
[----:B------:R-:W-:Y:S01]  /*37a0*/  IMAD.MOV.U32 R112, RZ, RZ, R11 ;  /* 0x000000ffff707224 */ /* 0x000fe200078e000b */
[----:B------:R-:W-:Y:S01]  /*37b0*/  IADD3.X R62, R5, 0x40000040, RZ, P3, !PT ;  /* 0x40000040053e7810 */ /* 0x000fe20001ffe4ff */
[----:B------:R-:W-:Y:S01]  /*37c0*/  @!P5 IMAD.MOV R114, RZ, RZ, -R114 ;  /* 0x000000ffff72d224 */ /* 0x000fe200078e0a72 */
[C---:B------:R-:W-:Y:S01]  /*37d0*/  ISETP.GT.U32.AND P1, PT, R6.reuse, R67, PT ;  /* 0x000000430600720c */ /* 0x040fe20003f24070 */
[----:B------:R-:W4:Y:S01]  /*37e0*/  LDC.64 R4, c[0x0][0x218] ;  /* 0x00008600ff047b82 */ /* 0x000f220000000a00 */
[----:B------:R-:W-:Y:S01]  /*37f0*/  ISETP.GT.U32.AND P3, PT, R6, R59, PT ;  /* 0x0000003b0600720c */ /* 0x000fe20003f64070 */
[----:B------:R-:W-:Y:S01]  /*3800*/  @!P0 IMAD.MOV R92, RZ, RZ, -R92 ;  /* 0x000000ffff5c8224 */ /* 0x000fe200078e0a5c */
[----:B------:R-:W-:Y:S01]  /*3810*/  ISETP.GE.AND P5, PT, R91, RZ, PT ;  /* 0x000000ff5b00720c */ /* 0x000fe20003fa6270 */
[----:B------:R-:W-:Y:S01]  /*3820*/  @!P4 IMAD.MOV R112, RZ, RZ, -R112 ;  /* 0x000000ffff70c224 */ /* 0x000fe200078e0a70 */
[----:B------:R-:W-:Y:S01]  /*3830*/  ISETP.GE.AND P0, PT, R94, RZ, PT ;  /* 0x000000ff5e00720c */ /* 0x000fe20003f06270 */
[----:B------:R-:W-:Y:S01]  /*3840*/  IMAD.MOV.U32 R60, RZ, RZ, RZ ;  /* 0x000000ffff3c7224 */ /* 0x000fe200078e00ff */
[----:B------:R-:W-:Y:S01]  /*3850*/  ISETP.GE.AND P4, PT, R89, RZ, PT ;  /* 0x000000ff5900720c */ /* 0x000fe20003f86270 */
[----:B------:R-:W-:Y:S01]  /*3860*/  IMAD.MOV.U32 R116, RZ, RZ, R63 ;  /* 0x000000ffff747224 */ /* 0x000fe200078e003f */
[----:B------:R-:W-:Y:S01]  /*3870*/  IADD3 R64, P6, R154, 0x80, RZ ;  /* 0x000000809a407810 */ /* 0x000fe20007fde0ff */
[-C--:B-1----:R-:W-:Y:S01]  /*3880*/  IMAD R8, R8, R30.reuse, RZ ;  /* 0x0000001e08087224 */ /* 0x082fe200078e02ff */
[----:B------:R-:W-:Y:S01]  /*3890*/  LOP3.LUT R11, R10, 0x7e, RZ, 0xc0, !PT ;  /* 0x0000007e0a0b7812 */ /* 0x000fe200078ec0ff */
[--C-:B------:R-:W-:Y:S01]  /*38a0*/  @!P1 IMAD.IADD R67, R67, 0x1, -R6.reuse ;  /* 0x0000000143439824 */ /* 0x100fe200078e0a06 */
[----:B------:R-:W-:Y:S01]  /*38b0*/  ISETP.GE.AND P1, PT, R93, RZ, PT ;  /* 0x000000ff5d00720c */ /* 0x000fe20003f26270 */
[----:B------:R-:W-:Y:S01]  /*38c0*/  @!P3 IMAD.IADD R59, R59, 0x1, -R6 ;  /* 0x000000013b3bb824 */ /* 0x000fe200078e0a06 */
[----:B------:R-:W-:Y:S01]  /*38d0*/  IADD3.X R60, R60, 0x40000040, RZ, P6, !PT ;  /* 0x400000403c3c7810 */ /* 0x000fe200037fe4ff */
[----:B------:R-:W-:Y:S01]  /*38e0*/  @!P5 IMAD.MOV R116, RZ, RZ, -R116 ;  /* 0x000000ffff74d224 */ /* 0x000fe200078e0a74 */
[----:B------:R-:W-:Y:S01]  /*38f0*/  ISETP.NE.AND P3, PT, R25, RZ, PT ;  /* 0x000000ff1900720c */ /* 0x000fe20003f65270 */
[----:B------:R-:W-:Y:S01]  /*3900*/  IMAD.MOV.U32 R94, RZ, RZ, R61 ;  /* 0x000000ffff5e7224 */ /* 0x000fe200078e003d */
[----:B------:R-:W-:Y:S01]  /*3910*/  ISETP.GE.AND P6, PT, R68, RZ, PT ;  /* 0x000000ff4400720c */ /* 0x000fe20003fc6270 */
[----:B---3--:R-:W-:Y:S01]  /*3920*/  IMAD R6, R153, R15, RZ ;  /* 0x0000000f99067224 */ /* 0x008fe200078e02ff */
[----:B------:R-:W-:Y:S01]  /*3930*/  LOP3.LUT R25, RZ, R25, RZ, 0x33, !PT ;  /* 0x00000019ff197212 */ /* 0x000fe200078e33ff */
[----:B------:R-:W-:Y:S01]  /*3940*/  @!P0 IMAD.MOV R69, RZ, RZ, -R69 ;  /* 0x000000ffff458224 */ /* 0x000fe200078e0a45 */
[----:B------:R-:W-:Y:S01]  /*3950*/  ISETP.GE.AND P5, PT, R0, RZ, PT ;  /* 0x000000ff0000720c */ /* 0x000fe20003fa6270 */
[----:B------:R-:W-:Y:S01]  /*3960*/  IMAD R9, R9, R30, RZ ;  /* 0x0000001e09097224 */ /* 0x000fe200078e02ff */
[C---:B------:R-:W-:Y:S01]  /*3970*/  SEL R7, R25.reuse, R7, !P3 ;  /* 0x0000000719077207 */ /* 0x040fe20005800000 */
[----:B------:R-:W-:Y:S01]  /*3980*/  @!P4 IMAD.MOV R94, RZ, RZ, -R94 ;  /* 0x000000ffff5ec224 */ /* 0x000fe200078e0a5e */
[----:B0-----:R-:W-:Y:S01]  /*3990*/  LEA R188, P0, R8, R190, 0x1 ;  /* 0x000000be08bc7211 */ /* 0x001fe200078008ff */
[----:B------:R-:W-:Y:S01]  /*39a0*/  @!P1 IMAD.MOV R67, RZ, RZ, -R67 ;  /* 0x000000ffff439224 */ /* 0x000fe200078e0a43 */
[----:B----4-:R-:W-:Y:S01]  /*39b0*/  LEA R4, P4, R6, R4, 0x1 ;  /* 0x0000000406047211 */ /* 0x010fe200078808ff */
[----:B------:R-:W-:Y:S01]  /*39c0*/  IMAD.MOV.U32 R118, RZ, RZ, R65 ;  /* 0x000000ffff767224 */ /* 0x000fe200078e0041 */
[C---:B------:R-:W-:Y:S01]  /*39d0*/  SEL R26, R25.reuse, R12, !P3 ;  /* 0x0000000c191a7207 */ /* 0x040fe20005800000 */
[----:B------:R-:W-:Y:S01]  /*39e0*/  IMAD.MOV.U32 R124, RZ, RZ, R29 ;  /* 0x000000ffff7c7224 */ /* 0x000fe200078e001d */
[----:B------:R-:W-:Y:S01]  /*39f0*/  SEL R16, R25, R16, !P3 ;  /* 0x0000001019107207 */ /* 0x000fe20005800000 */
[----:B------:R-:W-:Y:S01]  /*3a00*/  IMAD.MOV.U32 R126, RZ, RZ, R59 ;  /* 0x000000ffff7e7224 */ /* 0x000fe200078e003b */
[----:B------:R-:W-:Y:S01]  /*3a10*/  LEA.HI.X.SX32 R189, R8, R191, 0x1, P0 ;  /* 0x000000bf08bd7211 */ /* 0x000fe200000f0eff */
[----:B--2---:R-:W-:Y:S01]  /*3a20*/  IMAD R7, R7, R137, RZ ;  /* 0x0000008907077224 */ /* 0x004fe200078e02ff */
[----:B------:R-:W-:Y:S01]  /*3a30*/  SEL R14, R25, R14, !P3 ;  /* 0x0000000e190e7207 */ /* 0x000fe20005800000 */
[----:B------:R-:W-:Y:S01]  /*3a40*/  @!P2 IMAD.MOV R118, RZ, RZ, -R118 ;  /* 0x000000ffff76a224 */ /* 0x000fe200078e0a76 */
[----:B------:R-:W-:Y:S01]  /*3a50*/  LEA R190, P1, R9, R190, 0x1 ;  /* 0x000000be09be7211 */ /* 0x000fe200078208ff */
[----:B------:R-:W-:Y:S01]  /*3a60*/  @!P6 IMAD.MOV R124, RZ, RZ, -R124 ;  /* 0x000000ffff7ce224 */ /* 0x000fe200078e0a7c */
[----:B------:R-:W-:Y:S01]  /*3a70*/  LEA.HI.X.SX32 R8, R6, R5, 0x1, P4 ;  /* 0x0000000506087211 */ /* 0x000fe200020f0eff */
[----:B------:R-:W-:Y:S01]  /*3a80*/  IMAD R5, R26, R137, RZ ;  /* 0x000000891a057224 */ /* 0x000fe200078e02ff */
[----:B------:R-:W-:Y:S01]  /*3a90*/  R2UR UR34, R27 ;  /* 0x000000001b2272ca */ /* 0x000fe200000e0000 */
[----:B------:R-:W-:Y:S01]  /*3aa0*/  @!P5 IMAD.MOV R126, RZ, RZ, -R126 ;  /* 0x000000ffff7ed224 */ /* 0x000fe200078e0a7e */
[----:B------:R-:W-:Y:S01]  /*3ab0*/  SEL R27, R25, R17, !P3 ;  /* 0x00000011191b7207 */ /* 0x000fe20005800000 */
[----:B------:R-:W-:Y:S01]  /*3ac0*/  IMAD R17, R16, R137, RZ ;  /* 0x0000008910117224 */ /* 0x000fe200078e02ff */
[----:B------:R-:W-:Y:S01]  /*3ad0*/  LEA.HI.X.SX32 R191, R9, R191, 0x1, P1 ;  /* 0x000000bf09bf7211 */ /* 0x000fe200008f0eff */
[--C-:B------:R-:W-:Y:S01]  /*3ae0*/  IMAD R10, R28, 0x100, R11.reuse ;  /* 0x000001001c0a7824 */ /* 0x100fe200078e020b */
[----:B------:R-:W-:Y:S01]  /*3af0*/  LEA R16, P6, R7, R4, 0x1 ;  /* 0x0000000407107211 */ /* 0x000fe200078c08ff */
[-C--:B------:R-:W-:Y:S01]  /*3b00*/  IMAD R9, R14, R137.reuse, RZ ;  /* 0x000000890e097224 */ /* 0x080fe200078e02ff */
[----:B------:R-:W-:Y:S01]  /*3b10*/  SEL R18, R25, R18, !P3 ;  /* 0x0000001219127207 */ /* 0x000fe20005800000 */
[----:B------:R-:W-:Y:S01]  /*3b20*/  IMAD R11, R28, 0x80, R11 ;  /* 0x000000801c0b7824 */ /* 0x000fe200078e020b */
[----:B------:R-:W-:Y:S01]  /*3b30*/  LEA R6, P5, R5, R4, 0x1 ;  /* 0x0000000405067211 */ /* 0x000fe200078a08ff */
[----:B------:R-:W-:Y:S01]  /*3b40*/  IMAD R27, R27, R137, RZ ;  /* 0x000000891b1b7224 */ /* 0x000fe200078e02ff */
[----:B------:R-:W-:Y:S01]  /*3b50*/  SEL R28, R25, R19, !P3 ;  /* 0x00000013191c7207 */ /* 0x000fe20005800000 */
[----:B------:R0:W-:Y:S01]  /*3b60*/  STL [R1+0x1e8], R16 ;  /* 0x0001e81001007387 */ /* 0x0001e20000100800 */
[----:B------:R-:W-:Y:S01]  /*3b70*/  R2UR UR4, R64 ;  /* 0x00000000400472ca */ /* 0x000fe200000e0000 */
[----:B------:R-:W-:Y:S01]  /*3b80*/  IMAD R19, R18, R137, RZ ;  /* 0x0000008912137224 */ /* 0x000fe200078e02ff */
[----:B------:R-:W-:Y:S01]  /*3b90*/  R2UR UR6, R66 ;  /* 0x00000000420672ca */ /* 0x000fe200000e0000 */
[----:B------:R1:W-:Y:S01]  /*3ba0*/  STL [R1+0x1f0], R6 ;  /* 0x0001f00601007387 */ /* 0x0003e20000100800 */
[----:B------:R-:W-:Y:S01]  /*3bb0*/  R2UR UR5, R60 ;  /* 0x000000003c0572ca */ /* 0x000fe200000e0000 */
[----:B------:R-:W2:Y:S01]  /*3bc0*/  LDC R12, c[0x0][0x238] ;  /* 0x00008e00ff0c7b82 */ /* 0x000ea20000000800 */
[----:B------:R-:W-:-:S02]  /*3bd0*/  R2UR UR7, R62 ;  /* 0x000000003e0772ca */ /* 0x000fc400000e0000 */
[C---:B------:R-:W-:Y:S02]  /*3be0*/  SEL R20, R25.reuse, R20, !P3 ;  /* 0x0000001419147207 */ /* 0x040fe40005800000 */
[C---:B------:R-:W-:Y:S01]  /*3bf0*/  SEL R29, R25.reuse, R21, !P3 ;  /* 0x00000015191d7207 */ /* 0x040fe20005800000 */
[----:B------:R-:W-:Y:S01]  /*3c00*/  IMAD R21, R28, R137, RZ ;  /* 0x000000891c157224 */ /* 0x000fe200078e02ff */
[C---:B------:R-:W-:Y:S02]  /*3c10*/  SEL R22, R25.reuse, R22, !P3 ;  /* 0x0000001619167207 */ /* 0x040fe40005800000 */
[C---:B------:R-:W-:Y:S01]  /*3c20*/  SEL R30, R25.reuse, R23, !P3 ;  /* 0x00000017191e7207 */ /* 0x040fe20005800000 */
[-C--:B------:R-:W-:Y:S01]  /*3c30*/  IMAD R23, R20, R137.reuse, RZ ;  /* 0x0000008914177224 */ /* 0x080fe200078e02ff */
[----:B------:R-:W-:Y:S01]  /*3c40*/  SEL R24, R25, R24, !P3 ;  /* 0x0000001819187207 */ /* 0x000fe20005800000 */
[----:B------:R-:W-:Y:S01]  /*3c50*/  IMAD R29, R29, R137, RZ ;  /* 0x000000891d1d7224 */ /* 0x000fe200078e02ff */
[C---:B------:R-:W-:Y:S01]  /*3c60*/  SEL R32, R25.reuse, R32, !P3 ;  /* 0x0000002019207207 */ /* 0x040fe20005800000 */
[----:B------:R-:W-:Y:S01]  /*3c70*/  UIADD3.64 UR14, UR4, 0x380, URZ ;  /* 0x00000380040e7897 */ /* 0x000fe2000fffe03f */
[C---:B------:R-:W-:Y:S01]  /*3c80*/  SEL R59, R25.reuse, R33, !P3 ;  /* 0x00000021193b7207 */ /* 0x040fe20005800000 */
[----:B------:R-:W-:Y:S01]  /*3c90*/  IMAD R33, R24, R137, RZ ;  /* 0x0000008918217224 */ /* 0x000fe200078e02ff */
[C---:B------:R-:W-:Y:S01]  /*3ca0*/  SEL R34, R25.reuse, R34, !P3 ;  /* 0x0000002219227207 */ /* 0x040fe20005800000 */
[----:B------:R-:W-:Y:S01]  /*3cb0*/  UIADD3.64 UR10, UR4, 0x400, URZ ;  /* 0x00000400040a7897 */ /* 0x000fe2000fffe03f */
[C---:B------:R-:W-:Y:S01]  /*3cc0*/  SEL R60, R25.reuse, R35, !P3 ;  /* 0x00000023193c7207 */ /* 0x040fe20005800000 */
[-C--:B------:R-:W-:Y:S01]  /*3cd0*/  IMAD R35, R32, R137.reuse, RZ ;  /* 0x0000008920237224 */ /* 0x080fe200078e02ff */
[----:B------:R-:W-:Y:S01]  /*3ce0*/  SEL R36, R25, R36, !P3 ;  /* 0x0000002419247207 */ /* 0x000fe20005800000 */
[----:B------:R-:W-:Y:S01]  /*3cf0*/  IMAD R59, R59, R137, RZ ;  /* 0x000000893b3b7224 */ /* 0x000fe200078e02ff */
[C---:B------:R-:W-:Y:S01]  /*3d00*/  SEL R61, R25.reuse, R37, !P3 ;  /* 0x00000025193d7207 */ /* 0x040fe20005800000 */
[----:B------:R-:W-:Y:S01]  /*3d10*/  IMAD R37, R34, R137, RZ ;  /* 0x0000008922257224 */ /* 0x000fe200078e02ff */
[C---:B------:R-:W-:Y:S01]  /*3d20*/  SEL R38, R25.reuse, R38, !P3 ;  /* 0x0000002619267207 */ /* 0x040fe20005800000 */
[----:B--2---:R-:W-:Y:S01]  /*3d30*/  IMAD R139, R12, 0x7f, RZ ;  /* 0x0000007f0c8b7824 */ /* 0x004fe200078e02ff */
[C---:B------:R-:W-:Y:S01]  /*3d40*/  SEL R62, R25.reuse, R39, !P3 ;  /* 0x00000027193e7207 */ /* 0x040fe20005800000 */
[-C--:B------:R-:W-:Y:S01]  /*3d50*/  IMAD R39, R60, R137.reuse, RZ ;  /* 0x000000893c277224 */ /* 0x080fe200078e02ff */
[----:B------:R-:W-:Y:S01]  /*3d60*/  SEL R40, R25, R40, !P3 ;  /* 0x0000002819287207 */ /* 0x000fe20005800000 */
[----:B------:R-:W-:Y:S01]  /*3d70*/  IMAD R61, R61, R137, RZ ;  /* 0x000000893d3d7224 */ /* 0x000fe200078e02ff */
[C---:B------:R-:W-:Y:S01]  /*3d80*/  SEL R63, R25.reuse, R41, !P3 ;  /* 0x00000029193f7207 */ /* 0x040fe20005800000 */
[----:B------:R-:W-:Y:S01]  /*3d90*/  IMAD R41, R36, R137, RZ ;  /* 0x0000008924297224 */ /* 0x000fe200078e02ff */
[C---:B------:R-:W-:Y:S01]  /*3da0*/  SEL R42, R25.reuse, R42, !P3 ;  /* 0x0000002a192a7207 */ /* 0x040fe20005800000 */
[----:B------:R-:W-:Y:S01]  /*3db0*/  IMAD R141, R12, 0x7e, RZ ;  /* 0x0000007e0c8d7824 */ /* 0x000fe200078e02ff */
[C---:B------:R-:W-:Y:S01]  /*3dc0*/  SEL R64, R25.reuse, R43, !P3 ;  /* 0x0000002b19407207 */ /* 0x040fe20005800000 */
[-C--:B------:R-:W-:Y:S01]  /*3dd0*/  IMAD R43, R38, R137.reuse, RZ ;  /* 0x00000089262b7224 */ /* 0x080fe200078e02ff */
[----:B------:R-:W-:Y:S01]  /*3de0*/  SEL R44, R25, R44, !P3 ;  /* 0x0000002c192c7207 */ /* 0x000fe20005800000 */
[----:B------:R-:W-:Y:S01]  /*3df0*/  IMAD R63, R63, R137, RZ ;  /* 0x000000893f3f7224 */ /* 0x000fe200078e02ff */
        /* <DEDUP_REMOVED lines=14> */
[C---:B------:R-:W-:Y:S01]  /*3ee0*/  SEL R52, R25.reuse, R52, !P3 ;  /* 0x0000003419347207 */ /* 0x040fe20005800000 */
[----:B------:R-:W-:Y:S01]  /*3ef0*/  IMAD R71, R50, R137, RZ ;  /* 0x0000008932477224 */ /* 0x000fe200078e02ff */
[C---:B------:R-:W-:Y:S01]  /*3f00*/  SEL R72, R25.reuse, R53, !P3 ;  /* 0x0000003519487207 */ /* 0x040fe20005800000 */
[-C--:B------:R-:W-:Y:S01]  /*3f10*/  IMAD R53, R44, R137.reuse, RZ ;  /* 0x000000892c357224 */ /* 0x080fe200078e02ff */
[C---:B------:R-:W-:Y:S01]  /*3f20*/  SEL R54, R25.reuse, R54, !P3 ;  /* 0x0000003619367207 */ /* 0x040fe20005800000 */
[----:B------:R-:W-:Y:S01]  /*3f30*/  IMAD R73, R70, R137, RZ ;  /* 0x0000008946497224 */ /* 0x000fe200078e02ff */
[C---:B------:R-:W-:Y:S01]  /*3f40*/  SEL R74, R25.reuse, R55, !P3 ;  /* 0x00000037194a7207 */ /* 0x040fe20005800000 */
[----:B------:R-:W-:Y:S01]  /*3f50*/  IMAD R55, R46, R137, RZ ;  /* 0x000000892e377224 */ /* 0x000fe200078e02ff */
[C---:B------:R-:W-:Y:S01]  /*3f60*/  SEL R76, R25.reuse, R31, !P3 ;  /* 0x0000001f194c7207 */ /* 0x040fe20005800000 */
[-C--:B------:R-:W-:Y:S01]  /*3f70*/  IMAD R31, R30, R137.reuse, RZ ;  /* 0x000000891e1f7224 */ /* 0x080fe200078e02ff */
[C---:B------:R-:W-:Y:S01]  /*3f80*/  SEL R56, R25.reuse, R56, !P3 ;  /* 0x0000003819387207 */ /* 0x040fe20005800000 */
[----:B------:R-:W-:Y:S01]  /*3f90*/  IMAD R75, R52, R137, RZ ;  /* 0x00000089344b7224 */ /* 0x000fe200078e02ff */
[C---:B------:R-:W-:Y:S01]  /*3fa0*/  SEL R78, R25.reuse, R57, !P3 ;  /* 0x00000039194e7207 */ /* 0x040fe20005800000 */
[-C--:B------:R-:W-:Y:S01]  /*3fb0*/  IMAD R57, R66, R137.reuse, RZ ;  /* 0x0000008942397224 */ /* 0x080fe200078e02ff */
        /* <DEDUP_REMOVED lines=47> */
[-C--:B------:R-:W-:Y:S01]  /*42b0*/  IMAD R119, R112, R137.reuse, RZ ;  /* 0x0000008970777224 */ /* 0x080fe200078e02ff */
[----:B------:R-:W-:Y:S01]  /*42c0*/  SEL R126, R25, R126, !P3 ;  /* 0x0000007e197e7207 */ /* 0x000fe20005800000 */
[-C--:B------:R-:W-:Y:S01]  /*42d0*/  IMAD R25, R22, R137.reuse, RZ ;  /* 0x0000008916197224 */ /* 0x080fe200078e02ff */
[-C--:B------:R-:W-:Y:S01]  /*42e0*/  LEA R14, P3, R9, R4.reuse, 0x1 ;  /* 0x00000004090e7211 */ /* 0x080fe200078608ff */
[-C--:B------:R-:W-:Y:S01]  /*42f0*/  IMAD R121, R114, R137.reuse, RZ ;  /* 0x0000008972797224 */ /* 0x080fe200078e02ff */
[-C--:B0-----:R-:W-:Y:S01]  /*4300*/  LEA R16, P2, R17, R4.reuse, 0x1 ;  /* 0x0000000411107211 */ /* 0x081fe200078408ff */
[-C--:B------:R-:W-:Y:S01]  /*4310*/  IMAD R123, R92, R137.reuse, RZ ;  /* 0x000000895c7b7224 */ /* 0x080fe200078e02ff */
[-C--:B-1----:R-:W-:Y:S01]  /*4320*/  LEA R6, P1, R27, R4.reuse, 0x1 ;  /* 0x000000041b067211 */ /* 0x082fe200078208ff */
[----:B------:R0:W-:Y:S01]  /*4330*/  STL [R1+0x1f8], R14 ;  /* 0x0001f80e01007387 */ /* 0x0001e20000100800 */
[-C--:B------:R-:W-:Y:S01]  /*4340*/  IMAD R125, R94, R137.reuse, RZ ;  /* 0x000000895e7d7224 */ /* 0x080fe200078e02ff */
[----:B------:R-:W-:Y:S01]  /*4350*/  LOP3.LUT R20, R10, 0x10, RZ, 0x3c, !PT ;  /* 0x000000100a147812 */ /* 0x000fe200078e3cff */
[-C--:B------:R-:W-:Y:S01]  /*4360*/  IMAD R127, R116, R137.reuse, RZ ;  /* 0x00000089747f7224 */ /* 0x080fe200078e02ff */
[----:B------:R1:W-:Y:S01]  /*4370*/  STL [R1+0x200], R16 ;  /* 0x0002001001007387 */ /* 0x0003e20000100800 */
[-C--:B------:R-:W-:Y:S01]  /*4380*/  IMAD R129, R118, R137.reuse, RZ ;  /* 0x0000008976817224 */ /* 0x080fe200078e02ff */
[----:B------:R-:W-:Y:S01]  /*4390*/  LOP3.LUT R18, R10, 0x30, RZ, 0x3c, !PT ;  /* 0x000000300a127812 */ /* 0x000fe200078e3cff */
[-C--:B------:R-:W-:Y:S01]  /*43a0*/  IMAD R131, R120, R137.reuse, RZ ;  /* 0x0000008978837224 */ /* 0x080fe200078e02ff */
[----:B------:R2:W-:Y:S01]  /*43b0*/  STL [R1+0x208], R6 ;  /* 0x0002080601007387 */ /* 0x0005e20000100800 */
[-C--:B------:R-:W-:Y:S01]  /*43c0*/  IMAD R133, R122, R137.reuse, RZ ;  /* 0x000000897a857224 */ /* 0x080fe200078e02ff */
[-C--:B0-----:R-:W-:Y:S01]  /*43d0*/  LEA R14, P0, R19, R4.reuse, 0x1 ;  /* 0x00000004130e7211 */ /* 0x081fe200078008ff */
[-C--:B------:R-:W-:Y:S01]  /*43e0*/  IMAD R135, R124, R137.reuse, RZ ;  /* 0x000000897c877224 */ /* 0x080fe200078e02ff */
[----:B------:R-:W-:Y:S01]  /*43f0*/  LOP3.LUT R24, R11, 0x70, RZ, 0x3c, !PT ;  /* 0x000000700b187812 */ /* 0x000fe200078e3cff */
[----:B------:R-:W-:Y:S01]  /*4400*/  IMAD R137, R126, R137, RZ ;  /* 0x000000897e897224 */ /* 0x000fe200078e02ff */
[----:B-1----:R-:W-:Y:S01]  /*4410*/  LEA R16, P4, R21, R4, 0x1 ;  /* 0x0000000415107211 */ /* 0x002fe200078808ff */
[----:B------:R0:W-:Y:S01]  /*4420*/  STL [R1+0x210], R14 ;  /* 0x0002100e01007387 */ /* 0x0001e20000100800 */
[C---:B------:R-:W-:Y:S01]  /*4430*/  IMAD.IADD R22, R152.reuse, 0x1, R10 ;  /* 0x0000000198167824 */ /* 0x040fe200078e020a */
[----:B------:R-:W-:Y:S01]  /*4440*/  UIADD3.64 UR14, UR4, 0x580, URZ ;  /* 0x00000580040e7897 */ /* 0x000fe2000fffe03f */
[-C--:B--2---:R-:W-:Y:S01]  /*4450*/  LEA.HI.X.SX32 R6, R7, R8.reuse, 0x1, P6 ;  /* 0x0000000807067211 */ /* 0x084fe200030f0eff */
[----:B------:R1:W-:Y:S01]  /*4460*/  STL [R1+0x218], R16 ;  /* 0x0002181001007387 */ /* 0x0003e20000100800 */
[-C--:B------:R-:W-:Y:S01]  /*4470*/  LEA.HI.X.SX32 R7, R5, R8.reuse, 0x1, P5 ;  /* 0x0000000805077211 */ /* 0x080fe200028f0eff */
[----:B------:R-:W-:Y:S01]  /*4480*/  UIADD3.64 UR10, UR4, 0x600, URZ ;  /* 0x00000600040a7897 */ /* 0x000fe2000fffe03f */
[----:B------:R-:W-:Y:S01]  /*4490*/  LEA.HI.X.SX32 R5, R9, R8, 0x1, P3 ;  /* 0x0000000809057211 */ /* 0x000fe200018f0eff */
[----:B------:R2:W-:Y:S01]  /*44a0*/  STL [R1+0x1e0], R6 ;  /* 0x0001e00601007387 */ /* 0x0005e20000100800 */
[----:B------:R-:W-:Y:S01]  /*44b0*/  UIADD3.64 UR14, UR4, 0x680, URZ ;  /* 0x00000680040e7897 */ /* 0x000fe2000fffe03f */
[-C--:B0-----:R-:W-:Y:S01]  /*44c0*/  LEA R14, P6, R23, R4.reuse, 0x1 ;  /* 0x00000004170e7211 */ /* 0x081fe200078c08ff */
[----:B------:R-:W-:Y:S01]  /*44d0*/  UIADD3.64 UR10, UR4, 0x700, URZ ;  /* 0x00000700040a7897 */ /* 0x000fe2000fffe03f */
[----:B------:R-:W-:Y:S01]  /*44e0*/  IMAD.IADD R20, R152, 0x1, R20 ;  /* 0x0000000198147824 */ /* 0x000fe200078e0214 */
[----:B------:R-:W-:Y:S01]  /*44f0*/  UIADD3.64 UR14, UR4, 0x780, URZ ;  /* 0x00000780040e7897 */ /* 0x000fe2000fffe03f */
[----:B-1----:R-:W-:Y:S01]  /*4500*/  LOP3.LUT R16, R10, 0x50, RZ, 0x3c, !PT ;  /* 0x000000500a107812 */ /* 0x002fe200078e3cff */
[----:B------:R0:W-:Y:S01]  /*4510*/  STL [R1+0x224], R14 ;  /* 0x0002240e01007387 */ /* 0x0001e20000100800 */
[----:B------:R-:W-:Y:S01]  /*4520*/  UIADD3.64 UR10, UR4, 0x800, URZ ;  /* 0x00000800040a7897 */ /* 0x000fe2000fffe03f */
[C---:B------:R-:W-:Y:S01]  /*4530*/  IMAD.IADD R18, R152.reuse, 0x1, R18 ;  /* 0x0000000198127824 */ /* 0x040fe200078e0212 */
[-C--:B--2---:R-:W-:Y:S01]  /*4540*/  LEA R6, P5, R29, R4.reuse, 0x1 ;  /* 0x000000041d067211 */ /* 0x084fe200078a08ff */
[----:B------:R1:W-:Y:S01]  /*4550*/  STL [R1+0x1ec], R7 ;  /* 0x0001ec0701007387 */ /* 0x0003e20000100800 */
[----:B------:R-:W-:Y:S01]  /*4560*/  UIADD3.64 UR14, UR4, 0x880, URZ ;  /* 0x00000880040e7897 */ /* 0x000fe2000fffe03f */
[----:B------:R-:W-:Y:S01]  /*4570*/  IMAD.IADD R16, R152, 0x1, R16 ;  /* 0x0000000198107824 */ /* 0x000fe200078e0210 */
[----:B------:R-:W-:Y:S01]  /*4580*/  UIADD3.64 UR10, UR4, 0x900, URZ ;  /* 0x00000900040a7897 */ /* 0x000fe2000fffe03f */
[----:B------:R2:W-:Y:S01]  /*4590*/  STL [R1+0x230], R6 ;  /* 0x0002300601007387 */ /* 0x0005e20000100800 */
[----:B------:R-:W-:Y:S01]  /*45a0*/  UIADD3.64 UR14, UR4, 0x980, URZ ;  /* 0x00000980040e7897 */ /* 0x000fe2000fffe03f */
[----:B0-----:R-:W-:Y:S01]  /*45b0*/  IMAD R14, R12, 0x66, RZ ;  /* 0x000000660c0e7824 */ /* 0x001fe200078e02ff */
[----:B------:R-:W-:Y:S01]  /*45c0*/  UIADD3.64 UR10, UR4, 0xa00, URZ ;  /* 0x00000a00040a7897 */ /* 0x000fe2000fffe03f */
[----:B------:R0:W-:Y:S01]  /*45d0*/  STL [R1+0x1f4], R5 ;  /* 0x0001f40501007387 */ /* 0x0001e20000100800 */
[----:B------:R-:W-:Y:S01]  /*45e0*/  UIADD3.64 UR14, UR4, 0xa80, URZ ;  /* 0x00000a80040e7897 */ /* 0x000fe2000fffe03f */
[----:B-1----:R-:W-:Y:S01]  /*45f0*/  LEA R7, P3, R25, R4, 0x1 ;  /* 0x0000000419077211 */ /* 0x002fe200078608ff */
[----:B------:R-:W-:-:S02]  /*4600*/  UIADD3.64 UR10, UR4, 0xb00, URZ ;  /* 0x00000b00040a7897 */ /* 0x000fc4000fffe03f */
[----:B------:R-:W-:Y:S01]  /*4610*/  UIADD3.64 UR14, UR4, 0xb80, URZ ;  /* 0x00000b80040e7897 */ /* 0x000fe2000fffe03f */
[----:B--2---:R-:W-:Y:S01]  /*4620*/  LEA.HI.X.SX32 R6, R17, R8, 0x1, P2 ;  /* 0x0000000811067211 */ /* 0x004fe200010f0eff */
[----:B------:R1:W-:Y:S01]  /*4630*/  STL [R1+0x238], R7 ;  /* 0x0002380701007387 */ /* 0x0003e20000100800 */
[----:B------:R-:W-:Y:S01]  /*4640*/  IMAD R17, R12, 0x7c, RZ ;  /* 0x0000007c0c117824 */ /* 0x000fe200078e02ff */
[----:B------:R-:W-:Y:S01]  /*4650*/  UIADD3.64 UR10, UR4, 0xc00, URZ ;  /* 0x00000c00040a7897 */ /* 0x000fe2000fffe03f */
[----:B0-----:R-:W-:Y:S01]  /*4660*/  LEA R5, P2, R31, R4, 0x1 ;  /* 0x000000041f057211 */ /* 0x001fe200078408ff */
[----:B------:R0:W-:Y:S01]  /*4670*/  STL [R1+0x1fc], R6 ;  /* 0x0001fc0601007387 */ /* 0x0001e20000100800 */
[----:B------:R-:W-:Y:S02]  /*4680*/  UIADD3.64 UR8, UR4, 0x80, URZ ;  /* 0x0000008004087897 */ /* 0x000fe4000fffe03f */
[----:B------:R-:W-:Y:S01]  /*4690*/  UIADD3.64 UR12, UR4, 0x100, URZ ;  /* 0x00000100040c7897 */ /* 0x000fe2000fffe03f */
[----:B------:R2:W-:Y:S01]  /*46a0*/  STL [R1+0x240], R5 ;  /* 0x0002400501007387 */ /* 0x0005e20000100800 */
[----:B------:R-:W-:Y:S01]  /*46b0*/  UIADD3.64 UR16, UR4, 0x180, URZ ;  /* 0x0000018004107897 */ /* 0x000fe2000fffe03f */
[----:B-1----:R-:W-:-:S02]  /*46c0*/  LEA.HI.X.SX32 R7, R27, R8, 0x1, P1 ;  /* 0x000000081b077211 */ /* 0x002fc400008f0eff */
[----:B------:R-:W-:Y:S01]  /*46d0*/  CS2R R26, SRZ ;  /* 0x00000000001a7805 */ /* 0x000fe2000001ff00 */
[----:B------:R-:W-:Y:S01]  /*46e0*/  UIADD3.64 UR20, UR4, 0x200, URZ ;  /* 0x0000020004147897 */ /* 0x000fe2000fffe03f */
[----:B0-----:R-:W-:Y:S01]  /*46f0*/  LEA R6, P1, R33, R4, 0x1 ;  /* 0x0000000421067211 */ /* 0x001fe200078208ff */
[----:B------:R0:W-:Y:S01]  /*4700*/  STL [R1+0x204], R7 ;  /* 0x0002040701007387 */ /* 0x0001e20000100800 */
[----:B------:R-:W-:Y:S01]  /*4710*/  UIADD3.64 UR24, UR4, 0x280, URZ ;  /* 0x0000028004187897 */ /* 0x000fe2000fffe03f */
[----:B--2---:R-:W-:Y:S02]  /*4720*/  LEA.HI.X.SX32 R5, R19, R8, 0x1, P0 ;  /* 0x0000000813057211 */ /* 0x004fe400000f0eff */
[----:B------:R1:W-:Y:S01]  /*4730*/  STL [R1+0x248], R6 ;  /* 0x0002480601007387 */ /* 0x0003e20000100800 */
[----:B------:R-:W-:Y:S01]  /*4740*/  LOP3.LUT R19, R10, 0x20, RZ, 0x3c, !PT ;  /* 0x000000200a137812 */ /* 0x000fe200078e3cff */
[----:B------:R-:W-:Y:S02]  /*4750*/  UIADD3.64 UR28, UR4, 0x300, URZ ;  /* 0x00000300041c7897 */ /* 0x000fe4000fffe03f */
[----:B------:R2:W-:Y:S01]  /*4760*/  STL [R1+0x20c], R5 ;  /* 0x00020c0501007387 */ /* 0x0005e20000100800 */
[----:B------:R-:W-:Y:S01]  /*4770*/  UIADD3.64 UR36, UR4, 0xc80, URZ ;  /* 0x00000c8004247897 */ /* 0x000fe2000fffe03f */
[----:B0-----:R-:W-:Y:S01]  /*4780*/  LEA R7, P0, R35, R4, 0x1 ;  /* 0x0000000423077211 */ /* 0x001fe200078008ff */
[----:B------:R-:W-:Y:S01]  /*4790*/  IMAD.IADD R19, R152, 0x1, R19 ;  /* 0x0000000198137824 */ /* 0x000fe200078e0213 */
[----:B------:R-:W-:Y:S01]  /*47a0*/  UIADD3.64 UR40, UR4, 0xd00, URZ ;  /* 0x00000d0004287897 */ /* 0x000fe2000fffe03f */
[----:B-1----:R-:W-:-:S02]  /*47b0*/  LEA.HI.X.SX32 R6, R21, R8, 0x1, P4 ;  /* 0x0000000815067211 */ /* 0x002fc400020f0eff */
[----:B------:R0:W-:Y:S01]  /*47c0*/  STL [R1+0x250], R7 ;  /* 0x0002500701007387 */ /* 0x0001e20000100800 */
[----:B------:R-:W-:Y:S01]  /*47d0*/  IMAD.IADD R21, R152, 0x1, R11 ;  /* 0x0000000198157824 */ /* 0x000fe200078e020b */
[----:B------:R-:W-:Y:S01]  /*47e0*/  UIADD3.64 UR44, UR4, 0xd80, URZ ;  /* 0x00000d80042c7897 */ /* 0x000fe2000fffe03f */
[----:B--2---:R-:W-:Y:S01]  /*47f0*/  LEA R5, P4, R59, R4, 0x1 ;  /* 0x000000043b057211 */ /* 0x004fe200078808ff */
[----:B------:R1:W-:Y:S01]  /*4800*/  STL [R1+0x214], R6 ;  /* 0x0002140601007387 */ /* 0x0003e20000100800 */
[----:B------:R-:W-:Y:S02]  /*4810*/  UIADD3.64 UR48, UR4, 0xe00, URZ ;  /* 0x00000e0004307897 */ /* 0x000fe4000fffe03f */
[----:B------:R-:W-:Y:S01]  /*4820*/  UIADD3.64 UR52, UR4, 0xe80, URZ ;  /* 0x00000e8004347897 */ /* 0x000fe2000fffe03f */
[----:B------:R2:W-:Y:S01]  /*4830*/  STL [R1+0x258], R5 ;  /* 0x0002580501007387 */ /* 0x0005e20000100800 */
[----:B------:R-:W-:Y:S01]  /*4840*/  UIADD3.64 UR56, UR4, 0xf00, URZ ;  /* 0x00000f0004387897 */ /* 0x000fe2000fffe03f */
[----:B0-----:R-:W-:Y:S01]  /*4850*/  LEA.HI.X.SX32 R7, R23, R8, 0x1, P6 ;  /* 0x0000000817077211 */ /* 0x001fe200030f0eff */
[----:B------:R-:W-:-:S02]  /*4860*/  UIADD3.64 UR10, UR6, 0x2, URZ ;  /* 0x00000002060a7897 */ /* 0x000fc4000fffe03f */
[----:B------:R-:W-:Y:S01]  /*4870*/  UIADD3.64 UR14, UR6, 0x4, URZ ;  /* 0x00000004060e7897 */ /* 0x000fe2000fffe03f */
[----:B-1----:R-:W-:Y:S01]  /*4880*/  LEA R6, P6, R37, R4, 0x1 ;  /* 0x0000000425067211 */ /* 0x002fe200078c08ff */
[----:B------:R0:W-:Y:S01]  /*4890*/  STL [R1+0x21c], R7 ;  /* 0x00021c0701007387 */ /* 0x0001e20000100800 */
[----:B------:R-:W-:Y:S01]  /*48a0*/  UIADD3.64 UR18, UR6, 0x1fe, URZ ;  /* 0x000001fe06127897 */ /* 0x000fe2000fffe03f */
[----:B--2---:R-:W-:Y:S02]  /*48b0*/  LEA.HI.X.SX32 R5, R29, R8, 0x1, P5 ;  /* 0x000000081d057211 */ /* 0x004fe400028f0eff */
[----:B------:R1:W-:Y:S01]  /*48c0*/  STL [R1+0x260], R6 ;  /* 0x0002600601007387 */ /* 0x0003e20000100800 */
[----:B------:R-:W-:Y:S01]  /*48d0*/  CS2R R28, SRZ ;  /* 0x00000000001c7805 */ /* 0x000fe2000001ff00 */
[----:B------:R-:W-:Y:S02]  /*48e0*/  UIADD3.64 UR22, UR6, 0x200, URZ ;  /* 0x0000020006167897 */ /* 0x000fe4000fffe03f */
[----:B------:R2:W-:Y:S01]  /*48f0*/  STL [R1+0x22c], R5 ;  /* 0x00022c0501007387 */ /* 0x0005e20000100800 */
[----:B------:R-:W-:Y:S01]  /*4900*/  UIADD3.64 UR26, UR6, 0x202, URZ ;  /* 0x00000202061a7897 */ /* 0x000fe2000fffe03f */
[----:B0-----:R-:W-:Y:S01]  /*4910*/  LEA R7, P5, R39, R4, 0x1 ;  /* 0x0000000427077211 */ /* 0x001fe200078a08ff */
[----:B------:R-:W-:Y:S01]  /*4920*/  UIADD3.64 UR30, UR6, 0x204, URZ ;  /* 0x00000204061e7897 */ /* 0x000fe2000fffe03f */
[----:B-1----:R-:W-:-:S03]  /*4930*/  LEA.HI.X.SX32 R6, R25, R8, 0x1, P3 ;  /* 0x0000000819067211 */ /* 0x002fc600018f0eff */
[----:B------:R0:W-:Y:S01]  /*4940*/  STL [R1+0x268], R7 ;  /* 0x0002680701007387 */ /* 0x0001e20000100800 */
[----:B--2---:R-:W-:-:S03]  /*4950*/  LEA R5, P3, R41, R4, 0x1 ;  /* 0x0000000429057211 */ /* 0x004fc600078608ff */
[----:B------:R1:W-:Y:S04]  /*4960*/  STL [R1+0x234], R6 ;  /* 0x0002340601007387 */ /* 0x0003e80000100800 */
[----:B------:R2:W-:Y:S01]  /*4970*/  STL [R1+0x270], R5 ;  /* 0x0002700501007387 */ /* 0x0005e20000100800 */
[----:B0-----:R-:W-:Y:S02]  /*4980*/  LEA.HI.X.SX32 R7, R31, R8, 0x1, P2 ;  /* 0x000000081f077211 */ /* 0x001fe400010f0eff */
[----:B------:R-:W-:Y:S02]  /*4990*/  CS2R R30, SRZ ;  /* 0x00000000001e7805 */ /* 0x000fe4000001ff00 */
[----:B-1----:R-:W-:Y:S01]  /*49a0*/  LEA R6, P2, R61, R4, 0x1 ;  /* 0x000000043d067211 */ /* 0x002fe200078408ff */
[----:B------:R0:W-:Y:S01]  /*49b0*/  STL [R1+0x23c], R7 ;  /* 0x00023c0701007387 */ /* 0x0001e20000100800 */
[----:B--2---:R-:W-:-:S03]  /*49c0*/  LEA.HI.X.SX32 R5, R33, R8, 0x1, P1 ;  /* 0x0000000821057211 */ /* 0x004fc600008f0eff */
[----:B------:R1:W-:Y:S01]  /*49d0*/  STL [R1+0x278], R6 ;  /* 0x0002780601007387 */ /* 0x0003e20000100800 */
[----:B------:R-:W-:-:S03]  /*49e0*/  CS2R R32, SRZ ;  /* 0x0000000000207805 */ /* 0x000fc6000001ff00 */
[----:B------:R2:W-:Y:S01]  /*49f0*/  STL [R1+0x244], R5 ;  /* 0x0002440501007387 */ /* 0x0005e20000100800 */
[----:B0-----:R-:W-:Y:S02]  /*4a00*/  LEA R7, P1, R43, R4, 0x1 ;  /* 0x000000042b077211 */ /* 0x001fe400078208ff */
[----:B-1----:R-:W-:-:S03]  /*4a10*/  LEA.HI.X.SX32 R6, R35, R8, 0x1, P0 ;  /* 0x0000000823067211 */ /* 0x002fc600000f0eff */
[----:B------:R0:W-:Y:S01]  /*4a20*/  STL [R1+0x280], R7 ;  /* 0x0002800701007387 */ /* 0x0001e20000100800 */
[----:B------:R-:W-:Y:S02]  /*4a30*/  CS2R R34, SRZ ;  /* 0x0000000000227805 */ /* 0x000fe4000001ff00 */
[----:B--2---:R-:W-:Y:S01]  /*4a40*/  LEA R5, P0, R45, R4, 0x1 ;  /* 0x000000042d057211 */ /* 0x004fe200078008ff */
[----:B------:R1:W-:Y:S04]  /*4a50*/  STL [R1+0x24c], R6 ;  /* 0x00024c0601007387 */ /* 0x0003e80000100800 */
[----:B------:R2:W-:Y:S01]  /*4a60*/  STL [R1+0x288], R5 ;  /* 0x0002880501007387 */ /* 0x0005e20000100800 */
[----:B0-----:R-:W-:Y:S02]  /*4a70*/  LEA.HI.X.SX32 R7, R59, R8, 0x1, P4 ;  /* 0x000000083b077211 */ /* 0x001fe400020f0eff */
[----:B------:R-:W-:-:S02]  /*4a80*/  CS2R R58, SRZ ;  /* 0x00000000003a7805 */ /* 0x000fc4000001ff00 */
        /* <DEDUP_REMOVED lines=214> */
[----:B------:R-:W-:Y:S02]  /*57f0*/  LEA R4, P6, R137, R4, 0x1 ;  /* 0x0000000489047211 */ /* 0x000fe400078c08ff */
[----:B------:R-:W-:Y:S02]  /*5800*/  CS2R R122, SRZ ;  /* 0x00000000007a7805 */ /* 0x000fe4000001ff00 */
[-C--:B------:R-:W-:Y:S01]  /*5810*/  LEA.HI.X.SX32 R9, R135, R8.reuse, 0x1, P4 ;  /* 0x0000000887097211 */ /* 0x080fe200020f0eff */
[----:B------:R2:W-:Y:S01]  /*5820*/  STL [R1+0x3b4], R5 ;  /* 0x0003b40501007387 */ /* 0x0005e20000100800 */
[----:B------:R-:W-:Y:S02]  /*5830*/  CS2R R134, SRZ ;  /* 0x0000000000867805 */ /* 0x000fe4000001ff00 */
[-C--:B0-----:R-:W-:Y:S02]  /*5840*/  LEA.HI.X.SX32 R7, R131, R8.reuse, 0x1, P1 ;  /* 0x0000000883077211 */ /* 0x081fe400008f0eff */
[----:B------:R-:W-:Y:S01]  /*5850*/  CS2R R130, SRZ ;  /* 0x0000000000827805 */ /* 0x000fe2000001ff00 */
[----:B------:R0:W-:Y:S01]  /*5860*/  STL [R1+0x3f0], R4 ;  /* 0x0003f00401007387 */ /* 0x0001e20000100800 */
[----:B-1----:R-:W-:-:S02]  /*5870*/  LEA.HI.X.SX32 R6, R125, R8, 0x1, P5 ;  /* 0x000000087d067211 */ /* 0x002fc400028f0eff */
[----:B------:R-:W-:Y:S02]  /*5880*/  CS2R R124, SRZ ;  /* 0x00000000007c7805 */ /* 0x000fe4000001ff00 */
[-C--:B--2---:R-:W-:Y:S01]  /*5890*/  LEA.HI.X.SX32 R5, R127, R8.reuse, 0x1, P3 ;  /* 0x000000087f057211 */ /* 0x084fe200018f0eff */
[----:B------:R1:W-:Y:S01]  /*58a0*/  STL [R1+0x3bc], R6 ;  /* 0x0003bc0601007387 */ /* 0x0003e20000100800 */
[----:B------:R-:W-:Y:S02]  /*58b0*/  CS2R R126, SRZ ;  /* 0x00000000007e7805 */ /* 0x000fe4000001ff00 */
[----:B0-----:R-:W-:Y:S01]  /*58c0*/  LEA.HI.X.SX32 R4, R129, R8, 0x1, P2 ;  /* 0x0000000881047211 */ /* 0x001fe200010f0eff */
[----:B------:R-:W-:Y:S01]  /*58d0*/  STL [R1+0x3c4], R5 ;  /* 0x0003c40501007387 */ /* 0x000fe20000100800 */
[----:B------:R-:W-:-:S03]  /*58e0*/  CS2R R128, SRZ ;  /* 0x0000000000807805 */ /* 0x000fc6000001ff00 */
[----:B------:R0:W-:Y:S01]  /*58f0*/  STL [R1+0x3cc], R4 ;  /* 0x0003cc0401007387 */ /* 0x0001e20000100800 */
[-C--:B-1----:R-:W-:Y:S02]  /*5900*/  LEA.HI.X.SX32 R6, R133, R8.reuse, 0x1, P0 ;  /* 0x0000000885067211 */ /* 0x082fe400000f0eff */
[----:B------:R-:W-:Y:S02]  /*5910*/  CS2R R132, SRZ ;  /* 0x0000000000847805 */ /* 0x000fe4000001ff00 */
[----:B------:R-:W-:Y:S01]  /*5920*/  LEA.HI.X.SX32 R8, R137, R8, 0x1, P6 ;  /* 0x0000000889087211 */ /* 0x000fe200030f0eff */
[----:B------:R-:W-:Y:S01]  /*5930*/  STL [R1+0x3d4], R7 ;  /* 0x0003d40701007387 */ /* 0x000fe20000100800 */
[----:B------:R-:W-:-:S03]  /*5940*/  CS2R R136, SRZ ;  /* 0x0000000000887805 */ /* 0x000fc6000001ff00 */
[----:B------:R1:W-:Y:S01]  /*5950*/  STL [R1+0x3dc], R6 ;  /* 0x0003dc0601007387 */ /* 0x0003e20000100800 */
[----:B0-----:R-:W-:-:S03]  /*5960*/  IMAD.WIDE R4, R139, 0x2, R190 ;  /* 0x000000028b047825 */ /* 0x001fc600078e02be */
[----:B------:R0:W-:Y:S04]  /*5970*/  STL [R1+0x3e4], R9 ;  /* 0x0003e40901007387 */ /* 0x0001e80000100800 */
[----:B------:R-:W-:Y:S01]  /*5980*/  STL [R1+0x3f8], R4 ;  /* 0x0003f80401007387 */ /* 0x000fe20000100800 */
[----:B-1----:R-:W-:Y:S01]  /*5990*/  IMAD.WIDE R6, R139, 0x2, R188 ;  /* 0x000000028b067825 */ /* 0x002fe200078e02bc */
[----:B------:R-:W-:Y:S02]  /*59a0*/  CS2R R138, SRZ ;  /* 0x00000000008a7805 */ /* 0x000fe4000001ff00 */
[----:B------:R-:W-:Y:S01]  /*59b0*/  STL [R1+0x3ec], R8 ;  /* 0x0003ec0801007387 */ /* 0x000fe20000100800 */
[----:B0-----:R-:W-:-:S03]  /*59c0*/  IMAD R9, R12, 0x7d, RZ ;  /* 0x0000007d0c097824 */ /* 0x001fc600078e02ff */
[----:B------:R0:W-:Y:S04]  /*59d0*/  STL [R1+0x3f4], R5 ;  /* 0x0003f40501007387 */ /* 0x0001e80000100800 */
[----:B------:R-:W-:Y:S04]  /*59e0*/  STL [R1+0x400], R6 ;  /* 0x0004000601007387 */ /* 0x000fe80000100800 */
[----:B------:R1:W-:Y:S01]  /*59f0*/  STL [R1+0x3fc], R7 ;  /* 0x0003fc0701007387 */ /* 0x0003e20000100800 */
[----:B0-----:R-:W-:-:S05]  /*5a00*/  IMAD.WIDE R4, R141, 0x2, R190 ;  /* 0x000000028d047825 */ /* 0x001fca00078e02be */
[----:B------:R-:W-:Y:S01]  /*5a10*/  STL [R1+0x408], R4 ;  /* 0x0004080401007387 */ /* 0x000fe20000100800 */
[----:B-1----:R-:W-:-:S03]  /*5a20*/  IMAD.WIDE R6, R141, 0x2, R188 ;  /* 0x000000028d067825 */ /* 0x002fc600078e02bc */
[----:B------:R0:W-:Y:S01]  /*5a30*/  STL [R1+0x404], R5 ;  /* 0x0004040501007387 */ /* 0x0001e20000100800 */
[----:B------:R-:W-:-:S03]  /*5a40*/  CS2R R140, SRZ ;  /* 0x00000000008c7805 */ /* 0x000fc6000001ff00 */
[----:B------:R-:W-:Y:S04]  /*5a50*/  STL [R1+0x410], R6 ;  /* 0x0004100601007387 */ /* 0x000fe80000100800 */
[----:B------:R1:W-:Y:S01]  /*5a60*/  STL [R1+0x40c], R7 ;  /* 0x00040c0701007387 */ /* 0x0003e20000100800 */
[----:B0-----:R-:W-:-:S04]  /*5a70*/  IMAD.WIDE R4, R9, 0x2, R190 ;  /* 0x0000000209047825 */ /* 0x001fc800078e02be */
[--C-:B------:R-:W-:Y:S01]  /*5a80*/  IMAD.WIDE R8, R9, 0x2, R188.reuse ;  /* 0x0000000209087825 */ /* 0x100fe200078e02bc */
[----:B------:R-:W-:Y:S03]  /*5a90*/  STL [R1+0x418], R4 ;  /* 0x0004180401007387 */ /* 0x000fe60000100800 */
[C---:B-1----:R-:W-:Y:S01]  /*5aa0*/  IMAD.WIDE R6, R17.reuse, 0x2, R188 ;  /* 0x0000000211067825 */ /* 0x042fe200078e02bc */
[----:B------:R0:W-:Y:S04]  /*5ab0*/  STL [R1+0x414], R5 ;  /* 0x0004140501007387 */ /* 0x0001e80000100800 */
[----:B------:R-:W-:Y:S04]  /*5ac0*/  STL [R1+0x420], R8 ;  /* 0x0004200801007387 */ /* 0x000fe80000100800 */
[----:B------:R1:W-:Y:S01]  /*5ad0*/  STL [R1+0x41c], R9 ;  /* 0x00041c0901007387 */ /* 0x0003e20000100800 */
[----:B0-----:R-:W-:-:S04]  /*5ae0*/  IMAD.WIDE R4, R17, 0x2, R190 ;  /* 0x0000000211047825 */ /* 0x001fc800078e02be */
[C---:B------:R-:W-:Y:S01]  /*5af0*/  IMAD R17, R12.reuse, 0x7a, RZ ;  /* 0x0000007a0c117824 */ /* 0x040fe200078e02ff */
[----:B------:R-:W-:Y:S01]  /*5b00*/  STL [R1+0x428], R4 ;  /* 0x0004280401007387 */ /* 0x000fe20000100800 */
[----:B-1----:R-:W-:-:S03]  /*5b10*/  IMAD R9, R12, 0x7b, RZ ;  /* 0x0000007b0c097824 */ /* 0x002fc600078e02ff */
[----:B------:R0:W-:Y:S04]  /*5b20*/  STL [R1+0x424], R5 ;  /* 0x0004240501007387 */ /* 0x0001e80000100800 */
        /* <DEDUP_REMOVED lines=135> */
[----:B0-----:R-:W-:Y:S01]  /*63a0*/  IMAD.WIDE R4, R17, 0x2, R190 ;  /* 0x0000000211047825 */ /* 0x001fe200078e02be */
[----:B------:R-:W-:-:S04]  /*63b0*/  LOP3.LUT R17, R10, 0x40, RZ, 0x3c, !PT ;  /* 0x000000400a117812 */ /* 0x000fc800078e3cff */
[----:B------:R-:W-:Y:S01]  /*63c0*/  STL [R1+0x568], R4 ;  /* 0x0005680401007387 */ /* 0x000fe20000100800 */
[----:B------:R-:W-:Y:S02]  /*63d0*/  IMAD.IADD R17, R152, 0x1, R17 ;  /* 0x0000000198117824 */ /* 0x000fe400078e0211 */
[----:B-1----:R-:W-:Y:S01]  /*63e0*/  IMAD R9, R12, 0x67, RZ ;  /* 0x000000670c097824 */ /* 0x002fe200078e02ff */
        /* <DEDUP_REMOVED lines=8> */
[----:B------:R1:W-:Y:S04]  /*6470*/  STL [R1+0x580], R8 ;  /* 0x0005800801007387 */ /* 0x0003e80000100800 */
[----:B------:R-:W-:Y:S01]  /*6480*/  STL [R1+0x57c], R9 ;  /* 0x00057c0901007387 */ /* 0x000fe20000100800 */
        /* <DEDUP_REMOVED lines=253> */
[C---:B------:R-:W-:Y:S01]  /*7460*/  IMAD.SHL.U32 R14, R12.reuse, 0x40, RZ ;  /* 0x000000400c0e7824 */ /* 0x040fe200078e00ff */
        /* <DEDUP_REMOVED lines=450> */
[C---:B-1----:R-:W-:Y:S01]  /*9090*/  IMAD.WIDE R8, R12.reuse, 0x2, R190 ;  /* 0x000000020c087825 */ /* 0x042fe200078e02be */
[----:B------:R0:W-:Y:S04]  /*90a0*/  STL [R1+0xbc4], R5 ;  /* 0x000bc40501007387 */ /* 0x0001e80000100800 */
[----:B------:R-:W-:Y:S04]  /*90b0*/  STL [R1+0xbd0], R6 ;  /* 0x000bd00601007387 */ /* 0x000fe80000100800 */
[----:B------:R1:W-:Y:S01]  /*90c0*/  STL [R1+0xbcc], R7 ;  /* 0x000bcc0701007387 */ /* 0x0003e20000100800 */
[----:B0-----:R-:W-:-:S03]  /*90d0*/  IMAD.WIDE R4, R12, 0x2, R188 ;  /* 0x000000020c047825 */ /* 0x001fc600078e02bc */
[----:B------:R0:W-:Y:S01]  /*90e0*/  STL [R1+0xbd8], R8 ;  /* 0x000bd80801007387 */ /* 0x0001e20000100800 */
[----:B------:R-:W-:-:S03]  /*90f0*/  IMAD.SHL.U32 R12, R12, 0x80, RZ ;  /* 0x000000800c0c7824 */ /* 0x000fc600078e00ff */
[----:B------:R2:W-:Y:S01]  /*9100*/  STL [R1+0xbd4], R9 ;  /* 0x000bd40901007387 */ /* 0x0005e20000100800 */
[----:B------:R-:W-:Y:S01]  /*9110*/  IMAD.SHL.U32 R23, R12, 0x2, RZ ;  /* 0x000000020c177824 */ /* 0x000fe200078e00ff */
[----:B-1----:R-:W-:Y:S02]  /*9120*/  SHF.R.S32.HI R7, RZ, 0x1f, R12 ;  /* 0x0000001fff077819 */ /* 0x002fe4000001140c */
[----:B------:R1:W-:Y:S04]  /*9130*/  STL [R1+0xbe0], R4 ;  /* 0x000be00401007387 */ /* 0x0003e80000100800 */
[----:B------:R3:W-:Y:S01]  /*9140*/  STL [R1+0xbdc], R5 ;  /* 0x000bdc0501007387 */ /* 0x0007e20000100800 */
[C---:B0-----:R-:W-:Y:S02]  /*9150*/  LOP3.LUT R8, R11.reuse, 0x60, RZ, 0x3c, !PT ;  /* 0x000000600b087812 */ /* 0x041fe400078e3cff */
[----:B--2---:R-:W-:-:S03]  /*9160*/  LOP3.LUT R9, R11, 0x50, RZ, 0x3c, !PT ;  /* 0x000000500b097812 */ /* 0x004fc600078e3cff */
[C---:B------:R-:W-:Y:S01]  /*9170*/  IMAD.IADD R8, R152.reuse, 0x1, R8 ;  /* 0x0000000198087824 */ /* 0x040fe200078e0208 */
[----:B-1----:R-:W-:Y:S01]  /*9180*/  SHF.R.S32.HI R4, RZ, 0x7, R13 ;  /* 0x00000007ff047819 */ /* 0x002fe2000001140d */
[----:B------:R-:W-:Y:S01]  /*9190*/  IMAD.IADD R9, R152, 0x1, R9 ;  /* 0x0000000198097824 */ /* 0x000fe200078e0209 */
[----:B------:R-:W-:Y:S01]  /*91a0*/  LOP3.LUT R13, R11, 0x10, RZ, 0x3c, !PT ;  /* 0x000000100b0d7812 */ /* 0x000fe200078e3cff */
[----:B---3--:R-:W-:Y:S01]  /*91b0*/  IMAD.SHL.U32 R5, R15, 0x80, RZ ;  /* 0x000000800f057824 */ /* 0x008fe200078e00ff */
[----:B------:R-:W-:Y:S01]  /*91c0*/  LOP3.LUT R15, R10, 0x60, RZ, 0x3c, !PT ;  /* 0x000000600a0f7812 */ /* 0x000fe200078e3cff */
[----:B------:R0:W-:Y:S01]  /*91d0*/  STL [R1+0xc08], R4 ;  /* 0x000c080401007387 */ /* 0x0001e20000100800 */
[----:B------:R-:W-:Y:S01]  /*91e0*/  LOP3.LUT R10, R11, 0x40, RZ, 0x3c, !PT ;  /* 0x000000400b0a7812 */ /* 0x000fe200078e3cff */
[C---:B------:R-:W-:Y:S01]  /*91f0*/  IMAD.IADD R13, R152.reuse, 0x1, R13 ;  /* 0x00000001980d7824 */ /* 0x040fe200078e020d */
[----:B------:R-:W-:Y:S02]  /*9200*/  SHF.R.S32.HI R6, RZ, 0x1f, R5 ;  /* 0x0000001fff067819 */ /* 0x000fe40000011405 */
[C---:B------:R-:W-:Y:S01]  /*9210*/  IADD3 R15, R152.reuse, R15, RZ ;  /* 0x0000000f980f7210 */ /* 0x040fe20007ffe0ff */
[----:B------:R-:W-:Y:S01]  /*9220*/  IMAD.IADD R10, R152, 0x1, R10 ;  /* 0x00000001980a7824 */ /* 0x000fe200078e020a */
[C---:B------:R-:W-:Y:S01]  /*9230*/  SHF.L.U64.HI R6, R5.reuse, 0x1, R6 ;  /* 0x0000000105067819 */ /* 0x040fe20000010206 */
[----:B------:R-:W-:Y:S01]  /*9240*/  IMAD.SHL.U32 R5, R5, 0x2, RZ ;  /* 0x0000000205057824 */ /* 0x000fe200078e00ff */
[----:B0-----:R-:W-:-:S02]  /*9250*/  SHF.L.U64.HI R4, R12, 0x1, R7 ;  /* 0x000000010c047819 */ /* 0x001fc40000010207 */
[C---:B------:R-:W-:Y:S02]  /*9260*/  LOP3.LUT R7, R11.reuse, 0x30, RZ, 0x3c, !PT ;  /* 0x000000300b077812 */ /* 0x040fe400078e3cff */
[----:B------:R-:W-:-:S03]  /*9270*/  LOP3.LUT R12, R11, 0x20, RZ, 0x3c, !PT ;  /* 0x000000200b0c7812 */ /* 0x000fc600078e3cff */
[C---:B------:R-:W-:Y:S02]  /*9280*/  IMAD.IADD R11, R152.reuse, 0x1, R7 ;  /* 0x00000001980b7824 */ /* 0x040fe400078e0207 */
[C---:B------:R-:W-:Y:S01]  /*9290*/  IMAD.IADD R7, R152.reuse, 0x1, R24 ;  /* 0x0000000198077824 */ /* 0x040fe200078e0218 */
[----:B------:R-:W-:Y:S01]  /*92a0*/  CS2R R24, SRZ ;  /* 0x0000000000187805 */ /* 0x000fe2000001ff00 */
[----:B------:R-:W-:-:S07]  /*92b0*/  IMAD.IADD R12, R152, 0x1, R12 ;  /* 0x00000001980c7824 */ /* 0x000fce00078e020c */
.L_x_1:
[----:B------:R-:W-:Y:S04]  /*92c0*/  STL [R1+0xef8], R184 ;  /* 0x000ef8b801007387 */ /* 0x000fe80000100800 */
        /* <DEDUP_REMOVED lines=89> */
[----:B-----5:R-:W-:Y:S04]  /*9860*/  STL [R1+0xd90], R22 ;  /* 0x000d901601007387 */ /* 0x020fe80000100800 */
        /* <DEDUP_REMOVED lines=13> */
[----:B------:R-:W-:Y:S01]  /*9940*/  STL [R1+0xcd4], R8 ;  /* 0x000cd40801007387 */ /* 0x000fe20000100800 */
[----:B------:R-:W-:-:S03]  /*9950*/  MOV R23, UR49 ;  /* 0x0000003100177c02 */ /* 0x000fc60008000f00 */
[----:B------:R-:W-:Y:S04]  /*9960*/  STL [R1+0xcd0], R7 ;  /* 0x000cd00701007387 */ /* 0x000fe80000100800 */
[----:B0-----:R0:W-:Y:S01]  /*9970*/  STL [R1+0xccc], R4 ;  /* 0x000ccc0401007387 */ /* 0x0011e20000100800 */
[----:B------:R-:W-:-:S03]  /*9980*/  MOV R152, UR53 ;  /* 0x0000003500987c02 */ /* 0x000fc60008000f00 */
[----:B------:R-:W2:Y:S04]  /*9990*/  LDL.LU R5, [R1+0x41c] ;  /* 0x00041c0001057983 */ /* 0x000ea80000300800 */
[----:B------:R1:W-:Y:S01]  /*99a0*/  STL [R1+0xcc0], R6 ;  /* 0x000cc00601007387 */ /* 0x0003e20000100800 */
[----:B0-----:R-:W-:-:S03]  /*99b0*/  MOV R4, UR48 ;  /* 0x0000003000047c02 */ /* 0x001fc60008000f00 */
[----:B-1----:R-:W3:Y:S01]  /*99c0*/  LDL.LU R6, [R1+0x3fc] ;  /* 0x0003fc0001067983 */ /* 0x002ee20000300800 */
[----:B------:R-:W-:Y:S02]  /*99d0*/  PRMT R184, RZ, 0x7610, R184 ;  /* 0x00007610ffb87816 */ /* 0x000fe400000000b8 */
[----:B------:R-:W-:Y:S01]  /*99e0*/  PRMT R159, RZ, 0x7610, R159 ;  /* 0x00007610ff9f7816 */ /* 0x000fe2000000009f */
[----:B------:R-:W-:Y:S04]  /*99f0*/  STL [R1+0xc18], R3 ;  /* 0x000c180301007387 */ /* 0x000fe80000100800 */
[----:B------:R-:W-:Y:S04]  /*9a00*/  STL [R1+0xc14], R2 ;  /* 0x000c140201007387 */ /* 0x000fe80000100800 */
[----:B------:R-:W-:Y:S04]  /*9a10*/  STL [R1+0xc10], R0 ;  /* 0x000c100001007387 */ /* 0x000fe80000100800 */
[----:B------:R0:W-:Y:S04]  /*9a20*/  STL [R1+0xc00], R23 ;  /* 0x000c001701007387 */ /* 0x0001e80000100800 */
[----:B------:R1:W-:Y:S04]  /*9a30*/  STL [R1+0xbfc], R4 ;  /* 0x000bfc0401007387 */ /* 0x0003e80000100800 */
[----:B------:R4:W-:Y:S01]  /*9a40*/  STL [R1+0xbf8], R152 ;  /* 0x000bf89801007387 */ /* 0x0009e20000100800 */
[----:B0-----:R-:W-:-:S02]  /*9a50*/  MOV R23, UR52 ;  /* 0x0000003400177c02 */ /* 0x001fc40008000f00 */
[----:B-1----:R-:W-:Y:S01]  /*9a60*/  MOV R4, UR57 ;  /* 0x0000003900047c02 */ /* 0x002fe20008000f00 */
[----:B----4-:R-:W0:Y:S04]  /*9a70*/  LDC R152, c[0x0][0x230] ;  /* 0x00008c00ff987b82 */ /* 0x010e280000000800 */
[----:B------:R-:W-:Y:S04]  /*9a80*/  STL [R1+0xcf0], R4 ;  /* 0x000cf00401007387 */ /* 0x000fe80000100800 */
[----:B------:R1:W-:Y:S02]  /*9a90*/  STL [R1+0xbf4], R23 ;  /* 0x000bf41701007387 */ /* 0x0003e40000100800 */
[----:B-1----:R-:W-:-:S05]  /*9aa0*/  MOV R23, UR56 ;  /* 0x0000003800177c02 */ /* 0x002fca0008000f00 */
[----:B------:R-:W-:Y:S01]  /*9ab0*/  STL [R1+0xcf4], R23 ;  /* 0x000cf41701007387 */ /* 0x000fe20000100800 */
[----:B0-----:R-:W-:-:S03]  /*9ac0*/  IMAD R152, R195, -0x80, R152 ;  /* 0xffffff80c3987824 */ /* 0x001fc600078e0298 */
[----:B------:R-:W-:Y:S02]  /*9ad0*/  STL [R1+0xcf8], R195 ;  /* 0x000cf8c301007387 */ /* 0x000fe40000100800 */
[C---:B------:R-:W-:Y:S02]  /*9ae0*/  ISETP.GT.AND P0, PT, R152.reuse, RZ, PT ;  /* 0x000000ff9800720c */ /* 0x040fe40003f04270 */
[----:B------:R-:W-:Y:S01]  /*9af0*/  STL [R1+0xd00], R188 ;  /* 0x000d00bc01007387 */ /* 0x000fe20000100800 */
[----:B------:R-:W-:-:S03]  /*9b00*/  ISETP.GT.AND P1, PT, R152, 0x1, PT ;  /* 0x000000019800780c */ /* 0x000fc60003f24270 */
[----:B------:R-:W-:Y:S07]  /*9b10*/  STL [R1+0xcfc], R189 ;  /* 0x000cfcbd01007387 */ /* 0x000fee0000100800 */
[----:B------:R-:W-:Y:S02]  /*9b20*/  @P0 IMAD.MOV.U32 R154, RZ, RZ, R188 ;  /* 0x000000ffff9a0224 */ /* 0x000fe400078e00bc */
[----:B------:R-:W-:-:S05]  /*9b30*/  @P0 IMAD.MOV.U32 R155, RZ, RZ, R189 ;  /* 0x000000ffff9b0224 */ /* 0x000fca00078e00bd */
[----:B------:R0:W4:Y:S02]  /*9b40*/  @P0 LDG.E.U16 R184, desc[UR60][R154.64] ;  /* 0x0000003c9ab80981 */ /* 0x000124000c1e1500 */
[----:B0-----:R-:W-:Y:S02]  /*9b50*/  @P0 IMAD.MOV.U32 R154, RZ, RZ, R190 ;  /* 0x000000ffff9a0224 */ /* 0x001fe400078e00be */
[----:B------:R-:W-:-:S05]  /*9b60*/  @P0 IMAD.MOV.U32 R155, RZ, RZ, R191 ;  /* 0x000000ffff9b0224 */ /* 0x000fca00078e00bf */
[----:B------:R-:W2:Y:S04]  /*9b70*/  @P0 LDG.E.U16 R159, desc[UR60][R154.64] ;  /* 0x0000003c9a9f0981 */ /* 0x000ea8000c1e1500 */
[----:B----4-:R0:W-:Y:S04]  /*9b80*/  STL [R1+0x1a0], R184 ;  /* 0x0001a0b801007387 */ /* 0x0101e80000100800 */
[----:B0-----:R-:W4:Y:S01]  /*9b90*/  LDL.LU R184, [R1+0xef8] ;  /* 0x000ef80001b87983 */ /* 0x001f220000300800 */
[----:B------:R-:W-:Y:S02]  /*9ba0*/  PRMT R185, RZ, 0x7610, R185 ;  /* 0x00007610ffb97816 */ /* 0x000fe400000000b9 */
[----:B------:R-:W-:Y:S01]  /*9bb0*/  PRMT R162, RZ, 0x7610, R162 ;  /* 0x00007610ffa27816 */ /* 0x000fe200000000a2 */
[----:B------:R-:W-:Y:S01]  /*9bc0*/  STL [R1+0xd08], R190 ;  /* 0x000d08be01007387 */ /* 0x000fe20000100800 */
[----:B------:R-:W-:-:S03]  /*9bd0*/  ISETP.GT.AND P2, PT, R152, 0x2, PT ;  /* 0x000000029800780c */ /* 0x000fc60003f44270 */
[----:B------:R-:W-:Y:S04]  /*9be0*/  STL [R1+0xd04], R191 ;  /* 0x000d04bf01007387 */ /* 0x000fe80000100800 */
[----:B--2---:R0:W-:Y:S04]  /*9bf0*/  STL [R1+0x19c], R159 ;  /* 0x00019c9f01007387 */ /* 0x0041e80000100800 */
[----:B0-----:R-:W2:Y:S04]  /*9c00*/  LDL.LU R159, [R1+0xef4] ;  /* 0x000ef400019f7983 */ /* 0x001ea80000300800 */
[----:B------:R-:W3:Y:S04]  /*9c10*/  LDL R154, [R1+0xbdc] ;  /* 0x000bdc00019a7983 */ /* 0x000ee80000100800 */
[----:B------:R-:W3:Y:S02]  /*9c20*/  LDL R155, [R1+0xbe0] ;  /* 0x000be000019b7983 */ /* 0x000ee40000100800 */
[----:B---3--:R-:W-:-:S04]  /*9c30*/  @P1 LOP3.LUT R155, R155, R154, RZ, 0x3c, !PT ;  /* 0x0000009a9b9b1212 */ /* 0x008fc800078e3cff */
[----:B------:R-:W-:-:S04]  /*9c40*/  @P1 LOP3.LUT R154, R155, R154, RZ, 0x3c, !PT ;  /* 0x0000009a9b9a1212 */ /* 0x000fc800078e3cff */
[----:B------:R-:W-:-:S05]  /*9c50*/  @P1 LOP3.LUT R155, R155, R154, RZ, 0x3c, !PT ;  /* 0x0000009a9b9b1212 */ /* 0x000fca00078e3cff */
[----:B------:R-:W3:Y:S04]  /*9c60*/  @P1 LDG.E.U16 R185, desc[UR60][R154.64] ;  /* 0x0000003c9ab91981 */ /* 0x000ee8000c1e1500 */
[----:B---3--:R0:W-:Y:S04]  /*9c70*/  STL [R1+0x198], R185 ;  /* 0x000198b901007387 */ /* 0x0081e80000100800 */
[----:B0-----:R-:W3:Y:S04]  /*9c80*/  LDL.LU R185, [R1+0xef0] ;  /* 0x000ef00001b97983 */ /* 0x001ee80000300800 */
[----:B------:R-:W4:Y:S04]  /*9c90*/  LDL R154, [R1+0xbd4] ;  /* 0x000bd400019a7983 */ /* 0x000f280000100800 */
[----:B------:R-:W4:Y:S02]  /*9ca0*/  LDL R155, [R1+0xbd8] ;  /* 0x000bd800019b7983 */ /* 0x000f240000100800 */
[----:B----4-:R-:W-:-:S04]  /*9cb0*/  @P1 LOP3.LUT R155, R155, R154, RZ, 0x3c, !PT ;  /* 0x0000009a9b9b1212 */ /* 0x010fc800078e3cff */
[----:B------:R-:W-:-:S04]  /*9cc0*/  @P1 LOP3.LUT R154, R155, R154, RZ, 0x3c, !PT ;  /* 0x0000009a9b9a1212 */ /* 0x000fc800078e3cff */
[----:B------:R-:W-:-:S05]  /*9cd0*/  @P1 LOP3.LUT R155, R155, R154, RZ, 0x3c, !PT ;  /* 0x0000009a9b9b1212 */ /* 0x000fca00078e3cff */
[----:B------:R-:W4:Y:S04]  /*9ce0*/  @P1 LDG.E.U16 R162, desc[UR60][R154.64] ;  /* 0x0000003c9aa21981 */ /* 0x000f28000c1e1500 */
[----:B----4-:R0:W-:Y:S04]  /*9cf0*/  STL [R1+0x194], R162 ;  /* 0x000194a201007387 */ /* 0x0101e80000100800 */
[----:B0-----:R-:W4:Y:S04]  /*9d00*/  LDL.LU R162, [R1+0xeec] ;  /* 0x000eec0001a27983 */ /* 0x001f280000300800 */
[----:B------:R-:W2:Y:S04]  /*9d10*/  LDL R154, [R1+0xbcc] ;  /* 0x000bcc00019a7983 */ /* 0x000ea80000100800 */
[----:B------:R-:W2:Y:S01]  /*9d20*/  LDL R155, [R1+0xbd0] ;  /* 0x000bd000019b7983 */ /* 0x000ea20000100800 */
[----:B------:R-:W-:-:S02]  /*9d30*/  PRMT R183, RZ, 0x7610, R183 ;  /* 0x00007610ffb77816 */ /* 0x000fc400000000b7 */
[----:B--2---:R-:W-:-:S04]  /*9d40*/  @P2 LOP3.LUT R155, R155, R154, RZ, 0x3c, !PT ;  /* 0x0000009a9b9b2212 */ /* 0x004fc800078e3cff */
[----:B------:R-:W-:-:S04]  /*9d50*/  @P2 LOP3.LUT R154, R155, R154, RZ, 0x3c, !PT ;  /* 0x0000009a9b9a2212 */ /* 0x000fc800078e3cff */
[----:B------:R-:W-:-:S05]  /*9d60*/  @P2 LOP3.LUT R155, R155, R154, RZ, 0x3c, !PT ;  /* 0x0000009a9b9b2212 */ /* 0x000fca00078e3cff */
[----:B------:R-:W2:Y:S04]  /*9d70*/  @P2 LDG.E.U16 R183, desc[UR60][R154.64] ;  /* 0x0000003c9ab72981 */ /* 0x000ea8000c1e1500 */
[----:B--2---:R0:W-:Y:S04]  /*9d80*/  STL [R1+0x190], R183 ;  /* 0x000190b701007387 */ /* 0x0041e80000100800 */
[----:B0-----:R-:W2:Y:S04]  /*9d90*/  LDL.LU R183, [R1+0xee8] ;  /* 0x000ee80001b77983 */ /* 0x001ea80000300800 */
[----:B------:R-:W3:Y:S04]  /*9da0*/  LDL R154, [R1+0xbc4] ;  /* 0x000bc400019a7983 */ /* 0x000ee80000100800 */
[----:B------:R-:W3:Y:S01]  /*9db0*/  LDL R155, [R1+0xbc8] ;  /* 0x000bc800019b7983 */ /* 0x000ee20000100800 */
[----:B------:R-:W-:-:S02]  /*9dc0*/  PRMT R156, RZ, 0x7610, R156 ;  /* 0x00007610ff9c7816 */ /* 0x000fc4000000009c */
[----:B---3--:R-:W-:-:S04]  /*9dd0*/  @P2 LOP3.LUT R155, R155, R154, RZ, 0x3c, !PT ;  /* 0x0000009a9b9b2212 */ /* 0x008fc800078e3cff */
[----:B------:R-:W-:-:S04]  /*9de0*/  @P2 LOP3.LUT R154, R155, R154, RZ, 0x3c, !PT ;  /* 0x0000009a9b9a2212 */ /* 0x000fc800078e3cff */
[----:B------:R-:W-:-:S05]  /*9df0*/  @P2 LOP3.LUT R155, R155, R154, RZ, 0x3c, !PT ;  /* 0x0000009a9b9b2212 */ /* 0x000fca00078e3cff */
[----:B------:R-:W3:Y:S01]  /*9e00*/  @P2 LDG.E.U16 R156, desc[UR60][R154.64] ;  /* 0x0000003c9a9c2981 */ /* 0x000ee2000c1e1500 */
[----:B------:R-:W-:-:S03]  /*9e10*/  ISETP.GT.AND P0, PT, R152, 0x3, PT ;  /* 0x000000039800780c */ /* 0x000fc60003f04270 */
[----:B---3--:R0:W-:Y:S04]  /*9e20*/  STL [R1+0x18c], R156 ;  /* 0x00018c9c01007387 */ /* 0x0081e80000100800 */
[----:B0-----:R-:W3:Y:S04]  /*9e30*/  LDL.LU R156, [R1+0xee4] ;  /* 0x000ee400019c7983 */ /* 0x001ee80000300800 */
[----:B------:R-:W4:Y:S04]  /*9e40*/  LDL R154, [R1+0xbbc] ;  /* 0x000bbc00019a7983 */ /* 0x000f280000100800 */
[----:B------:R-:W4:Y:S01]  /*9e50*/  LDL R155, [R1+0xbc0] ;  /* 0x000bc000019b7983 */ /* 0x000f220000100800 */
[----:B------:R-:W-:-:S02]  /*9e60*/  PRMT R192, RZ, 0x7610, R192 ;  /* 0x00007610ffc07816 */ /* 0x000fc400000000c0 */
        /* <DEDUP_REMOVED lines=12> */
[----:B------:R-:W2:Y:S01]  /*9f30*/  @P0 LDG.E.U16 R161, desc[UR60][R154.64] ;  /* 0x0000003c9aa10981 */ /* 0x000ea2000c1e1500 */
[----:B------:R-:W-:-:S03]  /*9f40*/  ISETP.GT.AND P1, PT, R152, 0x4, PT ;  /* 0x000000049800780c */ /* 0x000fc60003f24270 */
        /* <DEDUP_REMOVED lines=8> */
[----:B------:R-:W3:Y:S04]  /*9fd0*/  @P1 LDG.E.U16 R182, desc[UR60][R154.64] ;  /* 0x0000003c9ab61981 */ /* 0x000ee8000c1e1500 */
        /* <DEDUP_REMOVED lines=8> */
[----:B------:R-:W4:Y:S01]  /*a060*/  @P1 LDG.E.U16 R178, desc[UR60][R154.64] ;  /* 0x0000003c9ab21981 */ /* 0x000f22000c1e1500 */
[----:B------:R-:W-:-:S03]  /*a070*/  ISETP.GT.AND P2, PT, R152, 0x5, PT ;  /* 0x000000059800780c */ /* 0x000fc60003f44270 */
        /* <DEDUP_REMOVED lines=340> */
[----:B------:R0:W4:Y:S04]  /*b5c0*/  @P1 LDG.E.U16 R3, desc[UR60][R154.64] ;  /* 0x0000003c9a031981 */ /* 0x000128000c1e1500 */
[----:B------:R-:W0:Y:S04]  /*b5d0*/  LDL R154, [R1+0xa7c] ;  /* 0x000a7c00019a7983 */ /* 0x000e280000100800 */
[----:B------:R-:W0:Y:S01]  /*b5e0*/  LDL R155, [R1+0xa80] ;  /* 0x000a8000019b7983 */ /* 0x000e220000100800 */
[----:B------:R-:W-:Y:S02]  /*b5f0*/  ISETP.GT.AND P2, PT, R152, 0x17, PT ;  /* 0x000000179800780c */ /* 0x000fe40003f44270 */
[----:B------:R-:W-:-:S11]  /*b600*/  PRMT R226, RZ, 0x7610, R226 ;  /* 0x00007610ffe27816 */ /* 0x000fd600000000e2 */
[----:B0-----:R-:W-:-:S04]  /*b610*/  @P2 LOP3.LUT R155, R155, R154, RZ, 0x3c, !PT ;  /* 0x0000009a9b9b2212 */ /* 0x001fc800078e3cff */
[----:B------:R-:W-:-:S04]  /*b620*/  @P2 LOP3.LUT R154, R155, R154, RZ, 0x3c, !PT ;  /* 0x0000009a9b9a2212 */ /* 0x000fc800078e3cff */
[----:B------:R-:W-:-:S05]  /*b630*/  @P2 LOP3.LUT R155, R155, R154, RZ, 0x3c, !PT ;  /* 0x0000009a9b9b2212 */ /* 0x000fca00078e3cff */
[----:B------:R-:W2:Y:S04]  /*b640*/  @P2 LDG.E.U16 R226, desc[UR60][R154.64] ;  /* 0x0000003c9ae22981 */ /* 0x000ea8000c1e1500 */
[----:B----4-:R-:W-:Y:S04]  /*b650*/  STL [R1+0xd64], R3 ;  /* 0x000d640301007387 */ /* 0x010fe80000100800 */
[----:B--2---:R0:W-:Y:S04]  /*b660*/  STL [R1+0x1e4], R226 ;  /* 0x0001e4e201007387 */ /* 0x0041e80000100800 */
[----:B0-----:R-:W2:Y:S04]  /*b670*/  LDL.LU R226, [R1+0xe44] ;  /* 0x000e440001e27983 */ /* 0x001ea80000300800 */
        /* <DEDUP_REMOVED lines=131> */
[----:B------:R-:W2:Y:S04]  /*beb0*/  LDL R154, [R1+0xa04] ;  /* 0x000a0400019a7983 */ /* 0x000ea80000100800 */
[----:B------:R-:W2:Y:S01]  /*bec0*/  LDL R155, [R1+0xa08] ;  /* 0x000a0800019b7983 */ /* 0x000ea20000100800 */
[----:B------:R-:W-:-:S03]  /*bed0*/  PRMT R0, RZ, 0x7610, R0 ;  /* 0x00007610ff007816 */ /* 0x000fc60000000000 */
[----:B---3--:R-:W-:Y:S01]  /*bee0*/  STL [R1+0xd68], R2 ;  /* 0x000d680201007387 */ /* 0x008fe20000100800 */
[----:B--2---:R-:W-:-:S04]  /*bef0*/  @P0 LOP3.LUT R155, R155, R154, RZ, 0x3c, !PT ;  /* 0x0000009a9b9b0212 */ /* 0x004fc800078e3cff */
[----:B------:R-:W-:-:S04]  /*bf00*/  @P0 LOP3.LUT R154, R155, R154, RZ, 0x3c, !PT ;  /* 0x0000009a9b9a0212 */ /* 0x000fc800078e3cff */
[----:B------:R-:W-:-:S05]  /*bf10*/  @P0 LOP3.LUT R155, R155, R154, RZ, 0x3c, !PT ;  /* 0x0000009a9b9b0212 */ /* 0x000fca00078e3cff */
[----:B------:R0:W2:Y:S04]  /*bf20*/  @P0 LDG.E.U16 R0, desc[UR60][R154.64] ;  /* 0x0000003c9a000981 */ /* 0x0000a8000c1e1500 */
[----:B------:R-:W0:Y:S04]  /*bf30*/  LDL R154, [R1+0x9fc] ;  /* 0x0009fc00019a7983 */ /* 0x000e280000100800 */
[----:B------:R-:W0:Y:S01]  /*bf40*/  LDL R155, [R1+0xa00] ;  /* 0x000a0000019b7983 */ /* 0x000e220000100800 */
[----:B------:R-:W-:Y:S02]  /*bf50*/  ISETP.GT.AND P1, PT, R152, 0x1f, PT ;  /* 0x0000001f9800780c */ /* 0x000fe40003f24270 */
[----:B------:R-:W-:-:S11]  /*bf60*/  PRMT R203, RZ, 0x7610, R203 ;  /* 0x00007610ffcb7816 */ /* 0x000fd600000000cb */
[----:B0-----:R-:W-:-:S04]  /*bf70*/  @P1 LOP3.LUT R155, R155, R154, RZ, 0x3c, !PT ;  /* 0x0000009a9b9b1212 */ /* 0x001fc800078e3cff */
[----:B------:R-:W-:-:S04]  /*bf80*/  @P1 LOP3.LUT R154, R155, R154, RZ, 0x3c, !PT ;  /* 0x0000009a9b9a1212 */ /* 0x000fc800078e3cff */
[----:B------:R-:W-:-:S05]  /*bf90*/  @P1 LOP3.LUT R155, R155, R154, RZ, 0x3c, !PT ;  /* 0x0000009a9b9b1212 */ /* 0x000fca00078e3cff */
[----:B------:R-:W3:Y:S04]  /*bfa0*/  @P1 LDG.E.U16 R203, desc[UR60][R154.64] ;  /* 0x0000003c9acb1981 */ /* 0x000ee8000c1e1500 */
[----:B--2---:R-:W-:Y:S04]  /*bfb0*/  STL [R1+0xd6c], R0 ;  /* 0x000d6c0001007387 */ /* 0x004fe80000100800 */
[----:B---3--:R0:W-:Y:S04]  /*bfc0*/  STL [R1+0x1d8], R203 ;  /* 0x0001d8cb01007387 */ /* 0x0081e80000100800 */
        /* <DEDUP_REMOVED lines=178> */
[----:B------:R0:W3:Y:S04]  /*caf0*/  @P1 LDG.E.U16 R166, desc[UR60][R154.64] ;  /* 0x0000003c9aa61981 */ /* 0x0000e8000c1e1500 */
[----:B------:R-:W0:Y:S04]  /*cb00*/  LDL R154, [R1+0x95c] ;  /* 0x00095c00019a7983 */ /* 0x000e280000100800 */
[----:B------:R-:W0:Y:S01]  /*cb10*/  LDL R155, [R1+0x960] ;  /* 0x00096000019b7983 */ /* 0x000e220000100800 */
[----:B------:R-:W-:Y:S02]  /*cb20*/  ISETP.GT.AND P2, PT, R152, 0x29, PT ;  /* 0x000000299800780c */ /* 0x000fe40003f44270 */
[----:B------:R-:W-:-:S11]  /*cb30*/  PRMT R218, RZ, 0x7610, R218 ;  /* 0x00007610ffda7816 */ /* 0x000fd600000000da */
[----:B0-----:R-:W-:-:S04]  /*cb40*/  @P2 LOP3.LUT R155, R155, R154, RZ, 0x3c, !PT ;  /* 0x0000009a9b9b2212 */ /* 0x001fc800078e3cff */
[----:B------:R-:W-:-:S04]  /*cb50*/  @P2 LOP3.LUT R154, R155, R154, RZ, 0x3c, !PT ;  /* 0x0000009a9b9a2212 */ /* 0x000fc800078e3cff */
[----:B------:R-:W-:-:S05]  /*cb60*/  @P2 LOP3.LUT R155, R155, R154, RZ, 0x3c, !PT ;  /* 0x0000009a9b9b2212 */ /* 0x000fca00078e3cff */
[----:B------:R-:W4:Y:S04]  /*cb70*/  @P2 LDG.E.U16 R218, desc[UR60][R154.64] ;  /* 0x0000003c9ada2981 */ /* 0x000f28000c1e1500 */
[----:B---3--:R0:W-:Y:S04]  /*cb80*/  STL [R1+0x7c], R166 ;  /* 0x00007ca601007387 */ /* 0x0081e80000100800 */
[----:B0-----:R-:W3:Y:S04]  /*cb90*/  LDL R166, [R1+0x940] ;  /* 0x0009400001a67983 */ /* 0x001ee80000100800 */
        /* <DEDUP_REMOVED lines=17> */
[----:B--2---:R0:W-:Y:S04]  /*ccb0*/  STL [R1+0x74], R193 ;  /* 0x000074c101007387 */ /* 0x0041e80000100800 */
[----:B0-----:R-:W2:Y:S04]  /*ccc0*/  LDL R193, [R1+0x930] ;  /* 0x0009300001c17983 */ /* 0x001ea80000100800 */
        /* <DEDUP_REMOVED lines=9> */
[----:B------:R-:W-:Y:S02]  /*cd60*/  ISETP.GT.AND P1, PT, R152, 0x2b, PT ;  /* 0x0000002b9800780c */ /* 0x000fe40003f24270 */
[----:B------:R-:W-:Y:S01]  /*cd70*/  PRMT R164, RZ, 0x7610, R164 ;  /* 0x00007610ffa47816 */ /* 0x000fe200000000a4 */
[----:B----4-:R0:W-:Y:S04]  /*cd80*/  STL [R1+0x6c], R222 ;  /* 0x00006cde01007387 */ /* 0x0101e80000100800 */
[----:B0-----:R-:W4:Y:S04]  /*cd90*/  LDL.LU R222, [R1+0xdb8] ;  /* 0x000db80001de7983 */ /* 0x001f280000300800 */
[----:B------:R-:W2:Y:S02]  /*cda0*/  LDL R155, [R1+0x93c] ;  /* 0x00093c00019b7983 */ /* 0x000ea40000100800 */
[----:B------:R-:W-:Y:S01]  /*cdb0*/  @P1 IMAD.MOV.U32 R154, RZ, RZ, R166 ;  /* 0x000000ffff9a1224 */ /* 0x000fe200078e00a6 */
[----:B------:R-:W-:Y:S01]  /*cdc0*/  PRMT R250, RZ, 0x7610, R250 ;  /* 0x00007610fffa7816 */ /* 0x000fe200000000fa */
[----:B------:R-:W3:Y:S04]  /*cdd0*/  LDL R166, [R1+0x914] ;  /* 0x0009140001a67983 */ /* 0x000ee80000100800 */
[----:B--2---:R0:W2:Y:S04]  /*cde0*/  @P1 LDG.E.U16 R164, desc[UR60][R154.64] ;  /* 0x0000003c9aa41981 */ /* 0x0040a8000c1e1500 */
[----:B------:R-:W0:Y:S04]  /*cdf0*/  LDL R154, [R1+0x934] ;  /* 0x00093400019a7983 */ /* 0x000e280000100800 */
[----:B------:R-:W0:Y:S02]  /*ce00*/  LDL R155, [R1+0x938] ;  /* 0x00093800019b7983 */ /* 0x000e240000100800 */
[----:B0-----:R-:W-:-:S04]  /*ce10*/  @P1 LOP3.LUT R155, R155, R154, RZ, 0x3c, !PT ;  /* 0x0000009a9b9b1212 */ /* 0x001fc800078e3cff */
[----:B------:R-:W-:-:S04]  /*ce20*/  @P1 LOP3.LUT R154, R155, R154, RZ, 0x3c, !PT ;  /* 0x0000009a9b9a1212 */ /* 0x000fc800078e3cff */
[----:B------:R-:W-:-:S05]  /*ce30*/  @P1 LOP3.LUT R155, R155, R154, RZ, 0x3c, !PT ;  /* 0x0000009a9b9b1212 */ /* 0x000fca00078e3cff */
[----:B------:R-:W4:Y:S04]  /*ce40*/  @P1 LDG.E.U16 R250, desc[UR60][R154.64] ;  /* 0x0000003c9afa1981 */ /* 0x000f28000c1e1500 */
[----:B--2---:R0:W-:Y:S04]  /*ce50*/  STL [R1+0x68], R164 ;  /* 0x000068a401007387 */ /* 0x0041e80000100800 */
[----:B0-----:R-:W2:Y:S01]  /*ce60*/  LDL R164, [R1+0x918] ;  /* 0x0009180001a47983 */ /* 0x001ea20000100800 */
[----:B------:R-:W-:-:S03]  /*ce70*/  ISETP.GT.AND P2, PT, R152, 0x2c, PT ;  /* 0x0000002c9800780c */ /* 0x000fc60003f44270 */
[----:B----4-:R0:W-:Y:S04]  /*ce80*/  STL [R1+0x64], R250 ;  /* 0x000064fa01007387 */ /* 0x0101e80000100800 */
[----:B0-----:R-:W4:Y:S04]  /*ce90*/  LDL.LU R250, [R1+0xdb4] ;  /* 0x000db40001fa7983 */ /* 0x001f280000300800 */
[----:B------:R-:W3:Y:S01]  /*cea0*/  LDL R155, [R1+0x92c] ;  /* 0x00092c00019b7983 */ /* 0x000ee20000100800 */
[----:B------:R-:W-:Y:S01]  /*ceb0*/  PRMT R184, RZ, 0x7610, R184 ;  /* 0x00007610ffb87816 */ /* 0x000fe200000000b8 */
[----:B------:R-:W-:Y:S01]  /*cec0*/  @P2 IMAD.MOV.U32 R154, RZ, RZ, R193 ;  /* 0x000000ffff9a2224 */ /* 0x000fe200078e00c1 */
[----:B------:R-:W-:Y:S01]  /*ced0*/  PRMT R248, RZ, 0x7610, R248 ;  /* 0x00007610fff87816 */ /* 0x000fe200000000f8 */
[----:B------:R-:W4:Y:S04]  /*cee0*/  LDL R193, [R1+0x904] ;  /* 0x0009040001c17983 */ /* 0x000f280000100800 */
[----:B---3--:R0:W3:Y:S04]  /*cef0*/  @P2 LDG.E.U16 R184, desc[UR60][R154.64] ;  /* 0x0000003c9ab82981 */ /* 0x0080e8000c1e1500 */
[----:B------:R-:W0:Y:S04]  /*cf00*/  LDL R154, [R1+0x924] ;  /* 0x00092400019a7983 */ /* 0x000e280000100800 */
[----:B------:R-:W0:Y:S02]  /*cf10*/  LDL R155, [R1+0x928] ;  /* 0x00092800019b7983 */ /* 0x000e240000100800 */
[----:B0-----:R-:W-:-:S04]  /*cf20*/  @P2 LOP3.LUT R155, R155, R154, RZ, 0x3c, !PT ;  /* 0x0000009a9b9b2212 */ /* 0x001fc800078e3cff */
[----:B------:R-:W-:-:S04]  /*cf30*/  @P2 LOP3.LUT R154, R155, R154, RZ, 0x3c, !PT ;  /* 0x0000009a9b9a2212 */ /* 0x000fc800078e3cff */
[----:B------:R-:W-:-:S05]  /*cf40*/  @P2 LOP3.LUT R155, R155, R154, RZ, 0x3c, !PT ;  /* 0x0000009a9b9b2212 */ /* 0x000fca00078e3cff */
[----:B------:R-:W2:Y:S04]  /*cf50*/  @P2 LDG.E.U16 R248, desc[UR60][R154.64] ;  /* 0x0000003c9af82981 */ /* 0x000ea8000c1e1500 */
[----:B---3--:R0:W-:Y:S04]  /*cf60*/  STL [R1+0x60], R184 ;  /* 0x000060b801007387 */ /* 0x0081e80000100800 */
[----:B0-----:R-:W3:Y:S04]  /*cf70*/  LDL R184, [R1+0x908] ;  /* 0x0009080001b87983 */ /* 0x001ee80000100800 */
[----:B--2---:R0:W-:Y:S04]  /*cf80*/  STL [R1+0x5c], R248 ;  /* 0x00005cf801007387 */ /* 0x0041e80000100800 */
[----:B0-----:R-:W2:Y:S04]  /*cf90*/  LDL.LU R248, [R1+0xdb0] ;  /* 0x000db00001f87983 */ /* 0x001ea80000300800 */
[----:B------:R-:W4:Y:S04]  /*cfa0*/  LDL R154, [R1+0x91c] ;  /* 0x00091c00019a7983 */ /* 0x000f280000100800 */
[----:B------:R-:W4:Y:S01]  /*cfb0*/  LDL R155, [R1+0x920] ;  /* 0x00092000019b7983 */ /* 0x000f220000100800 */
[----:B------:R-:W-:-:S02]  /*cfc0*/  ISETP.GT.AND P0, PT, R152, 0x2d, PT ;  /* 0x0000002d9800780c */ /* 0x000fc40003f04270 */
[----:B------:R-:W-:Y:S02]  /*cfd0*/  PRMT R247, RZ, 0x7610, R247 ;  /* 0x00007610fff77816 */ /* 0x000fe400000000f7 */
[----:B------:R-:W-:-:S09]  /*cfe0*/  PRMT R244, RZ, 0x7610, R244 ;  /* 0x00007610fff47816 */ /* 0x000fd200000000f4 */
[----:B----4-:R-:W-:-:S04]  /*cff0*/  @P0 LOP3.LUT R155, R155, R154, RZ, 0x3c, !PT ;  /* 0x0000009a9b9b0212 */ /* 0x010fc800078e3cff */
[----:B------:R-:W-:-:S04]  /*d000*/  @P0 LOP3.LUT R154, R155, R154, RZ, 0x3c, !PT ;  /* 0x0000009a9b9a0212 */ /* 0x000fc800078e3cff */
[----:B------:R-:W-:-:S05]  /*d010*/  @P0 LOP3.LUT R155, R155, R154, RZ, 0x3c, !PT ;  /* 0x0000009a9b9b0212 */ /* 0x000fca00078e3cff */
[----:B------:R0:W4:Y:S02]  /*d020*/  @P0 LDG.E.U16 R247, desc[UR60][R154.64] ;  /* 0x0000003c9af70981 */ /* 0x000124000c1e1500 */
[----:B0-----:R-:W-:Y:S02]  /*d030*/  @P0 IMAD.MOV.U32 R154, RZ, RZ, R164 ;  /* 0x000000ffff9a0224 */ /* 0x001fe400078e00a4 */
[----:B------:R-:W-:-:S05]  /*d040*/  @P0 IMAD.MOV.U32 R155, RZ, RZ, R166 ;  /* 0x000000ffff9b0224 */ /* 0x000fca00078e00a6 */
[----:B------:R-:W3:Y:S04]  /*d050*/  @P0 LDG.E.U16 R244, desc[UR60][R154.64] ;  /* 0x0000003c9af40981 */ /* 0x000ee8000c1e1500 */
[----:B----4-:R0:W-:Y:S04]  /*d060*/  STL [R1+0x58], R247 ;  /* 0x000058f701007387 */ /* 0x0101e80000100800 */
[----:B0-----:R-:W4:Y:S04]  /*d070*/  LDL.LU R247, [R1+0xdac] ;  /* 0x000dac0001f77983 */ /* 0x001f280000300800 */
[----:B------:R-:W2:Y:S04]  /*d080*/  LDL R166, [R1+0x8f4] ;  /* 0x0008f40001a67983 */ /* 0x000ea80000100800 */
[----:B------:R-:W4:Y:S04]  /*d090*/  LDL R164, [R1+0x8f8] ;  /* 0x0008f80001a47983 */ /* 0x000f280000100800 */
[----:B---3--:R0:W-:Y:S04]  /*d0a0*/  STL [R1+0x54], R244 ;  /* 0x000054f401007387 */ /* 0x0081e80000100800 */
[----:B0-----:R-:W3:Y:S04]  /*d0b0*/  LDL.LU R244, [R1+0xda8] ;  /* 0x000da80001f47983 */ /* 0x001ee80000300800 */
[----:B------:R-:W2:Y:S04]  /*d0c0*/  LDL R154, [R1+0x90c] ;  /* 0x00090c00019a7983 */ /* 0x000ea80000100800 */
[----:B------:R-:W2:Y:S01]  /*d0d0*/  LDL R155, [R1+0x910] ;  /* 0x00091000019b7983 */ /* 0x000ea20000100800 */
[----:B------:R-:W-:-:S02]  /*d0e0*/  ISETP.GT.AND P1, PT, R152, 0x2e, PT ;  /* 0x0000002e9800780c */ /* 0x000fc40003f24270 */
[----:B------:R-:W-:-:S11]  /*d0f0*/  PRMT R240, RZ, 0x7610, R240 ;  /* 0x00007610fff07816 */ /* 0x000fd600000000f0 */
[----:B--2---:R-:W-:-:S04]  /*d100*/  @P1 LOP3.LUT R155, R155, R154, RZ, 0x3c, !PT ;  /* 0x0000009a9b9b1212 */ /* 0x004fc800078e3cff */
[----:B------:R-:W-:-:S04]  /*d110*/  @P1 LOP3.LUT R154, R155, R154, RZ, 0x3c, !PT ;  /* 0x0000009a9b9a1212 */ /* 0x000fc800078e3cff */
[----:B------:R-:W-:-:S05]  /*d120*/  @P1 LOP3.LUT R155, R155, R154, RZ, 0x3c, !PT ;  /* 0x0000009a9b9b1212 */ /* 0x000fca00078e3cff */
[----:B------:R0:W2:Y:S01]  /*d130*/  @P1 LDG.E.U16 R240, desc[UR60][R154.64] ;  /* 0x0000003c9af01981 */ /* 0x0000a2000c1e1500 */
[----:B------:R-:W-:Y:S01]  /*d140*/  PRMT R159, RZ, 0x7610, R159 ;  /* 0x00007610ff9f7816 */ /* 0x000fe2000000009f */
[----:B0-----:R-:W-:Y:S02]  /*d150*/  @P1 IMAD.MOV.U32 R154, RZ, RZ, R184 ;  /* 0x000000ffff9a1224 */ /* 0x001fe400078e00b8 */
[----:B------:R-:W-:-:S05]  /*d160*/  @P1 IMAD.MOV.U32 R155, RZ, RZ, R193 ;  /* 0x000000ffff9b1224 */ /* 0x000fca00078e00c1 */
[----:B------:R0:W3:Y:S04]  /*d170*/  @P1 LDG.E.U16 R159, desc[UR60][R154.64] ;  /* 0x0000003c9a9f1981 */ /* 0x0000e8000c1e1500 */
[----:B--2---:R1:W-:Y:S04]  /*d180*/  STL [R1+0x1c0], R240 ;  /* 0x0001c0f001007387 */ /* 0x0043e80000100800 */
[----:B-1----:R-:W2:Y:S04]  /*d190*/  LDL.LU R240, [R1+0xda4] ;  /* 0x000da40001f07983 */ /* 0x002ea80000300800 */
[----:B------:R-:W0:Y:S04]  /*d1a0*/  LDL R154, [R1+0x8fc] ;  /* 0x0008fc00019a7983 */ /* 0x000e280000100800 */
[----:B------:R-:W0:Y:S01]  /*d1b0*/  LDL R155, [R1+0x900] ;  /* 0x00090000019b7983 */ /* 0x000e220000100800 */
[----:B------:R-:W-:-:S02]  /*d1c0*/  ISETP.GT.AND P2, PT, R152, 0x2f, PT ;  /* 0x0000002f9800780c */ /* 0x000fc40003f44270 */
[----:B------:R-:W-:Y:S01]  /*d1d0*/  PRMT R238, RZ, 0x7610, R238 ;  /* 0x00007610ffee7816 */ /* 0x000fe200000000ee */
[----:B------:R-:W2:Y:S01]  /*d1e0*/  LDL R184, [R1+0x8e8] ;  /* 0x0008e80001b87983 */ /* 0x000ea20000100800 */
[----:B------:R-:W-:-:S03]  /*d1f0*/  PRMT R234, RZ, 0x7610, R234 ;  /* 0x00007610ffea7816 */ /* 0x000fc600000000ea */
[----:B------:R-:W2:Y:S06]  /*d200*/  LDL R193, [R1+0x8dc] ;  /* 0x0008dc0001c17983 */ /* 0x000eac0000100800 */
[----:B0-----:R-:W-:-:S04]  /*d210*/  @P2 LOP3.LUT R155, R155, R154, RZ, 0x3c, !PT ;  /* 0x0000009a9b9b2212 */ /* 0x001fc800078e3cff */
[----:B------:R-:W-:-:S04]  /*d220*/  @P2 LOP3.LUT R154, R155, R154, RZ, 0x3c, !PT ;  /* 0x0000009a9b9a2212 */ /* 0x000fc800078e3cff */
[----:B------:R-:W-:-:S05]  /*d230*/  @P2 LOP3.LUT R155, R155, R154, RZ, 0x3c, !PT ;  /* 0x0000009a9b9b2212 */ /* 0x000fca00078e3cff */
[----:B------:R4:W2:Y:S02]  /*d240*/  @P2 LDG.E.U16 R238, desc[UR60][R154.64] ;  /* 0x0000003c9aee2981 */ /* 0x0008a4000c1e1500 */
[----:B----4-:R-:W-:Y:S02]  /*d250*/  @P2 IMAD.MOV.U32 R154, RZ, RZ, R164 ;  /* 0x000000ffff9a2224 */ /* 0x010fe400078e00a4 */
[----:B------:R-:W-:-:S05]  /*d260*/  @P2 IMAD.MOV.U32 R155, RZ, RZ, R166 ;  /* 0x000000ffff9b2224 */ /* 0x000fca00078e00a6 */
[----:B------:R-:W4:Y:S04]  /*d270*/  @P2 LDG.E.U16 R234, desc[UR60][R154.64] ;  /* 0x0000003c9aea2981 */ /* 0x000f28000c1e1500 */
[----:B---3--:R0:W-:Y:S04]  /*d280*/  STL [R1+0x1bc], R159 ;  /* 0x0001bc9f01007387 */ /* 0x0081e80000100800 */
[----:B0-----:R-:W3:Y:S04]  /*d290*/  LDL R159, [R1+0x8e0] ;  /* 0x0008e000019f7983 */ /* 0x001ee80000100800 */
[----:B--2---:R0:W-:Y:S04]  /*d2a0*/  STL [R1+0x1b8], R238 ;  /* 0x0001b8ee01007387 */ /* 0x0041e80000100800 */
[----:B0-----:R-:W2:Y:S04]  /*d2b0*/  LDL.LU R238, [R1+0xda0] ;  /* 0x000da00001ee7983 */ /* 0x001ea80000300800 */
[----:B------:R-:W2:Y:S04]  /*d2c0*/  LDL R166, [R1+0x8d4] ;  /* 0x0008d40001a67983 */ /* 0x000ea80000100800 */
[----:B------:R-:W2:Y:S04]  /*d2d0*/  LDL R164, [R1+0x8d8] ;  /* 0x0008d80001a47983 */ /* 0x000ea80000100800 */
[----:B----4-:R0:W-:Y:S04]  /*d2e0*/  STL [R1+0x1b4], R234 ;  /* 0x0001b4ea01007387 */ /* 0x0101e80000100800 */
[----:B0-----:R-:W4:Y:S04]  /*d2f0*/  LDL.LU R234, [R1+0xd9c] ;  /* 0x000d9c0001ea7983 */ /* 0x001f280000300800 */
[----:B------:R-:W3:Y:S04]  /*d300*/  LDL R154, [R1+0x8ec] ;  /* 0x0008ec00019a7983 */ /* 0x000ee80000100800 */
[----:B------:R-:W3:Y:S01]  /*d310*/  LDL R155, [R1+0x8f0] ;  /* 0x0008f000019b7983 */ /* 0x000ee20000100800 */
[----:B------:R-:W-:-:S02]  /*d320*/  ISETP.GT.AND P0, PT, R152, 0x30, PT ;  /* 0x000000309800780c */ /* 0x000fc40003f04270 */
[----:B------:R-:W-:-:S11]  /*d330*/  PRMT R231, RZ, 0x7610, R231 ;  /* 0x00007610ffe77816 */ /* 0x000fd600000000e7 */
[----:B---3--:R-:W-:-:S04]  /*d340*/  @P0 LOP3.LUT R155, R155, R154, RZ, 0x3c, !PT ;  /* 0x0000009a9b9b0212 */ /* 0x008fc800078e3cff */
[----:B------:R-:W-:-:S04]  /*d350*/  @P0 LOP3.LUT R154, R155, R154, RZ, 0x3c, !PT ;  /* 0x0000009a9b9a0212 */ /* 0x000fc800078e3cff */
[----:B------:R-:W-:-:S05]  /*d360*/  @P0 LOP3.LUT R155, R155, R154, RZ, 0x3c, !PT ;  /* 0x0000009a9b9b0212 */ /* 0x000fca00078e3cff */
[----:B------:R-:W3:Y:S01]  /*d370*/  @P0 LDG.E.U16 R231, desc[UR60][R154.64] ;  /* 0x0000003c9ae70981 */ /* 0x000ee2000c1e1500 */
[----:B------:R-:W-:-:S03]  /*d380*/  PRMT R228, RZ, 0x7610, R228 ;  /* 0x00007610ffe47816 */ /* 0x000fc600000000e4 */
[----:B---3--:R0:W-:Y:S04]  /*d390*/  STL [R1+0x50], R231 ;  /* 0x000050e701007387 */ /* 0x0081e80000100800 */
[----:B0-----:R-:W3:Y:S04]  /*d3a0*/  LDL.LU R231, [R1+0xd98] ;  /* 0x000d980001e77983 */ /* 0x001ee80000300800 */
[----:B------:R-:W2:Y:S01]  /*d3b0*/  LDL R155, [R1+0x8e4] ;  /* 0x0008e400019b7983 */ /* 0x000ea20000100800 */
[----:B------:R-:W-:Y:S01]  /*d3c0*/  @P0 IMAD.MOV.U32 R154, RZ, RZ, R184 ;  /* 0x000000ffff9a0224 */ /* 0x000fe200078e00b8 */
[----:B------:R-:W-:-:S02]  /*d3d0*/  ISETP.GT.AND P1, PT, R152, 0x31, PT ;  /* 0x000000319800780c */ /* 0x000fc40003f24270 */
[----:B------:R-:W-:Y:S01]  /*d3e0*/  PRMT R185, RZ, 0x7610, R185 ;  /* 0x00007610ffb97816 */ /* 0x000fe200000000b9 */
[----:B------:R-:W4:Y:S04]  /*d3f0*/  LDL R184, [R1+0x8d0] ;  /* 0x0008d00001b87983 */ /* 0x000f280000100800 */
[----:B--2---:R0:W2:Y:S01]  /*d400*/  @P0 LDG.E.U16 R228, desc[UR60][R154.64] ;  /* 0x0000003c9ae40981 */ /* 0x0040a2000c1e1500 */
[----:B------:R-:W-:-:S05]  /*d410*/  PRMT R162, RZ, 0x7610, R162 ;  /* 0x00007610ffa27816 */ /* 0x000fca00000000a2 */
[----:B0-----:R-:W-:Y:S02]  /*d420*/  @P1 IMAD.MOV.U32 R154, RZ, RZ, R159 ;  /* 0x000000ffff9a1224 */ /* 0x001fe400078e009f */
[----:B------:R-:W-:-:S05]  /*d430*/  @P1 IMAD.MOV.U32 R155, RZ, RZ, R193 ;  /* 0x000000ffff9b1224 */ /* 0x000fca00078e00c1 */
[----:B------:R0:W3:Y:S02]  /*d440*/  @P1 LDG.E.U16 R185, desc[UR60][R154.64] ;  /* 0x0000003c9ab91981 */ /* 0x0000e4000c1e1500 */
[----:B0-----:R-:W-:Y:S02]  /*d450*/  @P1 IMAD.MOV.U32 R154, RZ, RZ, R164 ;  /* 0x000000ffff9a1224 */ /* 0x001fe400078e00a4 */
[----:B------:R-:W-:-:S05]  /*d460*/  @P1 IMAD.MOV.U32 R155, RZ, RZ, R166 ;  /* 0x000000ffff9b1224 */ /* 0x000fca00078e00a6 */
[----:B------:R4:W3:Y:S04]  /*d470*/  @P1 LDG.E.U16 R162, desc[UR60][R154.64] ;  /* 0x0000003c9aa21981 */ /* 0x0008e8000c1e1500 */
[----:B--2---:R0:W-:Y:S04]  /*d480*/  STL [R1+0x4c], R228 ;  /* 0x00004ce401007387 */ /* 0x0041e80000100800 */
[----:B0-----:R-:W2:Y:S04]  /*d490*/  LDL.LU R228, [R1+0xd94] ;  /* 0x000d940001e47983 */ /* 0x001ea80000300800 */
[----:B------:R-:W2:Y:S04]  /*d4a0*/  LDL R155, [R1+0x8cc] ;  /* 0x0008cc00019b7983 */ /* 0x000ea80000100800 */
[----:B------:R-:W2:Y:S04]  /*d4b0*/  LDL R193, [R1+0x8c4] ;  /* 0x0008c40001c17983 */ /* 0x000ea80000100800 */
[----:B------:R-:W2:Y:S01]  /*d4c0*/  LDL R159, [R1+0x8c8] ;  /* 0x0008c800019f7983 */ /* 0x000ea20000100800 */
[----:B------:R-:W-:-:S02]  /*d4d0*/  ISETP.GT.AND P2, PT, R152, 0x32, PT ;  /* 0x000000329800780c */ /* 0x000fc40003f44270 */
[----:B------:R-:W-:Y:S01]  /*d4e0*/  PRMT R183, RZ, 0x7610, R183 ;  /* 0x00007610ffb77816 */ /* 0x000fe200000000b7 */
[----:B------:R-:W2:Y:S01]  /*d4f0*/  LDL R166, [R1+0x8bc] ;  /* 0x0008bc0001a67983 */ /* 0x000ea20000100800 */
[----:B------:R-:W-:-:S03]  /*d500*/  PRMT R156, RZ, 0x7610, R156 ;  /* 0x00007610ff9c7816 */ /* 0x000fc6000000009c */
[----:B------:R-:W2:Y:S06]  /*d510*/  LDL R164, [R1+0x8c0] ;  /* 0x0008c00001a47983 */ /* 0x000eac0000100800 */
[----:B----4-:R-:W-:Y:S01]  /*d520*/  @P2 IMAD.MOV.U32 R154, RZ, RZ, R184 ;  /* 0x000000ffff9a2224 */ /* 0x010fe200078e00b8 */
[----:B---3--:R0:W-:Y:S04]  /*d530*/  STL [R1+0x48], R185 ;  /* 0x000048b901007387 */ /* 0x0081e80000100800 */
[----:B0-----:R-:W3:Y:S04]  /*d540*/  LDL R185, [R1+0x8b4] ;  /* 0x0008b40001b97983 */ /* 0x001ee80000100800 */
[----:B------:R0:W-:Y:S01]  /*d550*/  STL [R1+0x44], R162 ;  /* 0x000044a201007387 */ /* 0x0001e20000100800 */
[----:B------:R-:W-:-:S03]  /*d560*/  ISETP.GT.AND P0, PT, R152, 0x33, PT ;  /* 0x000000339800780c */ /* 0x000fc60003f04270 */
[----:B------:R-:W4:Y:S04]  /*d570*/  LDL R184, [R1+0x8ac] ;  /* 0x0008ac0001b87983 */ /* 0x000f280000100800 */
[----:B0-----:R-:W4:Y:S04]  /*d580*/  LDL R162, [R1+0x8b8] ;  /* 0x0008b80001a27983 */ /* 0x001f280000100800 */
[----:B--2---:R0:W2:Y:S02]  /*d590*/  @P2 LDG.E.U16 R183, desc[UR60][R154.64] ;  /* 0x0000003c9ab72981 */ /* 0x0040a4000c1e1500 */
[----:B0-----:R-:W-:-:S02]  /*d5a0*/  @P2 IMAD.MOV.U32 R154, RZ, RZ, R159 ;  /* 0x000000ffff9a2224 */ /* 0x001fc400078e009f */
[----:B------:R-:W-:-:S05]  /*d5b0*/  @P2 IMAD.MOV.U32 R155, RZ, RZ, R193 ;  /* 0x000000ffff9b2224 */ /* 0x000fca00078e00c1 */
[----:B------:R0:W2:Y:S01]  /*d5c0*/  @P2 LDG.E.U16 R156, desc[UR60][R154.64] ;  /* 0x0000003c9a9c2981 */ /* 0x0000a2000c1e1500 */
[----:B------:R-:W-:Y:S02]  /*d5d0*/  PRMT R192, RZ, 0x7610, R192 ;  /* 0x00007610ffc07816 */ /* 0x000fe400000000c0 */
[----:B------:R-:W-:Y:S01]  /*d5e0*/  PRMT R161, RZ, 0x7610, R161 ;  /* 0x00007610ffa17816 */ /* 0x000fe200000000a1 */
[----:B0-----:R-:W-:Y:S02]  /*d5f0*/  @P0 IMAD.MOV.U32 R154, RZ, RZ, R164 ;  /* 0x000000ffff9a0224 */ /* 0x001fe400078e00a4 */
[----:B------:R-:W-:-:S05]  /*d600*/  @P0 IMAD.MOV.U32 R155, RZ, RZ, R166 ;  /* 0x000000ffff9b0224 */ /* 0x000fca00078e00a6 */
[----:B------:R3:W2:Y:S02]  /*d610*/  @P0 LDG.E.U16 R192, desc[UR60][R154.64] ;  /* 0x0000003c9ac00981 */ /* 0x0006a4000c1e1500 */
[----:B---3--:R-:W-:Y:S02]  /*d620*/  @P0 IMAD.MOV.U32 R155, RZ, RZ, R185 ;  /* 0x000000ffff9b0224 */ /* 0x008fe400078e00b9 */
[----:B----4-:R-:W-:-:S05]  /*d630*/  @P0 IMAD.MOV.U32 R154, RZ, RZ, R162 ;  /* 0x000000ffff9a0224 */ /* 0x010fca00078e00a2 */
[----:B------:R0:W3:Y:S04]  /*d640*/  @P0 LDG.E.U16 R161, desc[UR60][R154.64] ;  /* 0x0000003c9aa10981 */ /* 0x0000e8000c1e1500 */
[----:B--2---:R1:W-:Y:S04]  /*d650*/  STL [R1+0x40], R183 ;  /* 0x000040b701007387 */ /* 0x0043e80000100800 */
[----:B------:R-:W2:Y:S04]  /*d660*/  LDL R159, [R1+0x8a4] ;  /* 0x0008a400019f7983 */ /* 0x000ea80000100800 */
[----:B-1----:R-:W4:Y:S04]  /*d670*/  LDL R183, [R1+0x8b0] ;  /* 0x0008b00001b77983 */ /* 0x002f280000100800 */
[----:B------:R1:W-:Y:S04]  /*d680*/  STL [R1+0x3c], R156 ;  /* 0x00003c9c01007387 */ /* 0x0003e80000100800 */
[----:B------:R-:W2:Y:S04]  /*d690*/  LDL R166, [R1+0x89c] ;  /* 0x00089c0001a67983 */ /* 0x000ea80000100800 */
[----:B------:R-:W2:Y:S04]  /*d6a0*/  LDL R164, [R1+0x8a0] ;  /* 0x0008a00001a47983 */ /* 0x000ea80000100800 */
[----:B-1----:R-:W2:Y:S01]  /*d6b0*/  LDL R156, [R1+0x8a8] ;  /* 0x0008a800019c7983 */ /* 0x002ea20000100800 */
[----:B------:R-:W-:-:S02]  /*d6c0*/  ISETP.GT.AND P1, PT, R152, 0x34, PT ;  /* 0x000000349800780c */ /* 0x000fc40003f24270 */
[----:B------:R-:W-:Y:S01]  /*d6d0*/  ISETP.GT.AND P2, PT, R152, 0x35, PT ;  /* 0x000000359800780c */ /* 0x000fe20003f44270 */
[----:B------:R-:W2:Y:S01]  /*d6e0*/  LDL R162, [R1+0x894] ;  /* 0x0008940001a27983 */ /* 0x000ea20000100800 */
[----:B------:R-:W-:Y:S02]  /*d6f0*/  PRMT R182, RZ, 0x7610, R182 ;  /* 0x00007610ffb67816 */ /* 0x000fe400000000b6 */
[----:B------:R-:W-:-:S07]  /*d700*/  PRMT R178, RZ, 0x7610, R178 ;  /* 0x00007610ffb27816 */ /* 0x000fce00000000b2 */
[----:B0-----:R-:W-:Y:S01]  /*d710*/  @P1 IMAD.MOV.U32 R155, RZ, RZ, R184 ;  /* 0x000000ffff9b1224 */ /* 0x001fe200078e00b8 */
[----:B------:R-:W-:Y:S01]  /*d720*/  PRMT R174, RZ, 0x7610, R174 ;  /* 0x00007610ffae7816 */ /* 0x000fe200000000ae */
[----:B---3--:R0:W-:Y:S04]  /*d730*/  STL [R1+0x34], R161 ;  /* 0x000034a101007387 */ /* 0x0081e80000100800 */
[----:B0-----:R-:W3:Y:S01]  /*d740*/  LDL R161, [R1+0x898] ;  /* 0x0008980001a17983 */ /* 0x001ee20000100800 */
[----:B----4-:R-:W-:-:S05]  /*d750*/  @P1 IMAD.MOV.U32 R154, RZ, RZ, R183 ;  /* 0x000000ffff9a1224 */ /* 0x010fca00078e00b7 */
[----:B------:R2:W4:Y:S02]  /*d760*/  @P1 LDG.E.U16 R182, desc[UR60][R154.64] ;  /* 0x0000003c9ab61981 */ /* 0x000524000c1e1500 */
[----:B--2---:R-:W-:Y:S02]  /*d770*/  @P1 IMAD.MOV.U32 R155, RZ, RZ, R159 ;  /* 0x000000ffff9b1224 */ /* 0x004fe400078e009f */
[----:B------:R-:W2:Y:S01]  /*d780*/  LDL R159, [R1+0x88c] ;  /* 0x00088c00019f7983 */ /* 0x000ea20000100800 */
[----:B------:R-:W-:-:S03]  /*d790*/  @P1 IMAD.MOV.U32 R154, RZ, RZ, R156 ;  /* 0x000000ffff9a1224 */ /* 0x000fc600078e009c */
[----:B------:R-:W4:Y:S04]  /*d7a0*/  LDL R156, [R1+0x890] ;  /* 0x00089000019c7983 */ /* 0x000f280000100800 */
[----:B------:R0:W2:Y:S02]  /*d7b0*/  @P1 LDG.E.U16 R178, desc[UR60][R154.64] ;  /* 0x0000003c9ab21981 */ /* 0x0000a4000c1e1500 */
[----:B0-----:R-:W-:Y:S02]  /*d7c0*/  @P2 IMAD.MOV.U32 R154, RZ, RZ, R164 ;  /* 0x000000ffff9a2224 */ /* 0x001fe400078e00a4 */
[----:B------:R-:W-:Y:S01]  /*d7d0*/  @P2 IMAD.MOV.U32 R155, RZ, RZ, R166 ;  /* 0x000000ffff9b2224 */ /* 0x000fe200078e00a6 */
[----:B------:R-:W4:Y:S04]  /*d7e0*/  LDL R164, [R1+0x888] ;  /* 0x0008880001a47983 */ /* 0x000f280000100800 */
[----:B------:R3:W4:Y:S04]  /*d7f0*/  @P2 LDG.E.U16 R174, desc[UR60][R154.64] ;  /* 0x0000003c9aae2981 */ /* 0x000728000c1e1500 */
[----:B------:R-:W4:Y:S01]  /*d800*/  LDL R166, [R1+0x884] ;  /* 0x0008840001a67983 */ /* 0x000f220000100800 */
[----:B------:R-:W-:-:S02]  /*d810*/  ISETP.GT.AND P0, PT, R152, 0x36, PT ;  /* 0x000000369800780c */ /* 0x000fc40003f04270 */
[----:B------:R-:W-:Y:S01]  /*d820*/  PRMT R181, RZ, 0x7610, R181 ;  /* 0x00007610ffb57816 */ /* 0x000fe200000000b5 */
[----:B---3--:R-:W-:Y:S02]  /*d830*/  @P2 IMAD.MOV.U32 R154, RZ, RZ, R161 ;  /* 0x000000ffff9a2224 */ /* 0x008fe400078e00a1 */
[----:B------:R-:W-:-:S05]  /*d840*/  @P2 IMAD.MOV.U32 R155, RZ, RZ, R162 ;  /* 0x000000ffff9b2224 */ /* 0x000fca00078e00a2 */
[----:B------:R0:W3:Y:S04]  /*d850*/  @P2 LDG.E.U16 R181, desc[UR60][R154.64] ;  /* 0x0000003c9ab52981 */ /* 0x0000e8000c1e1500 */
[----:B--2---:R1:W-:Y:S04]  /*d860*/  STL [R1+0x2c], R178 ;  /* 0x00002cb201007387 */ /* 0x0043e80000100800 */
[----:B-1----:R-:W2:Y:S04]  /*d870*/  LDL R178, [R1+0x87c] ;  /* 0x00087c0001b27983 */ /* 0x002ea80000100800 */
[----:B----4-:R1:W-:Y:S04]  /*d880*/  STL [R1+0x28], R174 ;  /* 0x000028ae01007387 */ /* 0x0103e80000100800 */
[----:B------:R-:W4:Y:S04]  /*d890*/  LDL R162, [R1+0x874] ;  /* 0x0008740001a27983 */ /* 0x000f280000100800 */
[----:B------:R-:W3:Y:S04]  /*d8a0*/  LDL R161, [R1+0x878] ;  /* 0x0008780001a17983 */ /* 0x000ee80000100800 */
[----:B-1----:R-:W4:Y:S01]  /*d8b0*/  LDL R174, [R1+0x880] ;  /* 0x0008800001ae7983 */ /* 0x002f220000100800 */
[----:B0-----:R-:W-:-:S02]  /*d8c0*/  @P0 IMAD.MOV.U32 R154, RZ, RZ, R156 ;  /* 0x000000ffff9a0224 */ /* 0x001fc400078e009c */
[----:B------:R-:W-:Y:S01]  /*d8d0*/  @P0 IMAD.MOV.U32 R155, RZ, RZ, R159 ;  /* 0x000000ffff9b0224 */ /* 0x000fe200078e009f */
[----:B------:R-:W-:Y:S04]  /*d8e0*/  STL [R1+0x38], R192 ;  /* 0x000038c001007387 */ /* 0x000fe80000100800 */
[----:B------:R-:W3:Y:S04]  /*d8f0*/  LDL R159, [R1+0x86c] ;  /* 0x00086c00019f7983 */ /* 0x000ee80000100800 */
[----:B------:R-:W3:Y:S01]  /*d900*/  LDL R156, [R1+0x870] ;  /* 0x00087000019c7983 */ /* 0x000ee20000100800 */
[----:B------:R-:W-:-:S02]  /*d910*/  ISETP.GT.AND P1, PT, R152, 0x37, PT ;  /* 0x000000379800780c */ /* 0x000fc40003f24270 */
[----:B------:R-:W-:Y:S02]  /*d920*/  PRMT R180, RZ, 0x7610, R180 ;  /* 0x00007610ffb47816 */ /* 0x000fe400000000b4 */
[----:B------:R-:W-:-:S04]  /*d930*/  PRMT R179, RZ, 0x7610, R179 ;  /* 0x00007610ffb37816 */ /* 0x000fc800000000b3 */
[----:B------:R0:W3:Y:S01]  /*d940*/  @P0 LDG.E.U16 R180, desc[UR60][R154.64] ;  /* 0x0000003c9ab40981 */ /* 0x0000e2000c1e1500 */
[----:B------:R-:W-:Y:S02]  /*d950*/  ISETP.GT.AND P2, PT, R152, 0x38, PT ;  /* 0x000000389800780c */ /* 0x000fe40003f44270 */
[----:B------:R-:W-:Y:S01]  /*d960*/  PRMT R190, RZ, 0x7610, R190 ;  /* 0x00007610ffbe7816 */ /* 0x000fe200000000be */
[----:B0-----:R-:W-:Y:S02]  /*d970*/  @P0 IMAD.MOV.U32 R154, RZ, RZ, R164 ;  /* 0x000000ffff9a0224 */ /* 0x001fe400078e00a4 */
[----:B------:R-:W-:Y:S01]  /*d980*/  @P0 IMAD.MOV.U32 R155, RZ, RZ, R166 ;  /* 0x000000ffff9b0224 */ /* 0x000fe200078e00a6 */
[----:B------:R-:W-:Y:S01]  /*d990*/  PRMT R191, RZ, 0x7610, R191 ;  /* 0x00007610ffbf7816 */ /* 0x000fe200000000bf */
[----:B------:R-:W3:Y:S04]  /*d9a0*/  LDL R166, [R1+0x864] ;  /* 0x0008640001a67983 */ /* 0x000ee80000100800 */
[----:B------:R2:W3:Y:S01]  /*d9b0*/  @P0 LDG.E.U16 R179, desc[UR60][R154.64] ;  /* 0x0000003c9ab30981 */ /* 0x0004e2000c1e1500 */
[----:B------:R-:W-:-:S03]  /*d9c0*/  PRMT R172, RZ, 0x7610, R172 ;  /* 0x00007610ffac7816 */ /* 0x000fc600000000ac */
[----:B------:R-:W3:Y:S01]  /*d9d0*/  LDL R164, [R1+0x868] ;  /* 0x0008680001a47983 */ /* 0x000ee20000100800 */
[----:B--2---:R-:W-:Y:S02]  /*d9e0*/  @P1 IMAD.MOV.U32 R155, RZ, RZ, R178 ;  /* 0x000000ffff9b1224 */ /* 0x004fe400078e00b2 */
[----:B----4-:R-:W-:-:S05]  /*d9f0*/  @P1 IMAD.MOV.U32 R154, RZ, RZ, R174 ;  /* 0x000000ffff9a1224 */ /* 0x010fca00078e00ae */
[----:B------:R3:W2:Y:S02]  /*da00*/  @P1 LDG.E.U16 R190, desc[UR60][R154.64] ;  /* 0x0000003c9abe1981 */ /* 0x0006a4000c1e1500 */
[----:B---3--:R-:W-:Y:S02]  /*da10*/  @P1 IMAD.MOV.U32 R154, RZ, RZ, R161 ;  /* 0x000000ffff9a1224 */ /* 0x008fe400078e00a1 */
[----:B------:R-:W-:-:S05]  /*da20*/  @P1 IMAD.MOV.U32 R155, RZ, RZ, R162 ;  /* 0x000000ffff9b1224 */ /* 0x000fca00078e00a2 */
[----:B------:R0:W3:Y:S02]  /*da30*/  @P1 LDG.E.U16 R191, desc[UR60][R154.64] ;  /* 0x0000003c9abf1981 */ /* 0x0000e4000c1e1500 */
[----:B0-----:R-:W-:Y:S02]  /*da40*/  @P2 IMAD.MOV.U32 R154, RZ, RZ, R156 ;  /* 0x000000ffff9a2224 */ /* 0x001fe400078e009c */
[----:B------:R-:W-:-:S05]  /*da50*/  @P2 IMAD.MOV.U32 R155, RZ, RZ, R159 ;  /* 0x000000ffff9b2224 */ /* 0x000fca00078e009f */
[----:B------:R-:W4:Y:S04]  /*da60*/  @P2 LDG.E.U16 R172, desc[UR60][R154.64] ;  /* 0x0000003c9aac2981 */ /* 0x000f28000c1e1500 */
[----:B------:R-:W-:Y:S04]  /*da70*/  STL [R1+0x30], R182 ;  /* 0x000030b601007387 */ /* 0x000fe80000100800 */
[----:B--2---:R-:W-:Y:S04]  /*da80*/  STL [R1+0xd0c], R190 ;  /* 0x000d0cbe01007387 */ /* 0x004fe80000100800 */
[----:B------:R-:W2:Y:S04]  /*da90*/  LDL R162, [R1+0x85c] ;  /* 0x00085c0001a27983 */ /* 0x000ea80000100800 */
[----:B------:R-:W2:Y:S04]  /*daa0*/  LDL R161, [R1+0x860] ;  /* 0x0008600001a17983 */ /* 0x000ea80000100800 */
[----:B---3--:R-:W-:Y:S04]  /*dab0*/  STL [R1+0xd10], R191 ;  /* 0x000d10bf01007387 */ /* 0x008fe80000100800 */
[----:B------:R-:W3:Y:S04]  /*dac0*/  LDL R159, [R1+0x854] ;  /* 0x00085400019f7983 */ /* 0x000ee80000100800 */
[----:B------:R-:W3:Y:S04]  /*dad0*/  LDL R156, [R1+0x858] ;  /* 0x00085800019c7983 */ /* 0x000ee80000100800 */
[----:B------:R-:W3:Y:S04]  /*dae0*/  LDL R174, [R1+0x84c] ;  /* 0x00084c0001ae7983 */ /* 0x000ee80000100800 */
[----:B------:R-:W-:Y:S04]  /*daf0*/  STL [R1+0x24], R181 ;  /* 0x000024b501007387 */ /* 0x000fe80000100800 */
[----:B----4-:R0:W-:Y:S04]  /*db00*/  STL [R1+0x20], R172 ;  /* 0x000020ac01007387 */ /* 0x0101e80000100800 */
[----:B0-----:R-:W4:Y:S01]  /*db10*/  LDL R172, [R1+0x850] ;  /* 0x0008500001ac7983 */ /* 0x001f220000100800 */
[----:B------:R-:W-:-:S02]  /*db20*/  @P2 IMAD.MOV.U32 R154, RZ, RZ, R164 ;  /* 0x000000ffff9a2224 */ /* 0x000fc400078e00a4 */
[----:B------:R-:W-:Y:S01]  /*db30*/  @P2 IMAD.MOV.U32 R155, RZ, RZ, R166 ;  /* 0x000000ffff9b2224 */ /* 0x000fe200078e00a6 */
[----:B------:R-:W4:Y:S04]  /*db40*/  LDL R164, [R1+0x848] ;  /* 0x0008480001a47983 */ /* 0x000f280000100800 */
[----:B------:R-:W4:Y:S01]  /*db50*/  LDL R166, [R1+0x844] ;  /* 0x0008440001a67983 */ /* 0x000f220000100800 */
[C---:B------:R-:W-:Y:S02]  /*db60*/  ISETP.GT.AND P0, PT, R152.reuse, 0x39, PT ;  /* 0x000000399800780c */ /* 0x040fe40003f04270 */
[----:B------:R-:W-:Y:S02]  /*db70*/  PRMT R177, RZ, 0x7610, R177 ;  /* 0x00007610ffb17816 */ /* 0x000fe400000000b1 */
[----:B------:R-:W-:-:S02]  /*db80*/  ISETP.GT.AND P1, PT, R152, 0x3a, PT ;  /* 0x0000003a9800780c */ /* 0x000fc40003f24270 */
[----:B------:R-:W-:Y:S02]  /*db90*/  PRMT R176, RZ, 0x7610, R176 ;  /* 0x00007610ffb07816 */ /* 0x000fe400000000b0 */
[----:B------:R2:W4:Y:S01]  /*dba0*/  @P2 LDG.E.U16 R177, desc[UR60][R154.64] ;  /* 0x0000003c9ab12981 */ /* 0x000522000c1e1500 */
[----:B------:R-:W-:Y:S02]  /*dbb0*/  PRMT R175, RZ, 0x7610, R175 ;  /* 0x00007610ffaf7816 */ /* 0x000fe400000000af */
[----:B------:R-:W-:Y:S02]  /*dbc0*/  PRMT R167, RZ, 0x7610, R167 ;  /* 0x00007610ffa77816 */ /* 0x000fe400000000a7 */
[----:B--2---:R-:W-:Y:S02]  /*dbd0*/  @P0 IMAD.MOV.U32 R155, RZ, RZ, R162 ;  /* 0x000000ffff9b0224 */ /* 0x004fe400078e00a2 */
[----:B------:R-:W-:-:S05]  /*dbe0*/  @P0 IMAD.MOV.U32 R154, RZ, RZ, R161 ;  /* 0x000000ffff9a0224 */ /* 0x000fca00078e00a1 */
[----:B------:R3:W2:Y:S02]  /*dbf0*/  @P0 LDG.E.U16 R176, desc[UR60][R154.64] ;  /* 0x0000003c9ab00981 */ /* 0x0006a4000c1e1500 */
[----:B---3--:R-:W-:Y:S02]  /*dc00*/  @P0 IMAD.MOV.U32 R155, RZ, RZ, R159 ;  /* 0x000000ffff9b0224 */ /* 0x008fe400078e009f */
[----:B------:R-:W-:-:S05]  /*dc10*/  @P0 IMAD.MOV.U32 R154, RZ, RZ, R156 ;  /* 0x000000ffff9a0224 */ /* 0x000fca00078e009c */
[----:B------:R0:W3:Y:S02]  /*dc20*/  @P0 LDG.E.U16 R175, desc[UR60][R154.64] ;  /* 0x0000003c9aaf0981 */ /* 0x0000e4000c1e1500 */
[----:B0-----:R-:W-:Y:S02]  /*dc30*/  @P1 IMAD.MOV.U32 R155, RZ, RZ, R174 ;  /* 0x000000ffff9b1224 */ /* 0x001fe400078e00ae */
[----:B----4-:R-:W-:-:S05]  /*dc40*/  @P1 IMAD.MOV.U32 R154, RZ, RZ, R172 ;  /* 0x000000ffff9a1224 */ /* 0x010fca00078e00ac */
[----:B------:R0:W4:Y:S01]  /*dc50*/  @P1 LDG.E.U16 R167, desc[UR60][R154.64] ;  /* 0x0000003c9aa71981 */ /* 0x000122000c1e1500 */
[----:B------:R-:W-:-:S03]  /*dc60*/  PRMT R163, RZ, 0x7610, R163 ;  /* 0x00007610ffa37816 */ /* 0x000fc600000000a3 */
[----:B------:R-:W-:Y:S04]  /*dc70*/  STL [R1+0x1b0], R180 ;  /* 0x0001b0b401007387 */ /* 0x000fe80000100800 */
[----:B------:R-:W2:Y:S01]  /*dc80*/  LDL R162, [R1+0x83c] ;  /* 0x00083c0001a27983 */ /* 0x000ea20000100800 */
[----:B0-----:R-:W-:Y:S02]  /*dc90*/  @P1 IMAD.MOV.U32 R154, RZ, RZ, R164 ;  /* 0x000000ffff9a1224 */ /* 0x001fe400078e00a4 */
[----:B------:R-:W-:Y:S01]  /*dca0*/  @P1 IMAD.MOV.U32 R155, RZ, RZ, R166 ;  /* 0x000000ffff9b1224 */ /* 0x000fe200078e00a6 */
[----:B------:R-:W3:Y:S04]  /*dcb0*/  LDL R161, [R1+0x840] ;  /* 0x0008400001a17983 */ /* 0x000ee80000100800 */
[----:B------:R2:W3:Y:S04]  /*dcc0*/  @P1 LDG.E.U16 R163, desc[UR60][R154.64] ;  /* 0x0000003c9aa31981 */ /* 0x0004e8000c1e1500 */
[----:B------:R-:W-:Y:S04]  /*dcd0*/  STL [R1+0x1ac], R179 ;  /* 0x0001acb301007387 */ /* 0x000fe80000100800 */
[----:B------:R-:W3:Y:S04]  /*dce0*/  LDL R159, [R1+0x834] ;  /* 0x00083400019f7983 */ /* 0x000ee80000100800 */
[----:B------:R-:W3:Y:S04]  /*dcf0*/  LDL R156, [R1+0x838] ;  /* 0x00083800019c7983 */ /* 0x000ee80000100800 */
[----:B------:R-:W3:Y:S04]  /*dd00*/  LDL R172, [R1+0x82c] ;  /* 0x00082c0001ac7983 */ /* 0x000ee80000100800 */
[----:B------:R-:W3:Y:S04]  /*dd10*/  LDL R164, [R1+0x830] ;  /* 0x0008300001a47983 */ /* 0x000ee80000100800 */
[----:B------:R-:W3:Y:S01]  /*dd20*/  LDL R166, [R1+0x828] ;  /* 0x0008280001a67983 */ /* 0x000ee20000100800 */
[----:B------:R-:W-:-:S03]  /*dd30*/  ISETP.GT.AND P2, PT, R152, 0x3b, PT ;  /* 0x0000003b9800780c */ /* 0x000fc60003f44270 */
[----:B----4-:R0:W-:Y:S04]  /*dd40*/  STL [R1+0x10], R167 ;  /* 0x000010a701007387 */ /* 0x0101e80000100800 */
[----:B0-----:R-:W4:Y:S01]  /*dd50*/  LDL R167, [R1+0x824] ;  /* 0x0008240001a77983 */ /* 0x001f220000100800 */
[----:B------:R-:W-:-:S05]  /*dd60*/  PRMT R160, RZ, 0x7610, R160 ;  /* 0x00007610ffa07816 */ /* 0x000fca00000000a0 */
[----:B--2---:R-:W-:Y:S02]  /*dd70*/  @P2 IMAD.MOV.U32 R155, RZ, RZ, R162 ;  /* 0x000000ffff9b2224 */ /* 0x004fe400078e00a2 */
[----:B---3--:R-:W-:Y:S01]  /*dd80*/  @P2 IMAD.MOV.U32 R154, RZ, RZ, R161 ;  /* 0x000000ffff9a2224 */ /* 0x008fe200078e00a1 */
[----:B------:R0:W-:Y:S04]  /*dd90*/  STL [R1+0xc], R163 ;  /* 0x00000ca301007387 */ /* 0x0001e80000100800 */
[----:B------:R-:W2:Y:S04]  /*dda0*/  LDL R162, [R1+0x820] ;  /* 0x0008200001a27983 */ /* 0x000ea80000100800 */
[----:B------:R1:W3:Y:S04]  /*ddb0*/  @P2 LDG.E.U16 R160, desc[UR60][R154.64] ;  /* 0x0000003c9aa02981 */ /* 0x0002e8000c1e1500 */
[----:B0-----:R-:W3:Y:S01]  /*ddc0*/  LDL R163, [R1+0x81c] ;  /* 0x00081c0001a37983 */ /* 0x001ee20000100800 */
[----:B------:R-:W-:-:S02]  /*ddd0*/  ISETP.GT.AND P0, PT, R152, 0x3c, PT ;  /* 0x0000003c9800780c */ /* 0x000fc40003f04270 */
[----:B------:R-:W-:Y:S01]  /*dde0*/  PRMT R173, RZ, 0x7610, R173 ;  /* 0x00007610ffad7816 */ /* 0x000fe200000000ad */
[----:B-1----:R-:W-:Y:S02]  /*ddf0*/  @P2 IMAD.MOV.U32 R154, RZ, RZ, R156 ;  /* 0x000000ffff9a2224 */ /* 0x002fe400078e009c */
[----:B------:R-:W-:Y:S01]  /*de00*/  @P2 IMAD.MOV.U32 R155, RZ, RZ, R159 ;  /* 0x000000ffff9b2224 */ /* 0x000fe200078e009f */
[----:B------:R-:W-:-:S04]  /*de10*/  PRMT R168, RZ, 0x7610, R168 ;  /* 0x00007610ffa87816 */ /* 0x000fc800000000a8 */
[----:B------:R0:W3:Y:S01]  /*de20*/  @P2 LDG.E.U16 R173, desc[UR60][R154.64] ;  /* 0x0000003c9aad2981 */ /* 0x0000e2000c1e1500 */
[----:B------:R-:W-:Y:S02]  /*de30*/  PRMT R191, RZ, 0x7610, R191 ;  /* 0x00007610ffbf7816 */ /* 0x000fe400000000bf */
[----:B0-----:R-:W-:Y:S02]  /*de40*/  @P0 IMAD.MOV.U32 R154, RZ, RZ, R164 ;  /* 0x000000ffff9a0224 */ /* 0x001fe400078e00a4 */
[----:B------:R-:W-:-:S05]  /*de50*/  @P0 IMAD.MOV.U32 R155, RZ, RZ, R172 ;  /* 0x000000ffff9b0224 */ /* 0x000fca00078e00ac */
[----:B------:R0:W3:Y:S02]  /*de60*/  @P0 LDG.E.U16 R168, desc[UR60][R154.64] ;  /* 0x0000003c9aa80981 */ /* 0x0000e4000c1e1500 */
[----:B0-----:R-:W-:Y:S02]  /*de70*/  @P0 IMAD.MOV.U32 R154, RZ, RZ, R166 ;  /* 0x000000ffff9a0224 */ /* 0x001fe400078e00a6 */
[----:B----4-:R-:W-:-:S05]  /*de80*/  @P0 IMAD.MOV.U32 R155, RZ, RZ, R167 ;  /* 0x000000ffff9b0224 */ /* 0x010fca00078e00a7 */
[----:B------:R2:W4:Y:S01]  /*de90*/  @P0 LDG.E.U16 R191, desc[UR60][R154.64] ;  /* 0x0000003c9abf0981 */ /* 0x000522000c1e1500 */
[----:B------:R-:W-:Y:S02]  /*dea0*/  ISETP.GT.AND P1, PT, R152, 0x3d, PT ;  /* 0x0000003d9800780c */ /* 0x000fe40003f24270 */
[----:B------:R-:W-:Y:S01]  /*deb0*/  PRMT R0, RZ, 0x7610, R0 ;  /* 0x00007610ff007816 */ /* 0x000fe20000000000 */
[----:B------:R-:W-:Y:S04]  /*dec0*/  STL [R1+0x1c], R177 ;  /* 0x00001cb101007387 */ /* 0x000fe80000100800 */
[----:B------:R-:W4:Y:S06]  /*ded0*/  LDL R161, [R1+0x814] ;  /* 0x0008140001a17983 */ /* 0x000f2c0000100800 */
[----:B--2---:R-:W-:-:S02]  /*dee0*/  @P1 IMAD.MOV.U32 R154, RZ, RZ, R162 ;  /* 0x000000ffff9a1224 */ /* 0x004fc400078e00a2 */
[----:B---3--:R-:W-:Y:S01]  /*def0*/  @P1 IMAD.MOV.U32 R155, RZ, RZ, R163 ;  /* 0x000000ffff9b1224 */ /* 0x008fe200078e00a3 */
[----:B------:R0:W-:Y:S04]  /*df00*/  STL [R1+0x8], R160 ;  /* 0x000008a001007387 */ /* 0x0001e80000100800 */
[----:B------:R1:W2:Y:S04]  /*df10*/  @P1 LDG.E.U16 R0, desc[UR60][R154.64] ;  /* 0x0000003c9a001981 */ /* 0x0002a8000c1e1500 */
[----:B------:R-:W3:Y:S04]  /*df20*/  LDL R159, [R1+0x80c] ;  /* 0x00080c00019f7983 */ /* 0x000ee80000100800 */
[----:B0-----:R-:W3:Y:S04]  /*df30*/  LDL R160, [R1+0x818] ;  /* 0x0008180001a07983 */ /* 0x001ee80000100800 */
[----:B------:R-:W-:Y:S04]  /*df40*/  STL [R1+0x18], R176 ;  /* 0x000018b001007387 */ /* 0x000fe80000100800 */
[----:B------:R-:W3:Y:S04]  /*df50*/  LDL R156, [R1+0x810] ;  /* 0x00081000019c7983 */ /* 0x000ee80000100800 */
[----:B------:R-:W3:Y:S04]  /*df60*/  LDL R164, [R1+0x808] ;  /* 0x0008080001a47983 */ /* 0x000ee80000100800 */
[----:B------:R-:W-:Y:S04]  /*df70*/  STL [R1+0x14], R175 ;  /* 0x000014af01007387 */ /* 0x000fe80000100800 */
[----:B------:R0:W-:Y:S04]  /*df80*/  STL [R1], R168 ;  /* 0x000000a801007387 */ /* 0x0001e80000100800 */
[----:B0-----:R-:W3:Y:S04]  /*df90*/  LDL R168, [R1+0x804] ;  /* 0x0008040001a87983 */ /* 0x001ee80000100800 */
[----:B----4-:R-:W-:Y:S04]  /*dfa0*/  STL [R1+0xd80], R191 ;  /* 0x000d80bf01007387 */ /* 0x010fe80000100800 */
[----:B------:R-:W4:Y:S04]  /*dfb0*/  LDL R167, [R1+0x7fc] ;  /* 0x0007fc0001a77983 */ /* 0x000f280000100800 */
[----:B------:R-:W4:Y:S01]  /*dfc0*/  LDL R166, [R1+0x800] ;  /* 0x0008000001a67983 */ /* 0x000f220000100800 */
[----:B------:R-:W-:Y:S01]  /*dfd0*/  PRMT R2, RZ, 0x7610, R2 ;  /* 0x00007610ff027816 */ /* 0x000fe20000000002 */
[----:B-1----:R-:W-:-:S02]  /*dfe0*/  @P1 IMAD.MOV.U32 R155, RZ, RZ, R161 ;  /* 0x000000ffff9b1224 */ /* 0x002fc400078e00a1 */
[----:B--2---:R0:W-:Y:S04]  /*dff0*/  STL [R1+0xd88], R0 ;  /* 0x000d880001007387 */ /* 0x0041e80000100800 */
[----:B------:R-:W2:Y:S01]  /*e000*/  LDL R162, [R1+0x7f4] ;  /* 0x0007f40001a27983 */ /* 0x000ea20000100800 */
[----:B---3--:R-:W-:-:S03]  /*e010*/  @P1 IMAD.MOV.U32 R154, RZ, RZ, R160 ;  /* 0x000000ffff9a1224 */ /* 0x008fc600078e00a0 */
[----:B------:R-:W3:Y:S04]  /*e020*/  LDL R160, [R1+0x7f8] ;  /* 0x0007f80001a07983 */ /* 0x000ee80000100800 */
[----:B------:R1:W3:Y:S01]  /*e030*/  @P1 LDG.E.U16 R2, desc[UR60][R154.64] ;  /* 0x0000003c9a021981 */ /* 0x0002e2000c1e1500 */
[C---:B------:R-:W-:Y:S02]  /*e040*/  ISETP.GT.AND P2, PT, R152.reuse, 0x3e, PT ;  /* 0x0000003e9800780c */ /* 0x040fe40003f44270 */
[----:B------:R-:W-:Y:S02]  /*e050*/  ISETP.GT.AND P0, PT, R152, 0x3f, PT ;  /* 0x0000003f9800780c */ /* 0x000fe40003f04270 */
[----:B------:R-:W-:Y:S02]  /*e060*/  PRMT R171, RZ, 0x7610, R171 ;  /* 0x00007610ffab7816 */ /* 0x000fe400000000ab */
[----:B------:R-:W-:-:S07]  /*e070*/  PRMT R170, RZ, 0x7610, R170 ;  /* 0x00007610ffaa7816 */ /* 0x000fce00000000aa */
[----:B-1----:R-:W-:Y:S02]  /*e080*/  @P2 IMAD.MOV.U32 R154, RZ, RZ, R156 ;  /* 0x000000ffff9a2224 */ /* 0x002fe400078e009c */
[----:B------:R-:W-:-:S05]  /*e090*/  @P2 IMAD.MOV.U32 R155, RZ, RZ, R159 ;  /* 0x000000ffff9b2224 */ /* 0x000fca00078e009f */
[----:B------:R1:W3:Y:S01]  /*e0a0*/  @P2 LDG.E.U16 R171, desc[UR60][R154.64] ;  /* 0x0000003c9aab2981 */ /* 0x0002e2000c1e1500 */
[----:B------:R-:W-:Y:S01]  /*e0b0*/  PRMT R188, RZ, 0x7610, R188 ;  /* 0x00007610ffbc7816 */ /* 0x000fe200000000bc */
[----:B-1----:R-:W-:Y:S02]  /*e0c0*/  @P2 IMAD.MOV.U32 R154, RZ, RZ, R164 ;  /* 0x000000ffff9a2224 */ /* 0x002fe400078e00a4 */
[----:B------:R-:W-:-:S05]  /*e0d0*/  @P2 IMAD.MOV.U32 R155, RZ, RZ, R168 ;  /* 0x000000ffff9b2224 */ /* 0x000fca00078e00a8 */
[----:B------:R4:W3:Y:S02]  /*e0e0*/  @P2 LDG.E.U16 R170, desc[UR60][R154.64] ;  /* 0x0000003c9aaa2981 */ /* 0x0008e4000c1e1500 */
[----:B----4-:R-:W-:Y:S02]  /*e0f0*/  @P0 IMAD.MOV.U32 R155, RZ, RZ, R167 ;  /* 0x000000ffff9b0224 */ /* 0x010fe400078e00a7 */
[----:B------:R-:W-:-:S05]  /*e100*/  @P0 IMAD.MOV.U32 R154, RZ, RZ, R166 ;  /* 0x000000ffff9a0224 */ /* 0x000fca00078e00a6 */
[----:B------:R2:W4:Y:S01]  /*e110*/  @P0 LDG.E.U16 R188, desc[UR60][R154.64] ;  /* 0x0000003c9abc0981 */ /* 0x000522000c1e1500 */
[----:B------:R-:W-:Y:S01]  /*e120*/  PRMT R189, RZ, 0x7610, R189 ;  /* 0x00007610ffbd7816 */ /* 0x000fe200000000bd */
[----:B--2---:R-:W-:Y:S02]  /*e130*/  @P0 IMAD.MOV.U32 R155, RZ, RZ, R162 ;  /* 0x000000ffff9b0224 */ /* 0x004fe400078e00a2 */
[----:B---3--:R-:W-:Y:S01]  /*e140*/  @P0 IMAD.MOV.U32 R154, RZ, RZ, R160 ;  /* 0x000000ffff9a0224 */ /* 0x008fe200078e00a0 */
[----:B------:R-:W-:Y:S04]  /*e150*/  STL [R1+0xd8c], R2 ;  /* 0x000d8c0201007387 */ /* 0x000fe80000100800 */
[----:B------:R-:W2:Y:S04]  /*e160*/  LDL R159, [R1+0x7ec] ;  /* 0x0007ec00019f7983 */ /* 0x000ea80000100800 */
[----:B------:R-:W3:Y:S04]  /*e170*/  LDL R156, [R1+0x7f0] ;  /* 0x0007f000019c7983 */ /* 0x000ee80000100800 */
[----:B------:R2:W3:Y:S04]  /*e180*/  @P0 LDG.E.U16 R189, desc[UR60][R154.64] ;  /* 0x0000003c9abd0981 */ /* 0x0004e8000c1e1500 */
[----:B------:R-:W3:Y:S04]  /*e190*/  LDL R163, [R1+0x7e4] ;  /* 0x0007e40001a37983 */ /* 0x000ee80000100800 */
[----:B------:R-:W3:Y:S04]  /*e1a0*/  LDL R161, [R1+0x7e8] ;  /* 0x0007e80001a17983 */ /* 0x000ee80000100800 */
[----:B------:R-:W-:Y:S04]  /*e1b0*/  STL [R1+0x4], R173 ;  /* 0x000004ad01007387 */ /* 0x000fe80000100800 */
[----:B------:R-:W3:Y:S04]  /*e1c0*/  LDL R168, [R1+0x7dc] ;  /* 0x0007dc0001a87983 */ /* 0x000ee80000100800 */
[----:B------:R-:W3:Y:S04]  /*e1d0*/  LDL R164, [R1+0x7e0] ;  /* 0x0007e00001a47983 */ /* 0x000ee80000100800 */
[----:B------:R-:W3:Y:S04]  /*e1e0*/  LDL R167, [R1+0x7d4] ;  /* 0x0007d40001a77983 */ /* 0x000ee80000100800 */
[----:B------:R-:W3:Y:S04]  /*e1f0*/  LDL R166, [R1+0x7d8] ;  /* 0x0007d80001a67983 */ /* 0x000ee80000100800 */
[----:B----4-:R-:W-:Y:S04]  /*e200*/  STL [R1+0xd14], R188 ;  /* 0x000d14bc01007387 */ /* 0x010fe80000100800 */
[----:B------:R-:W4:Y:S04]  /*e210*/  LDL R162, [R1+0x7cc] ;  /* 0x0007cc0001a27983 */ /* 0x000f280000100800 */
[----:B------:R-:W4:Y:S01]  /*e220*/  LDL R160, [R1+0x7d0] ;  /* 0x0007d00001a07983 */ /* 0x000f220000100800 */
[----:B------:R-:W-:-:S02]  /*e230*/  ISETP.GT.AND P1, PT, R152, 0x40, PT ;  /* 0x000000409800780c */ /* 0x000fc40003f24270 */
[----:B0-----:R-:W-:-:S11]  /*e240*/  PRMT R0, RZ, 0x7610, R0 ;  /* 0x00007610ff007816 */ /* 0x001fd60000000000 */
[----:B--2---:R-:W-:Y:S02]  /*e250*/  @P1 IMAD.MOV.U32 R155, RZ, RZ, R159 ;  /* 0x000000ffff9b1224 */ /* 0x004fe400078e009f */
[----:B---3--:R-:W-:Y:S01]  /*e260*/  @P1 IMAD.MOV.U32 R154, RZ, RZ, R156 ;  /* 0x000000ffff9a1224 */ /* 0x008fe200078e009c */
[----:B------:R-:W-:Y:S04]  /*e270*/  STL [R1+0xd18], R189 ;  /* 0x000d18bd01007387 */ /* 0x000fe80000100800 */
[----:B------:R-:W2:Y:S04]  /*e280*/  LDL R159, [R1+0x7c4] ;  /* 0x0007c400019f7983 */ /* 0x000ea80000100800 */
[----:B------:R-:W3:Y:S04]  /*e290*/  LDL R156, [R1+0x7c8] ;  /* 0x0007c800019c7983 */ /* 0x000ee80000100800 */
[----:B------:R0:W3:Y:S02]  /*e2a0*/  @P1 LDG.E.U16 R0, desc[UR60][R154.64] ;  /* 0x0000003c9a001981 */ /* 0x0000e4000c1e1500 */
[----:B0-----:R-:W-:-:S02]  /*e2b0*/  @P1 IMAD.MOV.U32 R155, RZ, RZ, R163 ;  /* 0x000000ffff9b1224 */ /* 0x001fc400078e00a3 */
[----:B------:R-:W3:Y:S01]  /*e2c0*/  LDL R163, [R1+0x7bc] ;  /* 0x0007bc0001a37983 */ /* 0x000ee20000100800 */
[C---:B------:R-:W-:Y:S02]  /*e2d0*/  ISETP.GT.AND P2, PT, R152.reuse, 0x41, PT ;  /* 0x000000419800780c */ /* 0x040fe40003f44270 */
[----:B------:R-:W-:Y:S02]  /*e2e0*/  PRMT R20, RZ, 0x7610, R20 ;  /* 0x00007610ff147816 */ /* 0x000fe40000000014 */
[----:B------:R-:W-:Y:S02]  /*e2f0*/  @P1 MOV R154, R161 ;  /* 0x000000a1009a1202 */ /* 0x000fe40000000f00 */
[----:B------:R-:W3:Y:S01]  /*e300*/  LDL R161, [R1+0x7c0] ;  /* 0x0007c00001a17983 */ /* 0x000ee20000100800 */
[----:B------:R-:W-:Y:S02]  /*e310*/  ISETP.GT.AND P0, PT, R152, 0x42, PT ;  /* 0x000000429800780c */ /* 0x000fe40003f04270 */
[----:B------:R-:W-:Y:S01]  /*e320*/  PRMT R191, RZ, 0x7610, R191 ;  /* 0x00007610ffbf7816 */ /* 0x000fe200000000bf */
[----:B------:R0:W3:Y:S04]  /*e330*/  @P1 LDG.E.U16 R20, desc[UR60][R154.64] ;  /* 0x0000003c9a141981 */ /* 0x0000e8000c1e1500 */
[----:B------:R-:W-:Y:S04]  /*e340*/  STL [R1+0x1a8], R171 ;  /* 0x0001a8ab01007387 */ /* 0x000fe80000100800 */
[----:B------:R1:W-:Y:S01]  /*e350*/  STL [R1+0x1a4], R170 ;  /* 0x0001a4aa01007387 */ /* 0x0003e20000100800 */
[----:B0-----:R-:W-:-:S02]  /*e360*/  @P2 IMAD.MOV.U32 R154, RZ, RZ, R164 ;  /* 0x000000ffff9a2224 */ /* 0x001fc400078e00a4 */
[----:B------:R-:W-:Y:S01]  /*e370*/  @P2 IMAD.MOV.U32 R155, RZ, RZ, R168 ;  /* 0x000000ffff9b2224 */ /* 0x000fe200078e00a8 */
[----:B------:R-:W3:Y:S01]  /*e380*/  LDL R164, [R1+0x7b8] ;  /* 0x0007b80001a47983 */ /* 0x000ee20000100800 */
[----:B------:R-:W-:-:S03]  /*e390*/  PRMT R19, RZ, 0x7610, R19 ;  /* 0x00007610ff137816 */ /* 0x000fc60000000013 */
[----:B------:R0:W3:Y:S04]  /*e3a0*/  @P2 LDG.E.U16 R191, desc[UR60][R154.64] ;  /* 0x0000003c9abf2981 */ /* 0x0000e8000c1e1500 */
[----:B-1----:R-:W3:Y:S04]  /*e3b0*/  LDL R170, [R1+0x7b4] ;  /* 0x0007b40001aa7983 */ /* 0x002ee80000100800 */
[----:B------:R-:W3:Y:S01]  /*e3c0*/  LDL R168, [R1+0x7ac] ;  /* 0x0007ac0001a87983 */ /* 0x000ee20000100800 */
[----:B0-----:R-:W-:Y:S02]  /*e3d0*/  @P2 IMAD.MOV.U32 R154, RZ, RZ, R166 ;  /* 0x000000ffff9a2224 */ /* 0x001fe400078e00a6 */
[----:B------:R-:W-:Y:S01]  /*e3e0*/  @P2 IMAD.MOV.U32 R155, RZ, RZ, R167 ;  /* 0x000000ffff9b2224 */ /* 0x000fe200078e00a7 */
[----:B------:R-:W-:Y:S01]  /*e3f0*/  ISETP.GT.AND P1, PT, R152, 0x43, PT ;  /* 0x000000439800780c */ /* 0x000fe20003f24270 */
[----:B------:R-:W3:Y:S04]  /*e400*/  LDL R167, [R1+0x7b0] ;  /* 0x0007b00001a77983 */ /* 0x000ee80000100800 */
[----:B------:R4:W3:Y:S01]  /*e410*/  @P2 LDG.E.U16 R19, desc[UR60][R154.64] ;  /* 0x0000003c9a132981 */ /* 0x0008e2000c1e1500 */
[----:B------:R-:W-:-:S02]  /*e420*/  PRMT R18, RZ, 0x7610, R18 ;  /* 0x00007610ff127816 */ /* 0x000fc40000000012 */
[----:B------:R-:W-:Y:S01]  /*e430*/  PRMT R189, RZ, 0x7610, R189 ;  /* 0x00007610ffbd7816 */ /* 0x000fe200000000bd */
[----:B------:R-:W3:Y:S01]  /*e440*/  LDL R166, [R1+0x79c] ;  /* 0x00079c0001a67983 */ /* 0x000ee20000100800 */
[----:B----4-:R-:W-:-:S03]  /*e450*/  @P0 IMAD.MOV.U32 R155, RZ, RZ, R162 ;  /* 0x000000ffff9b0224 */ /* 0x010fc600078e00a2 */
[----:B------:R-:W4:Y:S01]  /*e460*/  LDL R162, [R1+0x7a4] ;  /* 0x0007a40001a27983 */ /* 0x000f220000100800 */
[----:B------:R-:W-:-:S03]  /*e470*/  @P0 IMAD.MOV.U32 R154, RZ, RZ, R160 ;  /* 0x000000ffff9a0224 */ /* 0x000fc600078e00a0 */
[----:B------:R-:W4:Y:S04]  /*e480*/  LDL R160, [R1+0x7a8] ;  /* 0x0007a80001a07983 */ /* 0x000f280000100800 */
[----:B------:R2:W4:Y:S02]  /*e490*/  @P0 LDG.E.U16 R18, desc[UR60][R154.64] ;  /* 0x0000003c9a120981 */ /* 0x000524000c1e1500 */
[----:B--2---:R-:W-:Y:S02]  /*e4a0*/  @P0 IMAD.MOV.U32 R155, RZ, RZ, R159 ;  /* 0x000000ffff9b0224 */ /* 0x004fe400078e009f */
[----:B------:R-:W2:Y:S01]  /*e4b0*/  LDL R159, [R1+0x7a0] ;  /* 0x0007a000019f7983 */ /* 0x000ea20000100800 */
[----:B---3--:R-:W-:Y:S01]  /*e4c0*/  @P0 IMAD.MOV.U32 R154, RZ, RZ, R156 ;  /* 0x000000ffff9a0224 */ /* 0x008fe200078e009c */
[----:B------:R-:W-:-:S02]  /*e4d0*/  ISETP.GT.AND P2, PT, R152, 0x44, PT ;  /* 0x000000449800780c */ /* 0x000fc40003f44270 */
[----:B------:R-:W3:Y:S04]  /*e4e0*/  LDL R156, [R1+0x798] ;  /* 0x00079800019c7983 */ /* 0x000ee80000100800 */
[----:B------:R0:W3:Y:S02]  /*e4f0*/  @P0 LDG.E.U16 R189, desc[UR60][R154.64] ;  /* 0x0000003c9abd0981 */ /* 0x0000e4000c1e1500 */
[----:B0-----:R-:W-:Y:S02]  /*e500*/  @P1 IMAD.MOV.U32 R155, RZ, RZ, R163 ;  /* 0x000000ffff9b1224 */ /* 0x001fe400078e00a3 */
[----:B------:R-:W3:Y:S01]  /*e510*/  LDL R163, [R1+0x794] ;  /* 0x0007940001a37983 */ /* 0x000ee20000100800 */
[----:B------:R-:W-:Y:S01]  /*e520*/  PRMT R188, RZ, 0x7610, R188 ;  /* 0x00007610ffbc7816 */ /* 0x000fe200000000bc */
[----:B------:R-:W-:Y:S01]  /*e530*/  @P1 IMAD.MOV.U32 R154, RZ, RZ, R161 ;  /* 0x000000ffff9a1224 */ /* 0x000fe200078e00a1 */
[----:B------:R-:W-:Y:S01]  /*e540*/  PRMT R17, RZ, 0x7610, R17 ;  /* 0x00007610ff117816 */ /* 0x000fe20000000011 */
[----:B------:R-:W3:Y:S04]  /*e550*/  LDL R161, [R1+0x790] ;  /* 0x0007900001a17983 */ /* 0x000ee80000100800 */
[----:B------:R0:W3:Y:S01]  /*e560*/  @P1 LDG.E.U16 R188, desc[UR60][R154.64] ;  /* 0x0000003c9abc1981 */ /* 0x0000e2000c1e1500 */
[----:B------:R-:W-:Y:S01]  /*e570*/  PRMT R190, RZ, 0x7610, R190 ;  /* 0x00007610ffbe7816 */ /* 0x000fe200000000be */
[----:B0-----:R-:W-:-:S02]  /*e580*/  @P1 IMAD.MOV.U32 R154, RZ, RZ, R164 ;  /* 0x000000ffff9a1224 */ /* 0x001fc400078e00a4 */
[----:B------:R-:W3:Y:S01]  /*e590*/  LDL R164, [R1+0x78c] ;  /* 0x00078c0001a47983 */ /* 0x000ee20000100800 */
[----:B------:R-:W-:-:S05]  /*e5a0*/  @P1 IMAD.MOV.U32 R155, RZ, RZ, R170 ;  /* 0x000000ffff9b1224 */ /* 0x000fca00078e00aa */
[----:B------:R0:W3:Y:S02]  /*e5b0*/  @P1 LDG.E.U16 R17, desc[UR60][R154.64] ;  /* 0x0000003c9a111981 */ /* 0x0000e4000c1e1500 */
[----:B0-----:R-:W-:Y:S02]  /*e5c0*/  @P2 IMAD.MOV.U32 R154, RZ, RZ, R167 ;  /* 0x000000ffff9a2224 */ /* 0x001fe400078e00a7 */
[----:B------:R-:W-:Y:S01]  /*e5d0*/  @P2 IMAD.MOV.U32 R155, RZ, RZ, R168 ;  /* 0x000000ffff9b2224 */ /* 0x000fe200078e00a8 */
[----:B------:R-:W3:Y:S04]  /*e5e0*/  LDL R167, [R1+0x788] ;  /* 0x0007880001a77983 */ /* 0x000ee80000100800 */
[----:B------:R-:W3:Y:S04]  /*e5f0*/  LDL R168, [R1+0x784] ;  /* 0x0007840001a87983 */ /* 0x000ee80000100800 */
[----:B------:R4:W3:Y:S02]  /*e600*/  @P2 LDG.E.U16 R190, desc[UR60][R154.64] ;  /* 0x0000003c9abe2981 */ /* 0x0008e4000c1e1500 */
[----:B----4-:R-:W-:-:S02]  /*e610*/  @P2 IMAD.MOV.U32 R155, RZ, RZ, R162 ;  /* 0x000000ffff9b2224 */ /* 0x010fc400078e00a2 */
[----:B------:R-:W4:Y:S01]  /*e620*/  LDL R162, [R1+0x77c] ;  /* 0x00077c0001a27983 */ /* 0x000f220000100800 */
[----:B------:R-:W-:-:S03]  /*e630*/  @P2 IMAD.MOV.U32 R154, RZ, RZ, R160 ;  /* 0x000000ffff9a2224 */ /* 0x000fc600078e00a0 */
[----:B------:R-:W4:Y:S01]  /*e640*/  LDL R160, [R1+0x780] ;  /* 0x0007800001a07983 */ /* 0x000f220000100800 */
[----:B------:R-:W-:Y:S02]  /*e650*/  ISETP.GT.AND P0, PT, R152, 0x45, PT ;  /* 0x000000459800780c */ /* 0x000fe40003f04270 */
[----:B------:R-:W-:Y:S02]  /*e660*/  PRMT R16, RZ, 0x7610, R16 ;  /* 0x00007610ff107816 */ /* 0x000fe40000000010 */
[----:B------:R-:W-:-:S04]  /*e670*/  PRMT R3, RZ, 0x7610, R3 ;  /* 0x00007610ff037816 */ /* 0x000fc80000000003 */
[----:B------:R0:W4:Y:S05]  /*e680*/  @P2 LDG.E.U16 R16, desc[UR60][R154.64] ;  /* 0x0000003c9a102981 */ /* 0x00012a000c1e1500 */
[----:B0-----:R-:W-:Y:S02]  /*e690*/  @P0 IMAD.MOV.U32 R155, RZ, RZ, R166 ;  /* 0x000000ffff9b0224 */ /* 0x001fe400078e00a6 */
[----:B--2---:R-:W-:Y:S01]  /*e6a0*/  @P0 IMAD.MOV.U32 R154, RZ, RZ, R159 ;  /* 0x000000ffff9a0224 */ /* 0x004fe200078e009f */
[----:B------:R-:W-:Y:S01]  /*e6b0*/  ISETP.GT.AND P1, PT, R152, 0x46, PT ;  /* 0x000000469800780c */ /* 0x000fe20003f24270 */
[----:B------:R-:W2:Y:S04]  /*e6c0*/  LDL R159, [R1+0x778] ;  /* 0x00077800019f7983 */ /* 0x000ea80000100800 */
[----:B------:R3:W2:Y:S01]  /*e6d0*/  @P0 LDG.E.U16 R3, desc[UR60][R154.64] ;  /* 0x0000003c9a030981 */ /* 0x0006a2000c1e1500 */
[----:B------:R-:W-:-:S02]  /*e6e0*/  PRMT R15, RZ, 0x7610, R15 ;  /* 0x00007610ff0f7816 */ /* 0x000fc4000000000f */
[----:B------:R-:W-:Y:S01]  /*e6f0*/  ISETP.GT.AND P2, PT, R152, 0x47, PT ;  /* 0x000000479800780c */ /* 0x000fe20003f44270 */
[----:B------:R-:W2:Y:S01]  /*e700*/  LDL R166, [R1+0x764] ;  /* 0x0007640001a67983 */ /* 0x000ea20000100800 */
[----:B---3--:R-:W-:-:S03]  /*e710*/  @P0 IMAD.MOV.U32 R155, RZ, RZ, R163 ;  /* 0x000000ffff9b0224 */ /* 0x008fc600078e00a3 */
[----:B------:R-:W3:Y:S01]  /*e720*/  LDL R163, [R1+0x774] ;  /* 0x0007740001a37983 */ /* 0x000ee20000100800 */
[----:B------:R-:W-:Y:S01]  /*e730*/  @P0 IMAD.MOV.U32 R154, RZ, RZ, R156 ;  /* 0x000000ffff9a0224 */ /* 0x000fe200078e009c */
[----:B------:R-:W-:Y:S02]  /*e740*/  PRMT R169, RZ, 0x7610, R169 ;  /* 0x00007610ffa97816 */ /* 0x000fe400000000a9 */
[----:B------:R-:W-:Y:S01]  /*e750*/  PRMT R165, RZ, 0x7610, R165 ;  /* 0x00007610ffa57816 */ /* 0x000fe200000000a5 */
[----:B------:R-:W3:Y:S04]  /*e760*/  LDL R156, [R1+0x770] ;  /* 0x00077000019c7983 */ /* 0x000ee80000100800 */
[----:B------:R0:W3:Y:S02]  /*e770*/  @P0 LDG.E.U16 R15, desc[UR60][R154.64] ;  /* 0x0000003c9a0f0981 */ /* 0x0000e4000c1e1500 */
[----:B0-----:R-:W-:Y:S01]  /*e780*/  @P1 IMAD.MOV.U32 R154, RZ, RZ, R161 ;  /* 0x000000ffff9a1224 */ /* 0x001fe200078e00a1 */
[----:B------:R-:W-:Y:S01]  /*e790*/  PRMT R195, RZ, 0x7610, R195 ;  /* 0x00007610ffc37816 */ /* 0x000fe200000000c3 */
[----:B------:R-:W3:Y:S01]  /*e7a0*/  LDL R161, [R1+0x76c] ;  /* 0x00076c0001a17983 */ /* 0x000ee20000100800 */
[----:B------:R-:W-:Y:S01]  /*e7b0*/  @P1 IMAD.MOV.U32 R155, RZ, RZ, R164 ;  /* 0x000000ffff9b1224 */ /* 0x000fe200078e00a4 */
[----:B------:R-:W-:-:S02]  /*e7c0*/  PRMT R23, RZ, 0x7610, R23 ;  /* 0x00007610ff177816 */ /* 0x000fc40000000017 */
[----:B------:R-:W3:Y:S04]  /*e7d0*/  LDL R164, [R1+0x768] ;  /* 0x0007680001a47983 */ /* 0x000ee80000100800 */
[----:B------:R0:W3:Y:S02]  /*e7e0*/  @P1 LDG.E.U16 R169, desc[UR60][R154.64] ;  /* 0x0000003c9aa91981 */ /* 0x0000e4000c1e1500 */
[----:B0-----:R-:W-:Y:S02]  /*e7f0*/  @P1 IMAD.MOV.U32 R154, RZ, RZ, R167 ;  /* 0x000000ffff9a1224 */ /* 0x001fe400078e00a7 */
[----:B------:R-:W3:Y:S01]  /*e800*/  LDL R167, [R1+0x760] ;  /* 0x0007600001a77983 */ /* 0x000ee20000100800 */
[----:B------:R-:W-:-:S03]  /*e810*/  @P1 IMAD.MOV.U32 R155, RZ, RZ, R168 ;  /* 0x000000ffff9b1224 */ /* 0x000fc600078e00a8 */
[----:B------:R-:W3:Y:S04]  /*e820*/  LDL R168, [R1+0x75c] ;  /* 0x00075c0001a87983 */ /* 0x000ee80000100800 */
[----:B------:R4:W3:Y:S02]  /*e830*/  @P1 LDG.E.U16 R165, desc[UR60][R154.64] ;  /* 0x0000003c9aa51981 */ /* 0x0008e4000c1e1500 */
[----:B----4-:R-:W-:Y:S02]  /*e840*/  @P2 IMAD.MOV.U32 R155, RZ, RZ, R162 ;  /* 0x000000ffff9b2224 */ /* 0x010fe400078e00a2 */
[----:B------:R-:W-:-:S05]  /*e850*/  @P2 IMAD.MOV.U32 R154, RZ, RZ, R160 ;  /* 0x000000ffff9a2224 */ /* 0x000fca00078e00a0 */
[----:B------:R2:W4:Y:S02]  /*e860*/  @P2 LDG.E.U16 R195, desc[UR60][R154.64] ;  /* 0x0000003c9ac32981 */ /* 0x000524000c1e1500 */
[----:B--2---:R-:W-:Y:S02]  /*e870*/  @P2 IMAD.MOV.U32 R154, RZ, RZ, R159 ;  /* 0x000000ffff9a2224 */ /* 0x004fe400078e009f */
[----:B---3--:R-:W-:-:S05]  /*e880*/  @P2 IMAD.MOV.U32 R155, RZ, RZ, R163 ;  /* 0x000000ffff9b2224 */ /* 0x008fca00078e00a3 */
[----:B------:R0:W2:Y:S04]  /*e890*/  @P2 LDG.E.U16 R23, desc[UR60][R154.64] ;  /* 0x0000003c9a172981 */ /* 0x0000a8000c1e1500 */
[----:B------:R1:W-:Y:S04]  /*e8a0*/  STL [R1+0x178], R165 ;  /* 0x000178a501007387 */ /* 0x0003e80000100800 */
[----:B------:R-:W3:Y:S04]  /*e8b0*/  LDL R162, [R1+0x758] ;  /* 0x0007580001a27983 */ /* 0x000ee80000100800 */
[----:B------:R-:W3:Y:S04]  /*e8c0*/  LDL R160, [R1+0x750] ;  /* 0x0007500001a07983 */ /* 0x000ee80000100800 */
[----:B-1----:R-:W3:Y:S04]  /*e8d0*/  LDL R165, [R1+0x754] ;  /* 0x0007540001a57983 */ /* 0x002ee80000100800 */
[----:B----4-:R-:W-:Y:S04]  /*e8e0*/  STL [R1+0xd1c], R195 ;  /* 0x000d1cc301007387 */ /* 0x010fe80000100800 */
[----:B------:R-:W4:Y:S01]  /*e8f0*/  LDL R163, [R1+0x74c] ;  /* 0x00074c0001a37983 */ /* 0x000f220000100800 */
[----:B------:R-:W-:-:S02]  /*e900*/  ISETP.GT.AND P0, PT, R152, 0x48, PT ;  /* 0x000000489800780c */ /* 0x000fc40003f04270 */
[----:B------:R-:W-:Y:S01]  /*e910*/  PRMT R252, RZ, 0x7610, R252 ;  /* 0x00007610fffc7816 */ /* 0x000fe200000000fc */
[----:B------:R-:W4:Y:S01]  /*e920*/  LDL R159, [R1+0x748] ;  /* 0x00074800019f7983 */ /* 0x000f220000100800 */
[----:B------:R-:W-:-:S09]  /*e930*/  ISETP.GT.AND P1, PT, R152, 0x49, PT ;  /* 0x000000499800780c */ /* 0x000fd20003f24270 */
[----:B0-----:R-:W-:Y:S02]  /*e940*/  @P0 IMAD.MOV.U32 R154, RZ, RZ, R156 ;  /* 0x000000ffff9a0224 */ /* 0x001fe400078e009c */
[----:B------:R-:W-:-:S05]  /*e950*/  @P0 IMAD.MOV.U32 R155, RZ, RZ, R161 ;  /* 0x000000ffff9b0224 */ /* 0x000fca00078e00a1 */
[----:B------:R0:W4:Y:S01]  /*e960*/  @P0 LDG.E.U16 R252, desc[UR60][R154.64] ;  /* 0x0000003c9afc0981 */ /* 0x000122000c1e1500 */
[----:B------:R-:W-:Y:S01]  /*e970*/  PRMT R251, RZ, 0x7610, R251 ;  /* 0x00007610fffb7816 */ /* 0x000fe200000000fb */
[----:B0-----:R-:W-:Y:S02]  /*e980*/  @P0 IMAD.MOV.U32 R155, RZ, RZ, R166 ;  /* 0x000000ffff9b0224 */ /* 0x001fe400078e00a6 */
[----:B------:R-:W-:-:S05]  /*e990*/  @P0 IMAD.MOV.U32 R154, RZ, RZ, R164 ;  /* 0x000000ffff9a0224 */ /* 0x000fca00078e00a4 */
[----:B------:R0:W4:Y:S04]  /*e9a0*/  @P0 LDG.E.U16 R251, desc[UR60][R154.64] ;  /* 0x0000003c9afb0981 */ /* 0x000128000c1e1500 */
[----:B--2---:R-:W-:Y:S04]  /*e9b0*/  STL [R1+0xd20], R23 ;  /* 0x000d201701007387 */ /* 0x004fe80000100800 */
[----:B------:R-:W2:Y:S04]  /*e9c0*/  LDL R161, [R1+0x744] ;  /* 0x0007440001a17983 */ /* 0x000ea80000100800 */
[----:B------:R-:W2:Y:S04]  /*e9d0*/  LDL R156, [R1+0x740] ;  /* 0x00074000019c7983 */ /* 0x000ea80000100800 */
[----:B------:R-:W2:Y:S04]  /*e9e0*/  LDL R166, [R1+0x73c] ;  /* 0x00073c0001a67983 */ /* 0x000ea80000100800 */
[----:B------:R-:W2:Y:S04]  /*e9f0*/  LDL R164, [R1+0x738] ;  /* 0x0007380001a47983 */ /* 0x000ea80000100800 */
[----:B------:R1:W-:Y:S01]  /*ea00*/  STL [R1+0x180], R169 ;  /* 0x000180a901007387 */ /* 0x0003e20000100800 */
[----:B0-----:R-:W-:-:S03]  /*ea10*/  @P1 IMAD.MOV.U32 R154, RZ, RZ, R167 ;  /* 0x000000ffff9a1224 */ /* 0x001fc600078e00a7 */
[----:B------:R-:W2:Y:S04]  /*ea20*/  LDL R167, [R1+0x730] ;  /* 0x0007300001a77983 */ /* 0x000ea80000100800 */
[----:B-1----:R-:W2:Y:S01]  /*ea30*/  LDL R169, [R1+0x734] ;  /* 0x0007340001a97983 */ /* 0x002ea20000100800 */
[----:B------:R-:W-:Y:S01]  /*ea40*/  ISETP.GT.AND P2, PT, R152, 0x4a, PT ;  /* 0x0000004a9800780c */ /* 0x000fe20003f44270 */
[----:B------:R-:W-:Y:S01]  /*ea50*/  @P1 IMAD.MOV.U32 R155, RZ, RZ, R168 ;  /* 0x000000ffff9b1224 */ /* 0x000fe200078e00a8 */
[----:B------:R-:W-:Y:S01]  /*ea60*/  PRMT R249, RZ, 0x7610, R249 ;  /* 0x00007610fff97816 */ /* 0x000fe200000000f9 */
[----:B------:R-:W2:Y:S01]  /*ea70*/  LDL R168, [R1+0x72c] ;  /* 0x00072c0001a87983 */ /* 0x000ea20000100800 */
[----:B------:R-:W-:-:S04]  /*ea80*/  PRMT R246, RZ, 0x7610, R246 ;  /* 0x00007610fff67816 */ /* 0x000fc800000000f6 */
[----:B------:R3:W2:Y:S02]  /*ea90*/  @P1 LDG.E.U16 R249, desc[UR60][R154.64] ;  /* 0x0000003c9af91981 */ /* 0x0006a4000c1e1500 */
[----:B---3--:R-:W-:Y:S02]  /*eaa0*/  @P1 IMAD.MOV.U32 R154, RZ, RZ, R162 ;  /* 0x000000ffff9a1224 */ /* 0x008fe400078e00a2 */
[----:B------:R-:W3:Y:S01]  /*eab0*/  LDL R162, [R1+0x728] ;  /* 0x0007280001a27983 */ /* 0x000ee20000100800 */
[----:B------:R-:W-:-:S03]  /*eac0*/  @P1 IMAD.MOV.U32 R155, RZ, RZ, R165 ;  /* 0x000000ffff9b1224 */ /* 0x000fc600078e00a5 */
[----:B------:R-:W3:Y:S04]  /*ead0*/  LDL R165, [R1+0x724] ;  /* 0x0007240001a57983 */ /* 0x000ee80000100800 */
[----:B------:R0:W3:Y:S02]  /*eae0*/  @P1 LDG.E.U16 R246, desc[UR60][R154.64] ;  /* 0x0000003c9af61981 */ /* 0x0000e4000c1e1500 */
[----:B0-----:R-:W-:Y:S02]  /*eaf0*/  @P2 IMAD.MOV.U32 R154, RZ, RZ, R160 ;  /* 0x000000ffff9a2224 */ /* 0x001fe400078e00a0 */
[----:B------:R-:W3:Y:S01]  /*eb00*/  LDL R160, [R1+0x720] ;  /* 0x0007200001a07983 */ /* 0x000ee20000100800 */
[----:B----4-:R-:W-:-:S03]  /*eb10*/  @P2 IMAD.MOV.U32 R155, RZ, RZ, R163 ;  /* 0x000000ffff9b2224 */ /* 0x010fc600078e00a3 */
[----:B------:R-:W4:Y:S01]  /*eb20*/  LDL R163, [R1+0x71c] ;  /* 0x00071c0001a37983 */ /* 0x000f220000100800 */
[----:B------:R-:W-:Y:S02]  /*eb30*/  ISETP.GT.AND P0, PT, R152, 0x4b, PT ;  /* 0x0000004b9800780c */ /* 0x000fe40003f04270 */
[----:B------:R-:W-:Y:S02]  /*eb40*/  PRMT R245, RZ, 0x7610, R245 ;  /* 0x00007610fff57816 */ /* 0x000fe400000000f5 */
[----:B------:R-:W-:-:S04]  /*eb50*/  PRMT R243, RZ, 0x7610, R243 ;  /* 0x00007610fff37816 */ /* 0x000fc800000000f3 */
[----:B------:R0:W4:Y:S01]  /*eb60*/  @P2 LDG.E.U16 R245, desc[UR60][R154.64] ;  /* 0x0000003c9af52981 */ /* 0x000122000c1e1500 */
[----:B------:R-:W-:Y:S02]  /*eb70*/  ISETP.GT.AND P1, PT, R152, 0x4c, PT ;  /* 0x0000004c9800780c */ /* 0x000fe40003f24270 */
[----:B------:R-:W-:Y:S01]  /*eb80*/  PRMT R242, RZ, 0x7610, R242 ;  /* 0x00007610fff27816 */ /* 0x000fe200000000f2 */
[----:B0-----:R-:W-:Y:S02]  /*eb90*/  @P2 IMAD.MOV.U32 R154, RZ, RZ, R159 ;  /* 0x000000ffff9a2224 */ /* 0x001fe400078e009f */
[----:B------:R-:W4:Y:S01]  /*eba0*/  LDL R159, [R1+0x718] ;  /* 0x00071800019f7983 */ /* 0x000f220000100800 */
[----:B------:R-:W-:Y:S02]  /*ebb0*/  PRMT R241, RZ, 0x7610, R241 ;  /* 0x00007610fff17816 */ /* 0x000fe400000000f1 */
[----:B------:R-:W-:Y:S01]  /*ebc0*/  PRMT R239, RZ, 0x7610, R239 ;  /* 0x00007610ffef7816 */ /* 0x000fe200000000ef */
[----:B--2---:R-:W-:-:S02]  /*ebd0*/  @P2 IMAD.MOV.U32 R155, RZ, RZ, R161 ;  /* 0x000000ffff9b2224 */ /* 0x004fc400078e00a1 */
[----:B------:R-:W2:Y:S04]  /*ebe0*/  LDL R161, [R1+0x714] ;  /* 0x0007140001a17983 */ /* 0x000ea80000100800 */
[----:B------:R0:W2:Y:S02]  /*ebf0*/  @P2 LDG.E.U16 R243, desc[UR60][R154.64] ;  /* 0x0000003c9af32981 */ /* 0x0000a4000c1e1500 */
[----:B0-----:R-:W-:Y:S02]  /*ec00*/  @P0 IMAD.MOV.U32 R154, RZ, RZ, R156 ;  /* 0x000000ffff9a0224 */ /* 0x001fe400078e009c */
[----:B------:R-:W-:Y:S01]  /*ec10*/  @P0 IMAD.MOV.U32 R155, RZ, RZ, R166 ;  /* 0x000000ffff9b0224 */ /* 0x000fe200078e00a6 */
[----:B------:R-:W2:Y:S04]  /*ec20*/  LDL R156, [R1+0x710] ;  /* 0x00071000019c7983 */ /* 0x000ea80000100800 */
[----:B------:R0:W2:Y:S04]  /*ec30*/  @P0 LDG.E.U16 R242, desc[UR60][R154.64] ;  /* 0x0000003c9af20981 */ /* 0x0000a8000c1e1500 */
[----:B------:R-:W2:Y:S01]  /*ec40*/  LDL R166, [R1+0x70c] ;  /* 0x00070c0001a67983 */ /* 0x000ea20000100800 */
[----:B0-----:R-:W-:-:S02]  /*ec50*/  @P0 IMAD.MOV.U32 R154, RZ, RZ, R164 ;  /* 0x000000ffff9a0224 */ /* 0x001fc400078e00a4 */
[----:B------:R-:W-:Y:S01]  /*ec60*/  @P0 IMAD.MOV.U32 R155, RZ, RZ, R169 ;  /* 0x000000ffff9b0224 */ /* 0x000fe200078e00a9 */
[----:B------:R-:W2:Y:S04]  /*ec70*/  LDL R164, [R1+0x708] ;  /* 0x0007080001a47983 */ /* 0x000ea80000100800 */
[----:B------:R0:W2:Y:S01]  /*ec80*/  @P0 LDG.E.U16 R241, desc[UR60][R154.64] ;  /* 0x0000003c9af10981 */ /* 0x0000a2000c1e1500 */
[----:B------:R-:W-:Y:S01]  /*ec90*/  ISETP.GT.AND P2, PT, R152, 0x4d, PT ;  /* 0x0000004d9800780c */ /* 0x000fe20003f44270 */
[----:B0-----:R-:W-:Y:S02]  /*eca0*/  @P1 IMAD.MOV.U32 R154, RZ, RZ, R167 ;  /* 0x000000ffff9a1224 */ /* 0x001fe400078e00a7 */
[----:B------:R-:W2:Y:S01]  /*ecb0*/  LDL R167, [R1+0x704] ;  /* 0x0007040001a77983 */ /* 0x000ea20000100800 */
[----:B------:R-:W-:Y:S01]  /*ecc0*/  @P1 IMAD.MOV.U32 R155, RZ, RZ, R168 ;  /* 0x000000ffff9b1224 */ /* 0x000fe200078e00a8 */
[----:B------:R-:W-:-:S04]  /*ecd0*/  PRMT R237, RZ, 0x7610, R237 ;  /* 0x00007610ffed7816 */ /* 0x000fc800000000ed */
[----:B------:R3:W2:Y:S02]  /*ece0*/  @P1 LDG.E.U16 R239, desc[UR60][R154.64] ;  /* 0x0000003c9aef1981 */ /* 0x0006a4000c1e1500 */
[----:B---3--:R-:W-:Y:S02]  /*ecf0*/  @P1 IMAD.MOV.U32 R154, RZ, RZ, R162 ;  /* 0x000000ffff9a1224 */ /* 0x008fe400078e00a2 */
[----:B------:R-:W-:Y:S01]  /*ed00*/  @P1 IMAD.MOV.U32 R155, RZ, RZ, R165 ;  /* 0x000000ffff9b1224 */ /* 0x000fe200078e00a5 */
[----:B------:R-:W3:Y:S04]  /*ed10*/  LDL R162, [R1+0x700] ;  /* 0x0007000001a27983 */ /* 0x000ee80000100800 */
[----:B------:R-:W3:Y:S04]  /*ed20*/  LDL R165, [R1+0x6fc] ;  /* 0x0006fc0001a57983 */ /* 0x000ee80000100800 */
[----:B------:R0:W3:Y:S02]  /*ed30*/  @P1 LDG.E.U16 R237, desc[UR60][R154.64] ;  /* 0x0000003c9aed1981 */ /* 0x0000e4000c1e1500 */
[----:B0-----:R-:W-:-:S02]  /*ed40*/  @P2 IMAD.MOV.U32 R154, RZ, RZ, R160 ;  /* 0x000000ffff9a2224 */ /* 0x001fc400078e00a0 */
[----:B------:R-:W3:Y:S01]  /*ed50*/  LDL R160, [R1+0x6f8] ;  /* 0x0006f80001a07983 */ /* 0x000ee20000100800 */
[----:B----4-:R-:W-:-:S03]  /*ed60*/  @P2 IMAD.MOV.U32 R155, RZ, RZ, R163 ;  /* 0x000000ffff9b2224 */ /* 0x010fc600078e00a3 */
[----:B------:R-:W4:Y:S01]  /*ed70*/  LDL R163, [R1+0x6f4] ;  /* 0x0006f40001a37983 */ /* 0x000f220000100800 */
[----:B------:R-:W-:Y:S02]  /*ed80*/  ISETP.GT.AND P0, PT, R152, 0x4e, PT ;  /* 0x0000004e9800780c */ /* 0x000fe40003f04270 */
[----:B------:R-:W-:Y:S02]  /*ed90*/  PRMT R236, RZ, 0x7610, R236 ;  /* 0x00007610ffec7816 */ /* 0x000fe400000000ec */
[----:B------:R-:W-:-:S04]  /*eda0*/  PRMT R235, RZ, 0x7610, R235 ;  /* 0x00007610ffeb7816 */ /* 0x000fc800000000eb */
[----:B------:R0:W4:Y:S01]  /*edb0*/  @P2 LDG.E.U16 R236, desc[UR60][R154.64] ;  /* 0x0000003c9aec2981 */ /* 0x000122000c1e1500 */
[----:B------:R-:W-:Y:S01]  /*edc0*/  PRMT R23, RZ, 0x7610, R23 ;  /* 0x00007610ff177816 */ /* 0x000fe20000000017 */
[----:B0-----:R-:W-:Y:S01]  /*edd0*/  @P2 IMAD.MOV.U32 R154, RZ, RZ, R159 ;  /* 0x000000ffff9a2224 */ /* 0x001fe200078e009f */
[----:B------:R-:W-:Y:S01]  /*ede0*/  PRMT R158, RZ, 0x7610, R158 ;  /* 0x00007610ff9e7816 */ /* 0x000fe2000000009e */
[----:B------:R-:W4:Y:S01]  /*edf0*/  LDL R159, [R1+0x6f0] ;  /* 0x0006f000019f7983 */ /* 0x000f220000100800 */
[----:B------:R-:W-:Y:S02]  /*ee00*/  ISETP.GT.AND P1, PT, R152, 0x4f, PT ;  /* 0x0000004f9800780c */ /* 0x000fe40003f24270 */
[----:B------:R-:W-:Y:S01]  /*ee10*/  PRMT R4, RZ, 0x7610, R4 ;  /* 0x00007610ff047816 */ /* 0x000fe20000000004 */
[----:B--2---:R-:W-:Y:S01]  /*ee20*/  @P2 IMAD.MOV.U32 R155, RZ, RZ, R161 ;  /* 0x000000ffff9b2224 */ /* 0x004fe200078e00a1 */
[----:B------:R-:W-:Y:S01]  /*ee30*/  PRMT R21, RZ, 0x7610, R21 ;  /* 0x00007610ff157816 */ /* 0x000fe20000000015 */
[----:B------:R-:W2:Y:S04]  /*ee40*/  LDL R161, [R1+0x6ec] ;  /* 0x0006ec0001a17983 */ /* 0x000ea80000100800 */
[----:B------:R0:W2:Y:S02]  /*ee50*/  @P2 LDG.E.U16 R235, desc[UR60][R154.64] ;  /* 0x0000003c9aeb2981 */ /* 0x0000a4000c1e1500 */
[----:B0-----:R-:W-:-:S02]  /*ee60*/  @P0 IMAD.MOV.U32 R154, RZ, RZ, R156 ;  /* 0x000000ffff9a0224 */ /* 0x001fc400078e009c */
[----:B------:R-:W2:Y:S01]  /*ee70*/  LDL R156, [R1+0x6e8] ;  /* 0x0006e800019c7983 */ /* 0x000ea20000100800 */
[----:B------:R-:W-:-:S03]  /*ee80*/  @P0 IMAD.MOV.U32 R155, RZ, RZ, R166 ;  /* 0x000000ffff9b0224 */ /* 0x000fc600078e00a6 */
[----:B------:R-:W2:Y:S04]  /*ee90*/  LDL R166, [R1+0x6e4] ;  /* 0x0006e40001a67983 */ /* 0x000ea80000100800 */
[----:B------:R0:W2:Y:S02]  /*eea0*/  @P0 LDG.E.U16 R23, desc[UR60][R154.64] ;  /* 0x0000003c9a170981 */ /* 0x0000a4000c1e1500 */
[----:B0-----:R-:W-:Y:S02]  /*eeb0*/  @P0 IMAD.MOV.U32 R154, RZ, RZ, R164 ;  /* 0x000000ffff9a0224 */ /* 0x001fe400078e00a4 */
        /* <DEDUP_REMOVED lines=8> */
[----:B------:R-:W-:Y:S02]  /*ef40*/  ISETP.GT.AND P2, PT, R152, 0x50, PT ;  /* 0x000000509800780c */ /* 0x000fe40003f44270 */
[----:B------:R-:W-:-:S11]  /*ef50*/  PRMT R233, RZ, 0x7610, R233 ;  /* 0x00007610ffe97816 */ /* 0x000fd600000000e9 */
[----:B0-----:R-:W-:Y:S02]  /*ef60*/  @P2 IMAD.MOV.U32 R154, RZ, RZ, R159 ;  /* 0x000000ffff9a2224 */ /* 0x001fe400078e009f */
[----:B--2---:R-:W-:-:S05]  /*ef70*/  @P2 IMAD.MOV.U32 R155, RZ, RZ, R161 ;  /* 0x000000ffff9b2224 */ /* 0x004fca00078e00a1 */
[----:B------:R0:W2:Y:S04]  /*ef80*/  @P2 LDG.E.U16 R233, desc[UR60][R154.64] ;  /* 0x0000003c9ae92981 */ /* 0x0000a8000c1e1500 */
[----:B------:R1:W-:Y:S04]  /*ef90*/  STL [R1+0x138], R23 ;  /* 0x0001381701007387 */ /* 0x0003e80000100800 */
[----:B------:R-:W2:Y:S04]  /*efa0*/  LDL R167, [R1+0x6dc] ;  /* 0x0006dc0001a77983 */ /* 0x000ea80000100800 */
[----:B------:R-:W2:Y:S04]  /*efb0*/  LDL R164, [R1+0x6d4] ;  /* 0x0006d40001a47983 */ /* 0x000ea80000100800 */
[----:B-1----:R-:W2:Y:S04]  /*efc0*/  LDL R23, [R1+0x6e0] ;  /* 0x0006e00001177983 */ /* 0x002ea80000100800 */
[----:B------:R1:W-:Y:S04]  /*efd0*/  STL [R1+0x12c], R158 ;  /* 0x00012c9e01007387 */ /* 0x0003e80000100800 */
[----:B------:R-:W2:Y:S04]  /*efe0*/  LDL R165, [R1+0x6cc] ;  /* 0x0006cc0001a57983 */ /* 0x000ea80000100800 */
[----:B------:R-:W2:Y:S04]  /*eff0*/  LDL R162, [R1+0x6d0] ;  /* 0x0006d00001a27983 */ /* 0x000ea80000100800 */
[----:B-1----:R-:W2:Y:S04]  /*f000*/  LDL R158, [R1+0x6d8] ;  /* 0x0006d800019e7983 */ /* 0x002ea80000100800 */
[----:B---3--:R-:W-:Y:S04]  /*f010*/  STL [R1+0xd28], R4 ;  /* 0x000d280401007387 */ /* 0x008fe80000100800 */
[----:B------:R-:W3:Y:S04]  /*f020*/  LDL R163, [R1+0x6c4] ;  /* 0x0006c40001a37983 */ /* 0x000ee80000100800 */
[----:B------:R-:W3:Y:S01]  /*f030*/  LDL R160, [R1+0x6c8] ;  /* 0x0006c80001a07983 */ /* 0x000ee20000100800 */
[----:B0-----:R-:W-:-:S02]  /*f040*/  @P2 IMAD.MOV.U32 R154, RZ, RZ, R156 ;  /* 0x000000ffff9a2224 */ /* 0x001fc400078e009c */
[----:B------:R-:W-:Y:S01]  /*f050*/  @P2 IMAD.MOV.U32 R155, RZ, RZ, R166 ;  /* 0x000000ffff9b2224 */ /* 0x000fe200078e00a6 */
[----:B----4-:R-:W-:Y:S04]  /*f060*/  STL [R1+0xd2c], R21 ;  /* 0x000d2c1501007387 */ /* 0x010fe80000100800 */
[----:B------:R-:W4:Y:S04]  /*f070*/  LDL R161, [R1+0x6bc] ;  /* 0x0006bc0001a17983 */ /* 0x000f280000100800 */
[----:B------:R-:W4:Y:S04]  /*f080*/  LDL R159, [R1+0x6c0] ;  /* 0x0006c000019f7983 */ /* 0x000f280000100800 */
[----:B------:R-:W4:Y:S04]  /*f090*/  LDL R166, [R1+0x6b4] ;  /* 0x0006b40001a67983 */ /* 0x000f280000100800 */
[----:B------:R-:W4:Y:S01]  /*f0a0*/  LDL R156, [R1+0x6b8] ;  /* 0x0006b800019c7983 */ /* 0x000f220000100800 */
[----:B------:R-:W-:-:S02]  /*f0b0*/  ISETP.GT.AND P0, PT, R152, 0x51, PT ;  /* 0x000000519800780c */ /* 0x000fc40003f04270 */
[----:B------:R-:W-:Y:S02]  /*f0c0*/  PRMT R232, RZ, 0x7610, R232 ;  /* 0x00007610ffe87816 */ /* 0x000fe400000000e8 */
[C---:B------:R-:W-:Y:S02]  /*f0d0*/  ISETP.GT.AND P1, PT, R152.reuse, 0x52, PT ;  /* 0x000000529800780c */ /* 0x040fe40003f24270 */
[----:B------:R-:W-:Y:S02]  /*f0e0*/  PRMT R230, RZ, 0x7610, R230 ;  /* 0x00007610ffe67816 */ /* 0x000fe400000000e6 */
[----:B------:R2:W4:Y:S01]  /*f0f0*/  @P2 LDG.E.U16 R232, desc[UR60][R154.64] ;  /* 0x0000003c9ae82981 */ /* 0x000522000c1e1500 */
[----:B------:R-:W-:Y:S02]  /*f100*/  PRMT R229, RZ, 0x7610, R229 ;  /* 0x00007610ffe57816 */ /* 0x000fe400000000e5 */
[----:B------:R-:W-:Y:S02]  /*f110*/  ISETP.GT.AND P2, PT, R152, 0x53, PT ;  /* 0x000000539800780c */ /* 0x000fe40003f44270 */
[----:B------:R-:W-:-:S02]  /*f120*/  PRMT R227, RZ, 0x7610, R227 ;  /* 0x00007610ffe37816 */ /* 0x000fc400000000e3 */
[----:B------:R-:W-:Y:S02]  /*f130*/  PRMT R226, RZ, 0x7610, R226 ;  /* 0x00007610ffe27816 */ /* 0x000fe400000000e2 */
[----:B------:R-:W-:Y:S01]  /*f140*/  PRMT R225, RZ, 0x7610, R225 ;  /* 0x00007610ffe17816 */ /* 0x000fe200000000e1 */
[----:B--2---:R-:W-:Y:S02]  /*f150*/  @P0 IMAD.MOV.U32 R155, RZ, RZ, R167 ;  /* 0x000000ffff9b0224 */ /* 0x004fe400078e00a7 */
[----:B------:R-:W2:Y:S01]  /*f160*/  LDL R167, [R1+0x6ac] ;  /* 0x0006ac0001a77983 */ /* 0x000ea20000100800 */
[----:B------:R-:W-:-:S03]  /*f170*/  @P0 IMAD.MOV.U32 R154, RZ, RZ, R23 ;  /* 0x000000ffff9a0224 */ /* 0x000fc600078e0017 */
[----:B------:R-:W2:Y:S04]  /*f180*/  LDL R23, [R1+0x6b0] ;  /* 0x0006b00001177983 */ /* 0x000ea80000100800 */
[----:B------:R0:W2:Y:S02]  /*f190*/  @P0 LDG.E.U16 R230, desc[UR60][R154.64] ;  /* 0x0000003c9ae60981 */ /* 0x0000a4000c1e1500 */
[----:B0-----:R-:W-:Y:S02]  /*f1a0*/  @P0 IMAD.MOV.U32 R155, RZ, RZ, R164 ;  /* 0x000000ffff9b0224 */ /* 0x001fe400078e00a4 */
[----:B------:R-:W2:Y:S01]  /*f1b0*/  LDL R164, [R1+0x6a4] ;  /* 0x0006a40001a47983 */ /* 0x000ea20000100800 */
[----:B------:R-:W-:-:S03]  /*f1c0*/  @P0 IMAD.MOV.U32 R154, RZ, RZ, R158 ;  /* 0x000000ffff9a0224 */ /* 0x000fc600078e009e */
[----:B------:R-:W2:Y:S04]  /*f1d0*/  LDL R158, [R1+0x6a8] ;  /* 0x0006a800019e7983 */ /* 0x000ea80000100800 */
[----:B------:R0:W2:Y:S02]  /*f1e0*/  @P0 LDG.E.U16 R229, desc[UR60][R154.64] ;  /* 0x0000003c9ae50981 */ /* 0x0000a4000c1e1500 */
[----:B0-----:R-:W-:Y:S02]  /*f1f0*/  @P1 IMAD.MOV.U32 R155, RZ, RZ, R165 ;  /* 0x000000ffff9b1224 */ /* 0x001fe400078e00a5 */
[----:B------:R-:W-:Y:S01]  /*f200*/  @P1 IMAD.MOV.U32 R154, RZ, RZ, R162 ;  /* 0x000000ffff9a1224 */ /* 0x000fe200078e00a2 */
[----:B------:R-:W2:Y:S04]  /*f210*/  LDL R165, [R1+0x69c] ;  /* 0x00069c0001a57983 */ /* 0x000ea80000100800 */
[----:B------:R-:W2:Y:S04]  /*f220*/  LDL R162, [R1+0x6a0] ;  /* 0x0006a00001a27983 */ /* 0x000ea80000100800 */
[----:B------:R3:W2:Y:S02]  /*f230*/  @P1 LDG.E.U16 R227, desc[UR60][R154.64] ;  /* 0x0000003c9ae31981 */ /* 0x0006a4000c1e1500 */
[----:B---3--:R-:W-:-:S02]  /*f240*/  @P1 IMAD.MOV.U32 R154, RZ, RZ, R160 ;  /* 0x000000ffff9a1224 */ /* 0x008fc400078e00a0 */
[----:B------:R-:W-:Y:S01]  /*f250*/  @P1 IMAD.MOV.U32 R155, RZ, RZ, R163 ;  /* 0x000000ffff9b1224 */ /* 0x000fe200078e00a3 */
[----:B------:R-:W3:Y:S04]  /*f260*/  LDL R160, [R1+0x698] ;  /* 0x0006980001a07983 */ /* 0x000ee80000100800 */
[----:B------:R-:W3:Y:S04]  /*f270*/  LDL R163, [R1+0x694] ;  /* 0x0006940001a37983 */ /* 0x000ee80000100800 */
[----:B------:R4:W3:Y:S02]  /*f280*/  @P1 LDG.E.U16 R226, desc[UR60][R154.64] ;  /* 0x0000003c9ae21981 */ /* 0x0008e4000c1e1500 */
[----:B----4-:R-:W-:-:S02]  /*f290*/  @P2 IMAD.MOV.U32 R155, RZ, RZ, R161 ;  /* 0x000000ffff9b2224 */ /* 0x010fc400078e00a1 */
[----:B------:R-:W4:Y:S01]  /*f2a0*/  LDL R161, [R1+0x68c] ;  /* 0x00068c0001a17983 */ /* 0x000f220000100800 */
[----:B------:R-:W-:-:S03]  /*f2b0*/  @P2 IMAD.MOV.U32 R154, RZ, RZ, R159 ;  /* 0x000000ffff9a2224 */ /* 0x000fc600078e009f */
[----:B------:R-:W4:Y:S04]  /*f2c0*/  LDL R159, [R1+0x690] ;  /* 0x00069000019f7983 */ /* 0x000f280000100800 */
[----:B------:R0:W4:Y:S02]  /*f2d0*/  @P2 LDG.E.U16 R225, desc[UR60][R154.64] ;  /* 0x0000003c9ae12981 */ /* 0x000124000c1e1500 */
[----:B0-----:R-:W-:Y:S02]  /*f2e0*/  @P2 IMAD.MOV.U32 R154, RZ, RZ, R156 ;  /* 0x000000ffff9a2224 */ /* 0x001fe400078e009c */
[----:B------:R-:W-:Y:S01]  /*f2f0*/  @P2 IMAD.MOV.U32 R155, RZ, RZ, R166 ;  /* 0x000000ffff9b2224 */ /* 0x000fe200078e00a6 */
        /* <DEDUP_REMOVED lines=13> */
[----:B------:R-:W-:Y:S02]  /*f3d0*/  @P0 IMAD.MOV.U32 R154, RZ, RZ, R23 ;  /* 0x000000ffff9a0224 */ /* 0x000fe400078e0017 */
[----:B------:R-:W2:Y:S04]  /*f3e0*/  LDL R23, [R1+0x680] ;  /* 0x0006800001177983 */ /* 0x000ea80000100800 */
[----:B------:R0:W2:Y:S02]  /*f3f0*/  @P0 LDG.E.U16 R223, desc[UR60][R154.64] ;  /* 0x0000003c9adf0981 */ /* 0x0000a4000c1e1500 */
[----:B0-----:R-:W-:-:S02]  /*f400*/  @P0 IMAD.MOV.U32 R155, RZ, RZ, R164 ;  /* 0x000000ffff9b0224 */ /* 0x001fc400078e00a4 */
[----:B------:R-:W2:Y:S01]  /*f410*/  LDL R164, [R1+0x678] ;  /* 0x0006780001a47983 */ /* 0x000ea20000100800 */
[----:B------:R-:W-:-:S03]  /*f420*/  @P0 IMAD.MOV.U32 R154, RZ, RZ, R158 ;  /* 0x000000ffff9a0224 */ /* 0x000fc600078e009e */
[----:B------:R-:W2:Y:S04]  /*f430*/  LDL R158, [R1+0x67c] ;  /* 0x00067c00019e7983 */ /* 0x000ea80000100800 */
[----:B------:R0:W2:Y:S02]  /*f440*/  @P0 LDG.E.U16 R221, desc[UR60][R154.64] ;  /* 0x0000003c9add0981 */ /* 0x0000a4000c1e1500 */
[----:B0-----:R-:W-:Y:S02]  /*f450*/  @P1 MOV R155, R165 ;  /* 0x000000a5009b1202 */ /* 0x001fe40000000f00 */
[----:B------:R-:W2:Y:S01]  /*f460*/  LDL R165, [R1+0x674] ;  /* 0x0006740001a57983 */ /* 0x000ea20000100800 */
[----:B------:R-:W-:Y:S01]  /*f470*/  @P1 IMAD.MOV.U32 R154, RZ, RZ, R162 ;  /* 0x000000ffff9a1224 */ /* 0x000fe200078e00a2 */
[----:B------:R-:W-:-:S02]  /*f480*/  PRMT R2, RZ, 0x7610, R2 ;  /* 0x00007610ff027816 */ /* 0x000fc40000000002 */
[----:B------:R-:W2:Y:S04]  /*f490*/  LDL R162, [R1+0x670] ;  /* 0x0006700001a27983 */ /* 0x000ea80000100800 */
[----:B------:R3:W2:Y:S02]  /*f4a0*/  @P1 LDG.E.U16 R219, desc[UR60][R154.64] ;  /* 0x0000003c9adb1981 */ /* 0x0006a4000c1e1500 */
[----:B---3--:R-:W-:Y:S01]  /*f4b0*/  @P1 IMAD.MOV.U32 R154, RZ, RZ, R160 ;  /* 0x000000ffff9a1224 */ /* 0x008fe200078e00a0 */
[----:B------:R-:W-:Y:S01]  /*f4c0*/  ISETP.GT.AND P0, PT, R152, 0x57, PT ;  /* 0x000000579800780c */ /* 0x000fe20003f04270 */
[----:B------:R-:W3:Y:S01]  /*f4d0*/  LDL R160, [R1+0x668] ;  /* 0x0006680001a07983 */ /* 0x000ee20000100800 */
[----:B------:R-:W-:Y:S01]  /*f4e0*/  @P1 IMAD.MOV.U32 R155, RZ, RZ, R163 ;  /* 0x000000ffff9b1224 */ /* 0x000fe200078e00a3 */
[----:B------:R-:W-:-:S02]  /*f4f0*/  PRMT R13, RZ, 0x7610, R13 ;  /* 0x00007610ff0d7816 */ /* 0x000fc4000000000d */
[----:B------:R-:W3:Y:S04]  /*f500*/  LDL R163, [R1+0x66c] ;  /* 0x00066c0001a37983 */ /* 0x000ee80000100800 */
[----:B------:R4:W3:Y:S02]  /*f510*/  @P1 LDG.E.U16 R217, desc[UR60][R154.64] ;  /* 0x0000003c9ad91981 */ /* 0x0008e4000c1e1500 */
[----:B----4-:R-:W-:Y:S01]  /*f520*/  @P2 IMAD.MOV.U32 R155, RZ, RZ, R161 ;  /* 0x000000ffff9b2224 */ /* 0x010fe200078e00a1 */
[----:B------:R-:W-:Y:S01]  /*f530*/  PRMT R12, RZ, 0x7610, R12 ;  /* 0x00007610ff0c7816 */ /* 0x000fe2000000000c */
[----:B------:R-:W4:Y:S01]  /*f540*/  LDL R161, [R1+0x664] ;  /* 0x0006640001a17983 */ /* 0x000f220000100800 */
[----:B------:R-:W-:-:S03]  /*f550*/  @P2 IMAD.MOV.U32 R154, RZ, RZ, R159 ;  /* 0x000000ffff9a2224 */ /* 0x000fc600078e009f */
[----:B------:R-:W4:Y:S04]  /*f560*/  LDL R159, [R1+0x65c] ;  /* 0x00065c00019f7983 */ /* 0x000f280000100800 */
[----:B------:R0:W3:Y:S02]  /*f570*/  @P2 LDG.E.U16 R157, desc[UR60][R154.64] ;  /* 0x0000003c9a9d2981 */ /* 0x0000e4000c1e1500 */
[----:B0-----:R-:W-:Y:S02]  /*f580*/  @P2 IMAD.MOV.U32 R154, RZ, RZ, R156 ;  /* 0x000000ffff9a2224 */ /* 0x001fe400078e009c */
[----:B------:R-:W-:-:S05]  /*f590*/  @P2 IMAD.MOV.U32 R155, RZ, RZ, R166 ;  /* 0x000000ffff9b2224 */ /* 0x000fca00078e00a6 */
[----:B------:R2:W4:Y:S02]  /*f5a0*/  @P2 LDG.E.U16 R2, desc[UR60][R154.64] ;  /* 0x0000003c9a022981 */ /* 0x000524000c1e1500 */
[----:B--2---:R-:W-:Y:S02]  /*f5b0*/  @P0 IMAD.MOV.U32 R154, RZ, RZ, R23 ;  /* 0x000000ffff9a0224 */ /* 0x004fe400078e0017 */
[----:B------:R-:W-:-:S05]  /*f5c0*/  @P0 IMAD.MOV.U32 R155, RZ, RZ, R158 ;  /* 0x000000ffff9b0224 */ /* 0x000fca00078e009e */
[----:B------:R0:W2:Y:S02]  /*f5d0*/  @P0 LDG.E.U16 R13, desc[UR60][R154.64] ;  /* 0x0000003c9a0d0981 */ /* 0x0000a4000c1e1500 */
[----:B0-----:R-:W-:Y:S02]  /*f5e0*/  @P0 IMAD.MOV.U32 R154, RZ, RZ, R164 ;  /* 0x000000ffff9a0224 */ /* 0x001fe400078e00a4 */
[----:B------:R-:W-:-:S05]  /*f5f0*/  @P0 IMAD.MOV.U32 R155, RZ, RZ, R165 ;  /* 0x000000ffff9b0224 */ /* 0x000fca00078e00a5 */
[----:B------:R0:W2:Y:S04]  /*f600*/  @P0 LDG.E.U16 R12, desc[UR60][R154.64] ;  /* 0x0000003c9a0c0981 */ /* 0x0000a8000c1e1500 */
[----:B---3--:R1:W-:Y:S04]  /*f610*/  STL [R1+0xec], R157 ;  /* 0x0000ec9d01007387 */ /* 0x0083e80000100800 */
[----:B------:R-:W3:Y:S04]  /*f620*/  LDL R156, [R1+0x654] ;  /* 0x00065400019c7983 */ /* 0x000ee80000100800 */
[----:B-1----:R-:W3:Y:S04]  /*f630*/  LDL R157, [R1+0x660] ;  /* 0x00066000019d7983 */ /* 0x002ee80000100800 */
[----:B----4-:R1:W-:Y:S01]  /*f640*/  STL [R1+0xdc], R2 ;  /* 0x0000dc0201007387 */ /* 0x0103e20000100800 */
[----:B------:R-:W-:-:S03]  /*f650*/  ISETP.GT.AND P1, PT, R152, 0x58, PT ;  /* 0x000000589800780c */ /* 0x000fc60003f24270 */
[----:B------:R-:W4:Y:S04]  /*f660*/  LDL R158, [R1+0x64c] ;  /* 0x00064c00019e7983 */ /* 0x000f280000100800 */
[----:B------:R-:W4:Y:S04]  /*f670*/  LDL R23, [R1+0x650] ;  /* 0x0006500001177983 */ /* 0x000f280000100800 */
[----:B-1----:R-:W4:Y:S01]  /*f680*/  LDL R2, [R1+0x658] ;  /* 0x0006580001027983 */ /* 0x002f220000100800 */
[----:B------:R-:W-:Y:S01]  /*f690*/  ISETP.GT.AND P2, PT, R152, 0x59, PT ;  /* 0x000000599800780c */ /* 0x000fe20003f44270 */
[----:B0-----:R-:W-:Y:S01]  /*f6a0*/  @P1 IMAD.MOV.U32 R155, RZ, RZ, R163 ;  /* 0x000000ffff9b1224 */ /* 0x001fe200078e00a3 */
[----:B------:R-:W-:Y:S01]  /*f6b0*/  PRMT R215, RZ, 0x7610, R215 ;  /* 0x00007610ffd77816 */ /* 0x000fe200000000d7 */
[----:B------:R-:W-:Y:S01]  /*f6c0*/  @P1 IMAD.MOV.U32 R154, RZ, RZ, R162 ;  /* 0x000000ffff9a1224 */ /* 0x000fe200078e00a2 */
[----:B------:R-:W-:-:S04]  /*f6d0*/  PRMT R213, RZ, 0x7610, R213 ;  /* 0x00007610ffd57816 */ /* 0x000fc800000000d5 */
[----:B------:R0:W4:Y:S01]  /*f6e0*/  @P1 LDG.E.U16 R215, desc[UR60][R154.64] ;  /* 0x0000003c9ad71981 */ /* 0x000122000c1e1500 */
[----:B------:R-:W-:Y:S01]  /*f6f0*/  PRMT R211, RZ, 0x7610, R211 ;  /* 0x00007610ffd37816 */ /* 0x000fe200000000d3 */
[----:B0-----:R-:W-:Y:S02]  /*f700*/  @P1 IMAD.MOV.U32 R154, RZ, RZ, R160 ;  /* 0x000000ffff9a1224 */ /* 0x001fe400078e00a0 */
[----:B------:R-:W-:-:S05]  /*f710*/  @P1 IMAD.MOV.U32 R155, RZ, RZ, R161 ;  /* 0x000000ffff9b1224 */ /* 0x000fca00078e00a1 */
[----:B------:R0:W4:Y:S02]  /*f720*/  @P1 LDG.E.U16 R213, desc[UR60][R154.64] ;  /* 0x0000003c9ad51981 */ /* 0x000124000c1e1500 */
[----:B0-----:R-:W-:Y:S02]  /*f730*/  @P2 IMAD.MOV.U32 R155, RZ, RZ, R159 ;  /* 0x000000ffff9b2224 */ /* 0x001fe400078e009f */
[----:B--2---:R-:W-:Y:S04]  /*f740*/  STL [R1+0xd30], R13 ;  /* 0x000d300d01007387 */ /* 0x004fe80000100800 */
[----:B------:R-:W2:Y:S04]  /*f750*/  LDL R167, [R1+0x644] ;  /* 0x0006440001a77983 */ /* 0x000ea80000100800 */
[----:B------:R-:W2:Y:S04]  /*f760*/  LDL R166, [R1+0x648] ;  /* 0x0006480001a67983 */ /* 0x000ea80000100800 */
[----:B------:R0:W-:Y:S04]  /*f770*/  STL [R1+0xd34], R12 ;  /* 0x000d340c01007387 */ /* 0x0001e80000100800 */
[----:B------:R-:W2:Y:S04]  /*f780*/  LDL R164, [R1+0x63c] ;  /* 0x00063c0001a47983 */ /* 0x000ea80000100800 */
[----:B------:R-:W2:Y:S04]  /*f790*/  LDL R163, [R1+0x640] ;  /* 0x0006400001a37983 */ /* 0x000ea80000100800 */
[----:B------:R-:W2:Y:S04]  /*f7a0*/  LDL R161, [R1+0x634] ;  /* 0x0006340001a17983 */ /* 0x000ea80000100800 */
[----:B------:R-:W2:Y:S04]  /*f7b0*/  LDL R160, [R1+0x638] ;  /* 0x0006380001a07983 */ /* 0x000ea80000100800 */
[----:B------:R-:W2:Y:S01]  /*f7c0*/  LDL R162, [R1+0x62c] ;  /* 0x00062c0001a27983 */ /* 0x000ea20000100800 */
[----:B---3--:R-:W-:Y:S01]  /*f7d0*/  @P2 IMAD.MOV.U32 R154, RZ, RZ, R157 ;  /* 0x000000ffff9a2224 */ /* 0x008fe200078e009d */
[----:B------:R-:W-:-:S02]  /*f7e0*/  ISETP.GT.AND P0, PT, R152, 0x5a, PT ;  /* 0x0000005a9800780c */ /* 0x000fc40003f04270 */
[----:B------:R-:W3:Y:S04]  /*f7f0*/  LDL R157, [R1+0x630] ;  /* 0x00063000019d7983 */ /* 0x000ee80000100800 */
[----:B------:R1:W3:Y:S01]  /*f800*/  @P2 LDG.E.U16 R211, desc[UR60][R154.64] ;  /* 0x0000003c9ad32981 */ /* 0x0002e2000c1e1500 */
[----:B------:R-:W-:Y:S02]  /*f810*/  PRMT R209, RZ, 0x7610, R209 ;  /* 0x00007610ffd17816 */ /* 0x000fe400000000d1 */
[----:B------:R-:W-:Y:S01]  /*f820*/  ISETP.GT.AND P1, PT, R152, 0x5b, PT ;  /* 0x0000005b9800780c */ /* 0x000fe20003f24270 */
[----:B------:R-:W3:Y:S01]  /*f830*/  LDL R159, [R1+0x620] ;  /* 0x00062000019f7983 */ /* 0x000ee20000100800 */
[----:B------:R-:W-:-:S03]  /*f840*/  PRMT R207, RZ, 0x7610, R207 ;  /* 0x00007610ffcf7816 */ /* 0x000fc600000000cf */
[----:B------:R-:W3:Y:S01]  /*f850*/  LDL R165, [R1+0x61c] ;  /* 0x00061c0001a57983 */ /* 0x000ee20000100800 */
[----:B-1----:R-:W-:-:S03]  /*f860*/  @P2 IMAD.MOV.U32 R155, RZ, RZ, R156 ;  /* 0x000000ffff9b2224 */ /* 0x002fc600078e009c */
[----:B------:R-:W3:Y:S01]  /*f870*/  LDL R156, [R1+0x624] ;  /* 0x00062400019c7983 */ /* 0x000ee20000100800 */
[----:B----4-:R-:W-:-:S03]  /*f880*/  @P2 IMAD.MOV.U32 R154, RZ, RZ, R2 ;  /* 0x000000ffff9a2224 */ /* 0x010fc600078e0002 */
[----:B------:R-:W4:Y:S04]  /*f890*/  LDL R2, [R1+0x628] ;  /* 0x0006280001027983 */ /* 0x000f280000100800 */
[----:B------:R1:W4:Y:S01]  /*f8a0*/  @P2 LDG.E.U16 R209, desc[UR60][R154.64] ;  /* 0x0000003c9ad12981 */ /* 0x000322000c1e1500 */
[----:B------:R-:W-:Y:S01]  /*f8b0*/  PRMT R205, RZ, 0x7610, R205 ;  /* 0x00007610ffcd7816 */ /* 0x000fe200000000cd */
[----:B-1----:R-:W-:Y:S02]  /*f8c0*/  @P0 IMAD.MOV.U32 R154, RZ, RZ, R23 ;  /* 0x000000ffff9a0224 */ /* 0x002fe400078e0017 */
[----:B------:R-:W-:Y:S01]  /*f8d0*/  @P0 IMAD.MOV.U32 R155, RZ, RZ, R158 ;  /* 0x000000ffff9b0224 */ /* 0x000fe200078e009e */
[----:B------:R-:W4:Y:S04]  /*f8e0*/  LDL R23, [R1+0x618] ;  /* 0x0006180001177983 */ /* 0x000f280000100800 */
[----:B------:R2:W4:Y:S04]  /*f8f0*/  @P0 LDG.E.U16 R207, desc[UR60][R154.64] ;  /* 0x0000003c9acf0981 */ /* 0x000528000c1e1500 */
[----:B------:R-:W4:Y:S01]  /*f900*/  LDL R158, [R1+0x614] ;  /* 0x00061400019e7983 */ /* 0x000f220000100800 */
[----:B------:R-:W-:-:S02]  /*f910*/  ISETP.GT.AND P2, PT, R152, 0x5c, PT ;  /* 0x0000005c9800780c */ /* 0x000fc40003f44270 */
[----:B------:R-:W-:Y:S02]  /*f920*/  PRMT R203, RZ, 0x7610, R203 ;  /* 0x00007610ffcb7816 */ /* 0x000fe400000000cb */
[----:B------:R-:W-:Y:S02]  /*f930*/  PRMT R201, RZ, 0x7610, R201 ;  /* 0x00007610ffc97816 */ /* 0x000fe400000000c9 */
[----:B------:R-:W-:Y:S01]  /*f940*/  PRMT R199, RZ, 0x7610, R199 ;  /* 0x00007610ffc77816 */ /* 0x000fe200000000c7 */
[----:B--2---:R-:W-:Y:S02]  /*f950*/  @P0 IMAD.MOV.U32 R155, RZ, RZ, R167 ;  /* 0x000000ffff9b0224 */ /* 0x004fe400078e00a7 */
[----:B------:R-:W-:-:S05]  /*f960*/  @P0 IMAD.MOV.U32 R154, RZ, RZ, R166 ;  /* 0x000000ffff9a0224 */ /* 0x000fca00078e00a6 */
[----:B------:R1:W2:Y:S02]  /*f970*/  @P0 LDG.E.U16 R205, desc[UR60][R154.64] ;  /* 0x0000003c9acd0981 */ /* 0x0002a4000c1e1500 */
[----:B-1----:R-:W-:Y:S02]  /*f980*/  @P1 IMAD.MOV.U32 R155, RZ, RZ, R164 ;  /* 0x000000ffff9b1224 */ /* 0x002fe400078e00a4 */
[----:B------:R-:W-:Y:S01]  /*f990*/  @P1 IMAD.MOV.U32 R154, RZ, RZ, R163 ;  /* 0x000000ffff9a1224 */ /* 0x000fe200078e00a3 */
[----:B------:R-:W2:Y:S04]  /*f9a0*/  LDL R164, [R1+0x60c] ;  /* 0x00060c0001a47983 */ /* 0x000ea80000100800 */
[----:B------:R-:W2:Y:S04]  /*f9b0*/  LDL R163, [R1+0x610] ;  /* 0x0006100001a37983 */ /* 0x000ea80000100800 */
[----:B------:R1:W2:Y:S02]  /*f9c0*/  @P1 LDG.E.U16 R203, desc[UR60][R154.64] ;  /* 0x0000003c9acb1981 */ /* 0x0002a4000c1e1500 */
[----:B-1----:R-:W-:-:S02]  /*f9d0*/  @P1 IMAD.MOV.U32 R154, RZ, RZ, R160 ;  /* 0x000000ffff9a1224 */ /* 0x002fc400078e00a0 */
[----:B------:R-:W-:Y:S01]  /*f9e0*/  @P1 IMAD.MOV.U32 R155, RZ, RZ, R161 ;  /* 0x000000ffff9b1224 */ /* 0x000fe200078e00a1 */
[----:B------:R-:W2:Y:S04]  /*f9f0*/  LDL R160, [R1+0x608] ;  /* 0x0006080001a07983 */ /* 0x000ea80000100800 */
[----:B------:R-:W2:Y:S04]  /*fa00*/  LDL R161, [R1+0x604] ;  /* 0x0006040001a17983 */ /* 0x000ea80000100800 */
[----:B------:R1:W2:Y:S02]  /*fa10*/  @P1 LDG.E.U16 R201, desc[UR60][R154.64] ;  /* 0x0000003c9ac91981 */ /* 0x0002a4000c1e1500 */
[----:B-1----:R-:W-:-:S02]  /*fa20*/  @P2 IMAD.MOV.U32 R155, RZ, RZ, R162 ;  /* 0x000000ffff9b2224 */ /* 0x002fc400078e00a2 */
[----:B------:R-:W2:Y:S01]  /*fa30*/  LDL R162, [R1+0x5fc] ;  /* 0x0005fc0001a27983 */ /* 0x000ea20000100800 */
[----:B---3--:R-:W-:-:S03]  /*fa40*/  @P2 IMAD.MOV.U32 R154, RZ, RZ, R157 ;  /* 0x000000ffff9a2224 */ /* 0x008fc600078e009d */
[----:B------:R-:W3:Y:S04]  /*fa50*/  LDL R157, [R1+0x600] ;  /* 0x00060000019d7983 */ /* 0x000ee80000100800 */
[----:B------:R1:W3:Y:S02]  /*fa60*/  @P2 LDG.E.U16 R199, desc[UR60][R154.64] ;  /* 0x0000003c9ac72981 */ /* 0x0002e4000c1e1500 */
[----:B-1----:R-:W-:Y:S02]  /*fa70*/  @P2 IMAD.MOV.U32 R155, RZ, RZ, R156 ;  /* 0x000000ffff9b2224 */ /* 0x002fe400078e009c */
[----:B------:R-:W3:Y:S01]  /*fa80*/  LDL R156, [R1+0x5f4] ;  /* 0x0005f400019c7983 */ /* 0x000ee20000100800 */
[----:B----4-:R-:W-:-:S03]  /*fa90*/  @P2 IMAD.MOV.U32 R154, RZ, RZ, R2 ;  /* 0x000000ffff9a2224 */ /* 0x010fc600078e0002 */
[----:B------:R-:W4:Y:S01]  /*faa0*/  LDL R2, [R1+0x5f8] ;  /* 0x0005f80001027983 */ /* 0x000f220000100800 */
[C---:B------:R-:W-:Y:S02]  /*fab0*/  ISETP.GT.AND P0, PT, R152.reuse, 0x5d, PT ;  /* 0x0000005d9800780c */ /* 0x040fe40003f04270 */
[----:B------:R-:W-:Y:S02]  /*fac0*/  PRMT R197, RZ, 0x7610, R197 ;  /* 0x00007610ffc57816 */ /* 0x000fe400000000c5 */
[----:B------:R-:W-:Y:S02]  /*fad0*/  ISETP.GT.AND P1, PT, R152, 0x5e, PT ;  /* 0x0000005e9800780c */ /* 0x000fe40003f24270 */
[----:B------:R-:W-:Y:S02]  /*fae0*/  PRMT R187, RZ, 0x7610, R187 ;  /* 0x00007610ffbb7816 */ /* 0x000fe400000000bb */
[----:B------:R1:W4:Y:S01]  /*faf0*/  @P2 LDG.E.U16 R197, desc[UR60][R154.64] ;  /* 0x0000003c9ac52981 */ /* 0x000322000c1e1500 */
[----:B------:R-:W-:-:S04]  /*fb00*/  PRMT R153, RZ, 0x7610, R153 ;  /* 0x00007610ff997816 */ /* 0x000fc80000000099 */
[----:B-1----:R-:W-:Y:S02]  /*fb10*/  @P0 IMAD.MOV.U32 R154, RZ, RZ, R159 ;  /* 0x000000ffff9a0224 */ /* 0x002fe400078e009f */
[----:B------:R-:W-:Y:S01]  /*fb20*/  @P0 IMAD.MOV.U32 R155, RZ, RZ, R165 ;  /* 0x000000ffff9b0224 */ /* 0x000fe200078e00a5 */
[----:B------:R-:W-:Y:S01]  /*fb30*/  PRMT R22, RZ, 0x7610, R22 ;  /* 0x00007610ff167816 */ /* 0x000fe20000000016 */
[----:B------:R-:W4:Y:S04]  /*fb40*/  LDL R159, [R1+0x5f0] ;  /* 0x0005f000019f7983 */ /* 0x000f280000100800 */
[----:B------:R1:W4:Y:S01]  /*fb50*/  @P0 LDG.E.U16 R187, desc[UR60][R154.64] ;  /* 0x0000003c9abb0981 */ /* 0x000322000c1e1500 */
[----:B------:R-:W-:Y:S02]  /*fb60*/  ISETP.GT.AND P2, PT, R152, 0x5f, PT ;  /* 0x0000005f9800780c */ /* 0x000fe40003f44270 */
[----:B0-----:R-:W-:Y:S01]  /*fb70*/  PRMT R12, RZ, 0x7610, R12 ;  /* 0x00007610ff0c7816 */ /* 0x001fe2000000000c */
[----:B------:R-:W4:Y:S01]  /*fb80*/  LDL R165, [R1+0x5ec] ;  /* 0x0005ec0001a57983 */ /* 0x000f220000100800 */
[----:B-1----:R-:W-:-:S02]  /*fb90*/  @P0 IMAD.MOV.U32 R154, RZ, RZ, R23 ;  /* 0x000000ffff9a0224 */ /* 0x002fc400078e0017 */
[----:B------:R-:W-:Y:S01]  /*fba0*/  @P0 IMAD.MOV.U32 R155, RZ, RZ, R158 ;  /* 0x000000ffff9b0224 */ /* 0x000fe200078e009e */
[----:B------:R-:W-:Y:S01]  /*fbb0*/  PRMT R11, RZ, 0x7610, R11 ;  /* 0x00007610ff0b7816 */ /* 0x000fe2000000000b */
[----:B------:R-:W4:Y:S04]  /*fbc0*/  LDL R158, [R1+0x5e4] ;  /* 0x0005e400019e7983 */ /* 0x000f280000100800 */
[----:B------:R2:W4:Y:S01]  /*fbd0*/  @P0 LDG.E.U16 R153, desc[UR60][R154.64] ;  /* 0x0000003c9a990981 */ /* 0x000522000c1e1500 */
[----:B------:R-:W-:-:S03]  /*fbe0*/  PRMT R10, RZ, 0x7610, R10 ;  /* 0x00007610ff0a7816 */ /* 0x000fc6000000000a */
[----:B------:R-:W4:Y:S01]  /*fbf0*/  LDL R23, [R1+0x5e8] ;  /* 0x0005e80001177983 */ /* 0x000f220000100800 */
[----:B--2---:R-:W-:-:S03]  /*fc00*/  @P1 IMAD.MOV.U32 R155, RZ, RZ, R164 ;  /* 0x000000ffff9b1224 */ /* 0x004fc600078e00a4 */
[----:B------:R-:W2:Y:S01]  /*fc10*/  LDL R164, [R1+0x5dc] ;  /* 0x0005dc0001a47983 */ /* 0x000ea20000100800 */
[----:B------:R-:W-:-:S05]  /*fc20*/  @P1 IMAD.MOV.U32 R154, RZ, RZ, R163 ;  /* 0x000000ffff9a1224 */ /* 0x000fca00078e00a3 */
[----:B------:R0:W2:Y:S02]  /*fc30*/  @P1 LDG.E.U16 R22, desc[UR60][R154.64] ;  /* 0x0000003c9a161981 */ /* 0x0000a4000c1e1500 */
[----:B0-----:R-:W-:Y:S02]  /*fc40*/  @P1 IMAD.MOV.U32 R154, RZ, RZ, R160 ;  /* 0x000000ffff9a1224 */ /* 0x001fe400078e00a0 */
[----:B------:R-:W-:-:S05]  /*fc50*/  @P1 IMAD.MOV.U32 R155, RZ, RZ, R161 ;  /* 0x000000ffff9b1224 */ /* 0x000fca00078e00a1 */
[----:B------:R0:W2:Y:S02]  /*fc60*/  @P1 LDG.E.U16 R12, desc[UR60][R154.64] ;  /* 0x0000003c9a0c1981 */ /* 0x0000a4000c1e1500 */
[----:B0-----:R-:W-:Y:S02]  /*fc70*/  @P2 IMAD.MOV.U32 R155, RZ, RZ, R162 ;  /* 0x000000ffff9b2224 */ /* 0x001fe400078e00a2 */
[----:B---3--:R-:W-:-:S05]  /*fc80*/  @P2 IMAD.MOV.U32 R154, RZ, RZ, R157 ;  /* 0x000000ffff9a2224 */ /* 0x008fca00078e009d */
[----:B------:R-:W3:Y:S01]  /*fc90*/  @P2 LDG.E.U16 R11, desc[UR60][R154.64] ;  /* 0x0000003c9a0b2981 */ /* 0x000ee2000c1e1500 */
[----:B------:R-:W-:Y:S02]  /*fca0*/  @P2 IMAD.MOV.U32 R157, RZ, RZ, R156 ;  /* 0x000000ffff9d2224 */ /* 0x000fe400078e009c */
[----:B----4-:R-:W-:-:S05]  /*fcb0*/  @P2 IMAD.MOV.U32 R156, RZ, RZ, R2 ;  /* 0x000000ffff9c2224 */ /* 0x010fca00078e0002 */
[----:B------:R0:W4:Y:S01]  /*fcc0*/  @P2 LDG.E.U16 R10, desc[UR60][R156.64] ;  /* 0x0000003c9c0a2981 */ /* 0x000122000c1e1500 */
[----:B------:R-:W-:-:S13]  /*fcd0*/  ISETP.GT.AND P0, PT, R152, 0x60, PT ;  /* 0x000000609800780c */ /* 0x000fda0003f04270 */
[----:B0-----:R-:W-:Y:S02]  /*fce0*/  @P0 IMAD.MOV.U32 R156, RZ, RZ, R159 ;  /* 0x000000ffff9c0224 */ /* 0x001fe400078e009f */
[----:B------:R-:W-:Y:S02]  /*fcf0*/  @P0 IMAD.MOV.U32 R159, RZ, RZ, R158 ;  /* 0x000000ffff9f0224 */ /* 0x000fe400078e009e */
[----:B------:R-:W-:Y:S01]  /*fd00*/  @P0 IMAD.MOV.U32 R158, RZ, RZ, R23 ;  /* 0x000000ffff9e0224 */ /* 0x000fe200078e0017 */
[----:B--2---:R0:W-:Y:S04]  /*fd10*/  STL [R1+0xa8], R22 ;  /* 0x0000a81601007387 */ /* 0x0041e80000100800 */
[----:B------:R-:W2:Y:S04]  /*fd20*/  LDL R161, [R1+0x5d4] ;  /* 0x0005d40001a17983 */ /* 0x000ea80000100800 */
[----:B------:R-:W2:Y:S04]  /*fd30*/  LDL R160, [R1+0x5d8] ;  /* 0x0005d80001a07983 */ /* 0x000ea80000100800 */
[----:B0-----:R-:W2:Y:S04]  /*fd40*/  LDL R22, [R1+0x5e0] ;  /* 0x0005e00001167983 */ /* 0x001ea80000100800 */
[----:B------:R0:W-:Y:S04]  /*fd50*/  STL [R1+0xd38], R12 ;  /* 0x000d380c01007387 */ /* 0x0001e80000100800 */
[----:B------:R-:W2:Y:S04]  /*fd60*/  LDL R167, [R1+0x5cc] ;  /* 0x0005cc0001a77983 */ /* 0x000ea80000100800 */
[----:B------:R-:W2:Y:S04]  /*fd70*/  LDL R166, [R1+0x5d0] ;  /* 0x0005d00001a67983 */ /* 0x000ea80000100800 */
[----:B---3--:R-:W-:Y:S04]  /*fd80*/  STL [R1+0xd3c], R11 ;  /* 0x000d3c0b01007387 */ /* 0x008fe80000100800 */
[----:B------:R-:W3:Y:S04]  /*fd90*/  LDL R163, [R1+0x5c4] ;  /* 0x0005c40001a37983 */ /* 0x000ee80000100800 */
[----:B------:R-:W3:Y:S04]  /*fda0*/  LDL R162, [R1+0x5c8] ;  /* 0x0005c80001a27983 */ /* 0x000ee80000100800 */
[----:B------:R-:W3:Y:S04]  /*fdb0*/  LDL R2, [R1+0x5c0] ;  /* 0x0005c00001027983 */ /* 0x000ee80000100800 */
[----:B----4-:R1:W-:Y:S04]  /*fdc0*/  STL [R1+0xd40], R10 ;  /* 0x000d400a01007387 */ /* 0x0103e80000100800 */
[----:B0-----:R-:W4:Y:S04]  /*fdd0*/  LDL R12, [R1+0x5bc] ;  /* 0x0005bc00010c7983 */ /* 0x001f280000100800 */
[----:B------:R-:W4:Y:S01]  /*fde0*/  LDL R23, [R1+0x5b8] ;  /* 0x0005b80001177983 */ /* 0x000f220000100800 */
[----:B------:R-:W-:Y:S01]  /*fdf0*/  ISETP.GT.AND P1, PT, R152, 0x61, PT ;  /* 0x000000619800780c */ /* 0x000fe20003f24270 */
[----:B------:R-:W-:Y:S01]  /*fe00*/  @P0 IMAD.MOV.U32 R157, RZ, RZ, R165 ;  /* 0x000000ffff9d0224 */ /* 0x000fe200078e00a5 */
[----:B------:R-:W-:Y:S01]  /*fe10*/  PRMT R154, RZ, 0x7610, R154 ;  /* 0x00007610ff9a7816 */ /* 0x000fe2000000009a */
[----:B------:R-:W4:Y:S01]  /*fe20*/  LDL R165, [R1+0x5b4] ;  /* 0x0005b40001a57983 */ /* 0x000f220000100800 */
[----:B------:R-:W-:-:S02]  /*fe30*/  PRMT R155, RZ, 0x7610, R155 ;  /* 0x00007610ff9b7816 */ /* 0x000fc4000000009b */
[----:B------:R-:W-:Y:S01]  /*fe40*/  ISETP.GT.AND P2, PT, R152, 0x62, PT ;  /* 0x000000629800780c */ /* 0x000fe20003f44270 */
[----:B-1----:R-:W4:Y:S04]  /*fe50*/  LDL R10, [R1+0x5a8] ;  /* 0x0005a800010a7983 */ /* 0x002f280000100800 */
[----:B------:R0:W4:Y:S04]  /*fe60*/  @P0 LDG.E.U16 R154, desc[UR60][R156.64] ;  /* 0x0000003c9c9a0981 */ /* 0x000128000c1e1500 */
[----:B------:R1:W4:Y:S04]  /*fe70*/  @P0 LDG.E.U16 R155, desc[UR60][R158.64] ;  /* 0x0000003c9e9b0981 */ /* 0x000328000c1e1500 */
[----:B------:R-:W4:Y:S01]  /*fe80*/  LDL R11, [R1+0x5a4] ;  /* 0x0005a400010b7983 */ /* 0x000f220000100800 */
[----:B0-----:R-:W-:-:S02]  /*fe90*/  PRMT R156, RZ, 0x7610, R156 ;  /* 0x00007610ff9c7816 */ /* 0x001fc4000000009c */
[----:B------:R-:W-:Y:S01]  /*fea0*/  PRMT R157, RZ, 0x7610, R157 ;  /* 0x00007610ff9d7816 */ /* 0x000fe2000000009d */
[----:B------:R-:W4:Y:S01]  /*feb0*/  LDL R169, [R1+0x58c] ;  /* 0x00058c0001a97983 */ /* 0x000f220000100800 */
[----:B-1----:R-:W-:-:S03]  /*fec0*/  @P1 IMAD.MOV.U32 R159, RZ, RZ, R164 ;  /* 0x000000ffff9f1224 */ /* 0x002fc600078e00a4 */
[----:B------:R-:W4:Y:S01]  /*fed0*/  LDL R164, [R1+0x5ac] ;  /* 0x0005ac0001a47983 */ /* 0x000f220000100800 */
[----:B------:R-:W-:Y:S02]  /*fee0*/  ISETP.GT.AND P0, PT, R152, 0x63, PT ;  /* 0x000000639800780c */ /* 0x000fe40003f04270 */
[----:B------:R-:W-:Y:S01]  /*fef0*/  PRMT R13, RZ, 0x7610, R13 ;  /* 0x00007610ff0d7816 */ /* 0x000fe2000000000d */
[----:B------:R-:W4:Y:S04]  /*ff00*/  LDL R168, [R1+0x56c] ;  /* 0x00056c0001a87983 */ /* 0x000f280000100800 */
[----:B------:R-:W4:Y:S04]  /*ff10*/  LDL R171, [R1+0x55c] ;  /* 0x00055c0001ab7983 */ /* 0x000f280000100800 */
[----:B------:R-:W4:Y:S04]  /*ff20*/  LDL R170, [R1+0x560] ;  /* 0x0005600001aa7983 */ /* 0x000f280000100800 */
[----:B------:R-:W4:Y:S04]  /*ff30*/  LDL R172, [R1+0x54c] ;  /* 0x00054c0001ac7983 */ /* 0x000f280000100800 */
[----:B--2---:R0:W2:Y:S01]  /*ff40*/  @P1 LDG.E.U16 R157, desc[UR60][R160.64] ;  /* 0x0000003ca09d1981 */ /* 0x0040a2000c1e1500 */
[----:B------:R-:W-:-:S03]  /*ff50*/  @P1 IMAD.MOV.U32 R158, RZ, RZ, R22 ;  /* 0x000000ffff9e1224 */ /* 0x000fc600078e0016 */
[----:B------:R-:W2:Y:S04]  /*ff60*/  LDL R22, [R1+0x5b0] ;  /* 0x0005b00001167983 */ /* 0x000ea80000100800 */
[----:B------:R1:W2:Y:S01]  /*ff70*/  @P1 LDG.E.U16 R156, desc[UR60][R158.64] ;  /* 0x0000003c9e9c1981 */ /* 0x0002a2000c1e1500 */
[----:B0-----:R-:W-:-:S03]  /*ff80*/  @P2 IMAD.MOV.U32 R161, RZ, RZ, R167 ;  /* 0x000000ffffa12224 */ /* 0x001fc600078e00a7 */
[----:B------:R-:W2:Y:S01]  /*ff90*/  LDL R167, [R1+0x59c] ;  /* 0x00059c0001a77983 */ /* 0x000ea20000100800 */
[----:B-1----:R-:W-:Y:S01]  /*ffa0*/  PRMT R158, RZ, 0x7610, R158 ;  /* 0x00007610ff9e7816 */ /* 0x002fe2000000009e */
[----:B------:R-:W-:Y:S01]  /*ffb0*/  @P2 IMAD.MOV.U32 R160, RZ, RZ, R166 ;  /* 0x000000ffffa02224 */ /* 0x000fe200078e00a6 */
[----:B------:R-:W-:Y:S01]  /*ffc0*/  PRMT R159, RZ, 0x7610, R159 ;  /* 0x00007610ff9f7816 */ /* 0x000fe2000000009f */
[----:B------:R-:W2:Y:S04]  /*ffd0*/  LDL R166, [R1+0x5a0] ;  /* 0x0005a00001a67983 */ /* 0x000ea80000100800 */
[----:B------:R3:W2:Y:S02]  /*ffe0*/  @P2 LDG.E.U16 R158, desc[UR60][R160.64] ;  /* 0x0000003ca09e2981 */ /* 0x0006a4000c1e1500 */
[----:B---3--:R-:W-:-:S02]  /*fff0*/  @P2 IMAD.MOV.U32 R161, RZ, RZ, R163 ;  /* 0x000000ffffa12224 */ /* 0x008fc400078e00a3 */
[----:B------:R-:W-:-:S05]  /*10000*/  @P2 IMAD.MOV.U32 R160, RZ, RZ, R162 ;  /* 0x000000ffffa02224 */ /* 0x000fca00078e00a2 */
[----:B------:R0:W3:Y:S01]  /*10010*/  @P2 LDG.E.U16 R159, desc[UR60][R160.64] ;  /* 0x0000003ca09f2981 */ /* 0x0000e2000c1e1500 */
[----:B------:R-:W-:-:S03]  /*10020*/  @P0 IMAD.MOV.U32 R162, RZ, RZ, R2 ;  /* 0x000000ffffa20224 */ /* 0x000fc600078e0002 */
[----:B------:R-:W3:Y:S01]  /*10030*/  LDL R2, [R1+0x598] ;  /* 0x0005980001027983 */ /* 0x000ee20000100800 */
[----:B0-----:R-:W-:Y:S01]  /*10040*/  PRMT R160, RZ, 0x7610, R160 ;  /* 0x00007610ffa07816 */ /* 0x001fe200000000a0 */
[----:B----4-:R-:W-:Y:S02]  /*10050*/  @P0 IMAD.MOV.U32 R163, RZ, RZ, R12 ;  /* 0x000000ffffa30224 */ /* 0x010fe400078e000c */
[----:B------:R-:W4:Y:S04]  /*10060*/  LDL R12, [R1+0x594] ;  /* 0x00059400010c7983 */ /* 0x000f280000100800 */
[----:B------:R0:W4:Y:S02]  /*10070*/  @P0 LDG.E.U16 R160, desc[UR60][R162.64] ;  /* 0x0000003ca2a00981 */ /* 0x000124000c1e1500 */
[----:B0-----:R-:W-:-:S02]  /*10080*/  @P0 IMAD.MOV.U32 R162, RZ, RZ, R23 ;  /* 0x000000ffffa20224 */ /* 0x001fc400078e0017 */
[----:B------:R-:W4:Y:S01]  /*10090*/  LDL R23, [R1+0x590] ;  /* 0x0005900001177983 */ /* 0x000f220000100800 */
[----:B------:R-:W-:Y:S01]  /*100a0*/  ISETP.GT.AND P1, PT, R152, 0x64, PT ;  /* 0x000000649800780c */ /* 0x000fe20003f24270 */
[----:B------:R-:W-:Y:S01]  /*100b0*/  @P0 IMAD.MOV.U32 R163, RZ, RZ, R165 ;  /* 0x000000ffffa30224 */ /* 0x000fe200078e00a5 */
[----:B------:R-:W-:-:S06]  /*100c0*/  PRMT R161, RZ, 0x7610, R161 ;  /* 0x00007610ffa17816 */ /* 0x000fcc00000000a1 */
[----:B------:R0:W4:Y:S05]  /*100d0*/  @P0 LDG.E.U16 R161, desc[UR60][R162.64] ;  /* 0x0000003ca2a10981 */ /* 0x00012a000c1e1500 */
[----:B------:R-:W-:Y:S01]  /*100e0*/  @P1 IMAD.MOV.U32 R165, RZ, RZ, R164 ;  /* 0x000000ffffa51224 */ /* 0x000fe200078e00a4 */
[----:B0-----:R-:W-:Y:S02]  /*100f0*/  PRMT R162, RZ, 0x7610, R162 ;  /* 0x00007610ffa27816 */ /* 0x001fe400000000a2 */
[----:B------:R-:W-:Y:S02]  /*10100*/  ISETP.GT.AND P2, PT, R152, 0x65, PT ;  /* 0x000000659800780c */ /* 0x000fe40003f44270 */
[----:B------:R-:W-:-:S02]  /*10110*/  PRMT R163, RZ, 0x7610, R163 ;  /* 0x00007610ffa37816 */ /* 0x000fc400000000a3 */
[----:B------:R-:W-:Y:S01]  /*10120*/  ISETP.GT.AND P0, PT, R152, 0x66, PT ;  /* 0x000000669800780c */ /* 0x000fe20003f04270 */
[----:B--2---:R-:W-:Y:S02]  /*10130*/  @P1 IMAD.MOV.U32 R164, RZ, RZ, R22 ;  /* 0x000000ffffa41224 */ /* 0x004fe400078e0016 */
[----:B------:R-:W2:Y:S04]  /*10140*/  LDL R22, [R1+0x570] ;  /* 0x0005700001167983 */ /* 0x000ea80000100800 */
[----:B------:R0:W2:Y:S02]  /*10150*/  @P1 LDG.E.U16 R162, desc[UR60][R164.64] ;  /* 0x0000003ca4a21981 */ /* 0x0000a4000c1e1500 */
[----:B0-----:R-:W-:Y:S02]  /*10160*/  @P1 IMAD.MOV.U32 R164, RZ, RZ, R10 ;  /* 0x000000ffffa41224 */ /* 0x001fe400078e000a */
[----:B------:R-:W-:Y:S01]  /*10170*/  @P1 IMAD.MOV.U32 R165, RZ, RZ, R11 ;  /* 0x000000ffffa51224 */ /* 0x000fe200078e000b */
[----:B------:R-:W2:Y:S04]  /*10180*/  LDL R10, [R1+0x568] ;  /* 0x00056800010a7983 */ /* 0x000ea80000100800 */
[----:B------:R0:W2:Y:S04]  /*10190*/  @P1 LDG.E.U16 R163, desc[UR60][R164.64] ;  /* 0x0000003ca4a31981 */ /* 0x0000a8000c1e1500 */
[----:B------:R-:W2:Y:S01]  /*101a0*/  LDL R11, [R1+0x564] ;  /* 0x00056400010b7983 */ /* 0x000ea20000100800 */
[----:B0-----:R-:W-:-:S02]  /*101b0*/  PRMT R164, RZ, 0x7610, R164 ;  /* 0x00007610ffa47816 */ /* 0x001fc400000000a4 */
[----:B------:R-:W-:-:S04]  /*101c0*/  PRMT R165, RZ, 0x7610, R165 ;  /* 0x00007610ffa57816 */ /* 0x000fc800000000a5 */
[----:B------:R3:W2:Y:S02]  /*101d0*/  @P2 LDG.E.U16 R164, desc[UR60][R166.64] ;  /* 0x0000003ca6a42981 */ /* 0x0006a4000c1e1500 */
[----:B---3--:R-:W-:Y:S01]  /*101e0*/  @P2 IMAD.MOV.U32 R166, RZ, RZ, R2 ;  /* 0x000000ffffa62224 */ /* 0x008fe200078e0002 */
[----:B------:R-:W-:Y:S01]  /*101f0*/  ISETP.GT.AND P1, PT, R152, 0x68, PT ;  /* 0x000000689800780c */ /* 0x000fe20003f24270 */
[----:B------:R-:W3:Y:S01]  /*10200*/  LDL R2, [R1+0x558] ;  /* 0x0005580001027983 */ /* 0x000ee20000100800 */
[----:B----4-:R-:W-:-:S03]  /*10210*/  @P2 IMAD.MOV.U32 R167, RZ, RZ, R12 ;  /* 0x000000ffffa72224 */ /* 0x010fc600078e000c */
[----:B------:R-:W4:Y:S04]  /*10220*/  LDL R12, [R1+0x554] ;  /* 0x00055400010c7983 */ /* 0x000f280000100800 */
[----:B------:R0:W4:Y:S02]  /*10230*/  @P2 LDG.E.U16 R165, desc[UR60][R166.64] ;  /* 0x0000003ca6a52981 */ /* 0x000124000c1e1500 */
[----:B0-----:R-:W-:Y:S02]  /*10240*/  @P0 IMAD.MOV.U32 R166, RZ, RZ, R23 ;  /* 0x000000ffffa60224 */ /* 0x001fe400078e0017 */
[----:B------:R-:W-:Y:S01]  /*10250*/  @P0 IMAD.MOV.U32 R167, RZ, RZ, R169 ;  /* 0x000000ffffa70224 */ /* 0x000fe200078e00a9 */
[----:B------:R-:W4:Y:S04]  /*10260*/  LDL R23, [R1+0x550] ;  /* 0x0005500001177983 */ /* 0x000f280000100800 */
[----:B------:R0:W3:Y:S01]  /*10270*/  @P0 LDG.E.U16 R13, desc[UR60][R166.64] ;  /* 0x0000003ca60d0981 */ /* 0x0000e2000c1e1500 */
[----:B------:R-:W-:Y:S01]  /*10280*/  @P1 IMAD.MOV.U32 R169, RZ, RZ, R168 ;  /* 0x000000ffffa91224 */ /* 0x000fe200078e00a8 */
[----:B0-----:R-:W-:Y:S01]  /*10290*/  PRMT R166, RZ, 0x7610, R166 ;  /* 0x00007610ffa67816 */ /* 0x001fe200000000a6 */
[----:B--2---:R-:W-:-:S05]  /*102a0*/  @P1 IMAD.MOV.U32 R168, RZ, RZ, R22 ;  /* 0x000000ffffa81224 */ /* 0x004fca00078e0016 */
[----:B------:R0:W2:Y:S02]  /*102b0*/  @P1 LDG.E.U16 R166, desc[UR60][R168.64] ;  /* 0x0000003ca8a61981 */ /* 0x0000a4000c1e1500 */
[----:B0-----:R-:W-:Y:S02]  /*102c0*/  @P1 IMAD.MOV.U32 R168, RZ, RZ, R10 ;  /* 0x000000ffffa81224 */ /* 0x001fe400078e000a */
[----:B------:R-:W-:Y:S01]  /*102d0*/  @P1 IMAD.MOV.U32 R169, RZ, RZ, R11 ;  /* 0x000000ffffa91224 */ /* 0x000fe200078e000b */
[----:B---3--:R0:W-:Y:S04]  /*102e0*/  STL [R1+0xd44], R13 ;  /* 0x000d440d01007387 */ /* 0x0081e80000100800 */
[----:B------:R-:W3:Y:S04]  /*102f0*/  LDL R11, [R1+0x53c] ;  /* 0x00053c00010b7983 */ /* 0x000ee80000100800 */
[----:B------:R-:W2:Y:S01]  /*10300*/  LDL R10, [R1+0x540] ;  /* 0x00054000010a7983 */ /* 0x000ea20000100800 */
[----:B------:R-:W-:-:S02]  /*10310*/  ISETP.GT.AND P2, PT, R152, 0x69, PT ;  /* 0x000000699800780c */ /* 0x000fc40003f44270 */
[----:B------:R-:W-:Y:S01]  /*10320*/  PRMT R167, RZ, 0x7610, R167 ;  /* 0x00007610ffa77816 */ /* 0x000fe200000000a7 */
[----:B------:R-:W2:Y:S04]  /*10330*/  LDL R22, [R1+0x544] ;  /* 0x0005440001167983 */ /* 0x000ea80000100800 */
[----:B0-----:R-:W2:Y:S04]  /*10340*/  LDL R13, [R1+0x548] ;  /* 0x00054800010d7983 */ /* 0x001ea80000100800 */
[----:B------:R0:W2:Y:S01]  /*10350*/  @P1 LDG.E.U16 R167, desc[UR60][R168.64] ;  /* 0x0000003ca8a71981 */ /* 0x0000a2000c1e1500 */
[----:B------:R-:W-:-:S03]  /*10360*/  ISETP.GT.AND P1, PT, R152, 0x6a, PT ;  /* 0x0000006a9800780c */ /* 0x000fc60003f24270 */
[----:B------:R-:W2:Y:S04]  /*10370*/  LDL R176, [R1+0x52c] ;  /* 0x00052c0001b07983 */ /* 0x000ea80000100800 */
[----:B------:R-:W2:Y:S01]  /*10380*/  LDL R180, [R1+0x46c] ;  /* 0x00046c0001b47983 */ /* 0x000ea20000100800 */
[----:B0-----:R-:W-:Y:S02]  /*10390*/  PRMT R168, RZ, 0x7610, R168 ;  /* 0x00007610ffa87816 */ /* 0x001fe400000000a8 */
[----:B------:R-:W-:Y:S01]  /*103a0*/  PRMT R169, RZ, 0x7610, R169 ;  /* 0x00007610ffa97816 */ /* 0x000fe200000000a9 */
[----:B------:R-:W2:Y:S04]  /*103b0*/  LDL R184, [R1+0x4d4] ;  /* 0x0004d40001b87983 */ /* 0x000ea80000100800 */
[----:B------:R0:W2:Y:S01]  /*103c0*/  @P2 LDG.E.U16 R168, desc[UR60][R170.64] ;  /* 0x0000003caaa82981 */ /* 0x0000a2000c1e1500 */
[----:B------:R-:W-:-:S03]  /*103d0*/  ISETP.GT.AND P3, PT, R152, 0x78, PT ;  /* 0x000000789800780c */ /* 0x000fc60003f64270 */
[----:B------:R-:W2:Y:S01]  /*103e0*/  LDL R195, [R1+0x4c4] ;  /* 0x0004c40001c37983 */ /* 0x000ea20000100800 */
[----:B0-----:R-:W-:Y:S02]  /*103f0*/  @P2 IMAD.MOV.U32 R170, RZ, RZ, R2 ;  /* 0x000000ffffaa2224 */ /* 0x001fe400078e0002 */
[----:B----4-:R-:W-:Y:S01]  /*10400*/  @P2 IMAD.MOV.U32 R171, RZ, RZ, R12 ;  /* 0x000000ffffab2224 */ /* 0x010fe200078e000c */
[----:B------:R-:W4:Y:S04]  /*10410*/  LDL R2, [R1+0x538] ;  /* 0x0005380001027983 */ /* 0x000f280000100800 */
[----:B------:R0:W4:Y:S01]  /*10420*/  @P2 LDG.E.U16 R169, desc[UR60][R170.64] ;  /* 0x0000003caaa92981 */ /* 0x000122000c1e1500 */
[----:B------:R-:W-:-:S03]  /*10430*/  ISETP.GT.AND P2, PT, R152, 0x6b, PT ;  /* 0x0000006b9800780c */ /* 0x000fc60003f44270 */
[----:B------:R-:W4:Y:S01]  /*10440*/  LDL R12, [R1+0x534] ;  /* 0x00053400010c7983 */ /* 0x000f220000100800 */
[----:B------:R-:W-:Y:S02]  /*10450*/  @P1 IMAD.MOV.U32 R173, RZ, RZ, R172 ;  /* 0x000000ffffad1224 */ /* 0x000fe400078e00ac */
[----:B------:R-:W-:Y:S02]  /*10460*/  @P1 IMAD.MOV.U32 R172, RZ, RZ, R23 ;  /* 0x000000ffffac1224 */ /* 0x000fe400078e0017 */
[----:B------:R-:W4:Y:S05]  /*10470*/  LDL R23, [R1+0x530] ;  /* 0x0005300001177983 */ /* 0x000f2a0000100800 */
[----:B---3--:R-:W-:-:S02]  /*10480*/  @P2 IMAD.MOV.U32 R175, RZ, RZ, R11 ;  /* 0x000000ffffaf2224 */ /* 0x008fc400078e000b */
[----:B------:R-:W3:Y:S01]  /*10490*/  LDL R11, [R1+0x524] ;  /* 0x00052400010b7983 */ /* 0x000ee20000100800 */
[----:B--2---:R-:W-:-:S03]  /*104a0*/  @P2 IMAD.MOV.U32 R174, RZ, RZ, R10 ;  /* 0x000000ffffae2224 */ /* 0x004fc600078e000a */
[----:B------:R-:W2:Y:S01]  /*104b0*/  LDL R10, [R1+0x528] ;  /* 0x00052800010a7983 */ /* 0x000ea20000100800 */
[----:B0-----:R-:W-:Y:S02]  /*104c0*/  PRMT R170, RZ, 0x7610, R170 ;  /* 0x00007610ffaa7816 */ /* 0x001fe400000000aa */
[----:B------:R-:W-:-:S04]  /*104d0*/  PRMT R171, RZ, 0x7610, R171 ;  /* 0x00007610ffab7816 */ /* 0x000fc800000000ab */
[----:B------:R0:W2:Y:S02]  /*104e0*/  @P1 LDG.E.U16 R170, desc[UR60][R172.64] ;  /* 0x0000003cacaa1981 */ /* 0x0000a4000c1e1500 */
[----:B0-----:R-:W-:Y:S02]  /*104f0*/  @P1 IMAD.MOV.U32 R172, RZ, RZ, R13 ;  /* 0x000000ffffac1224 */ /* 0x001fe400078e000d */
[----:B------:R-:W-:Y:S01]  /*10500*/  @P1 IMAD.MOV.U32 R173, RZ, RZ, R22 ;  /* 0x000000ffffad1224 */ /* 0x000fe200078e0016 */
[----:B------:R-:W2:Y:S04]  /*10510*/  LDL R13, [R1+0x4f0] ;  /* 0x0004f000010d7983 */ /* 0x000ea80000100800 */
[----:B------:R-:W2:Y:S04]  /*10520*/  LDL R22, [R1+0x4ec] ;  /* 0x0004ec0001167983 */ /* 0x000ea80000100800 */
[----:B------:R0:W2:Y:S01]  /*10530*/  @P1 LDG.E.U16 R171, desc[UR60][R172.64] ;  /* 0x0000003cacab1981 */ /* 0x0000a2000c1e1500 */
[----:B------:R-:W-:-:S02]  /*10540*/  ISETP.GT.AND P1, PT, R152, 0x6c, PT ;  /* 0x0000006c9800780c */ /* 0x000fc40003f24270 */
[----:B0-----:R-:W-:-:S06]  /*10550*/  PRMT R172, RZ, 0x7610, R172 ;  /* 0x00007610ffac7816 */ /* 0x001fcc00000000ac */
[----:B------:R4:W2:Y:S01]  /*10560*/  @P2 LDG.E.U16 R172, desc[UR60][R174.64] ;  /* 0x0000003caeac2981 */ /* 0x0008a2000c1e1500 */
[----:B------:R-:W-:Y:S01]  /*10570*/  PRMT R173, RZ, 0x7610, R173 ;  /* 0x00007610ffad7816 */ /* 0x000fe200000000ad */
[----:B----4-:R-:W-:Y:S02]  /*10580*/  @P2 IMAD.MOV.U32 R174, RZ, RZ, R2 ;  /* 0x000000ffffae2224 */ /* 0x010fe400078e0002 */
[----:B------:R-:W4:Y:S01]  /*10590*/  LDL R2, [R1+0x4e8] ;  /* 0x0004e80001027983 */ /* 0x000f220000100800 */
[----:B------:R-:W-:-:S03]  /*105a0*/  @P2 IMAD.MOV.U32 R175, RZ, RZ, R12 ;  /* 0x000000ffffaf2224 */ /* 0x000fc600078e000c */
[----:B------:R-:W4:Y:S01]  /*105b0*/  LDL R12, [R1+0x4e4] ;  /* 0x0004e400010c7983 */ /* 0x000f220000100800 */
[----:B------:R-:W-:-:S03]  /*105c0*/  @P1 IMAD.MOV.U32 R177, RZ, RZ, R176 ;  /* 0x000000ffffb11224 */ /* 0x000fc600078e00b0 */
[----:B------:R0:W4:Y:S01]  /*105d0*/  @P2 LDG.E.U16 R173, desc[UR60][R174.64] ;  /* 0x0000003caead2981 */ /* 0x000122000c1e1500 */
[----:B------:R-:W-:-:S03]  /*105e0*/  @P1 IMAD.MOV.U32 R176, RZ, RZ, R23 ;  /* 0x000000ffffb01224 */ /* 0x000fc600078e0017 */
[----:B------:R-:W4:Y:S01]  /*105f0*/  LDL R23, [R1+0x470] ;  /* 0x0004700001177983 */ /* 0x000f220000100800 */
[----:B0-----:R-:W-:-:S06]  /*10600*/  PRMT R174, RZ, 0x7610, R174 ;  /* 0x00007610ffae7816 */ /* 0x001fcc00000000ae */
[----:B------:R3:W4:Y:S02]  /*10610*/  @P1 LDG.E.U16 R174, desc[UR60][R176.64] ;  /* 0x0000003cb0ae1981 */ /* 0x000724000c1e1500 */
[----:B---3--:R-:W-:Y:S02]  /*10620*/  @P1 IMAD.MOV.U32 R177, RZ, RZ, R11 ;  /* 0x000000ffffb11224 */ /* 0x008fe400078e000b */
[----:B------:R-:W3:Y:S01]  /*10630*/  LDL R11, [R1+0x464] ;  /* 0x00046400010b7983 */ /* 0x000ee20000100800 */
[----:B--2---:R-:W-:-:S03]  /*10640*/  @P1 IMAD.MOV.U32 R176, RZ, RZ, R10 ;  /* 0x000000ffffb01224 */ /* 0x004fc600078e000a */
[----:B------:R-:W2:Y:S01]  /*10650*/  LDL R10, [R1+0x468] ;  /* 0x00046800010a7983 */ /* 0x000ea20000100800 */
[----:B------:R-:W-:Y:S02]  /*10660*/  ISETP.GT.AND P2, PT, R152, 0x70, PT ;  /* 0x000000709800780c */ /* 0x000fe40003f44270 */
[----:B------:R-:W-:-:S06]  /*10670*/  PRMT R175, RZ, 0x7610, R175 ;  /* 0x00007610ffaf7816 */ /* 0x000fcc00000000af */
[----:B------:R0:W2:Y:S05]  /*10680*/  @P1 LDG.E.U16 R175, desc[UR60][R176.64] ;  /* 0x0000003cb0af1981 */ /* 0x0000aa000c1e1500 */
[----:B------:R-:W-:Y:S02]  /*10690*/  @P2 IMAD.MOV.U32 R179, RZ, RZ, R22 ;  /* 0x000000ffffb32224 */ /* 0x000fe400078e0016 */
[----:B------:R-:W2:Y:S01]  /*106a0*/  LDL R22, [R1+0x51c] ;  /* 0x00051c0001167983 */ /* 0x000ea20000100800 */
[----:B0-----:R-:W-:Y:S02]  /*106b0*/  PRMT R176, RZ, 0x7610, R176 ;  /* 0x00007610ffb07816 */ /* 0x001fe400000000b0 */
[----:B------:R-:W-:-:S02]  /*106c0*/  @P2 MOV R178, R13 ;  /* 0x0000000d00b22202 */ /* 0x000fc40000000f00 */
[----:B------:R-:W2:Y:S04]  /*106d0*/  LDL R13, [R1+0x520] ;  /* 0x00052000010d7983 */ /* 0x000ea80000100800 */
[----:B------:R4:W2:Y:S01]  /*106e0*/  @P2 LDG.E.U16 R176, desc[UR60][R178.64] ;  /* 0x0000003cb2b02981 */ /* 0x0008a2000c1e1500 */
[----:B------:R-:W-:Y:S01]  /*106f0*/  PRMT R177, RZ, 0x7610, R177 ;  /* 0x00007610ffb17816 */ /* 0x000fe200000000b1 */
[----:B------:R-:W-:Y:S02]  /*10700*/  @P3 IMAD.MOV.U32 R181, RZ, RZ, R180 ;  /* 0x000000ffffb53224 */ /* 0x000fe400078e00b4 */
[----:B----4-:R-:W-:Y:S02]  /*10710*/  @P2 IMAD.MOV.U32 R178, RZ, RZ, R2 ;  /* 0x000000ffffb22224 */ /* 0x010fe400078e0002 */
[----:B------:R-:W4:Y:S01]  /*10720*/  LDL R2, [R1+0x4e0] ;  /* 0x0004e00001027983 */ /* 0x000f220000100800 */
[----:B------:R-:W-:-:S03]  /*10730*/  @P2 IMAD.MOV.U32 R179, RZ, RZ, R12 ;  /* 0x000000ffffb32224 */ /* 0x000fc600078e000c */
[----:B------:R-:W4:Y:S04]  /*10740*/  LDL R12, [R1+0x4dc] ;  /* 0x0004dc00010c7983 */ /* 0x000f280000100800 */
        /* <DEDUP_REMOVED lines=9> */
[C---:B------:R-:W-:Y:S02]  /*107e0*/  ISETP.GT.AND P1, PT, R152.reuse, 0x6d, PT ;  /* 0x0000006d9800780c */ /* 0x040fe40003f24270 */
[----:B------:R-:W-:Y:S02]  /*107f0*/  PRMT R179, RZ, 0x7610, R179 ;  /* 0x00007610ffb37816 */ /* 0x000fe400000000b3 */
[----:B------:R-:W-:-:S04]  /*10800*/  ISETP.GT.AND P2, PT, R152, 0x71, PT ;  /* 0x000000719800780c */ /* 0x000fc80003f44270 */
[----:B------:R0:W2:Y:S05]  /*10810*/  @P3 LDG.E.U16 R179, desc[UR60][R180.64] ;  /* 0x0000003cb4b33981 */ /* 0x0000aa000c1e1500 */
[----:B------:R-:W-:Y:S02]  /*10820*/  @P1 IMAD.MOV.U32 R183, RZ, RZ, R22 ;  /* 0x000000ffffb71224 */ /* 0x000fe400078e0016 */
[----:B------:R-:W2:Y:S01]  /*10830*/  LDL R22, [R1+0x454] ;  /* 0x0004540001167983 */ /* 0x000ea20000100800 */
[----:B0-----:R-:W-:Y:S01]  /*10840*/  PRMT R180, RZ, 0x7610, R180 ;  /* 0x00007610ffb47816 */ /* 0x001fe200000000b4 */
[----:B------:R-:W-:Y:S02]  /*10850*/  @P1 IMAD.MOV.U32 R182, RZ, RZ, R13 ;  /* 0x000000ffffb61224 */ /* 0x000fe400078e000d */
[----:B------:R-:W2:Y:S04]  /*10860*/  LDL R13, [R1+0x458] ;  /* 0x00045800010d7983 */ /* 0x000ea80000100800 */
[----:B------:R4:W2:Y:S01]  /*10870*/  @P1 LDG.E.U16 R180, desc[UR60][R182.64] ;  /* 0x0000003cb6b41981 */ /* 0x0008a2000c1e1500 */
[----:B------:R-:W-:-:S02]  /*10880*/  PRMT R181, RZ, 0x7610, R181 ;  /* 0x00007610ffb57816 */ /* 0x000fc400000000b5 */
[----:B------:R-:W-:Y:S01]  /*10890*/  ISETP.GT.AND P3, PT, R152, 0x79, PT ;  /* 0x000000799800780c */ /* 0x000fe20003f64270 */
        /* <DEDUP_REMOVED lines=14> */
[----:B------:R-:W-:Y:S02]  /*10980*/  PRMT R183, RZ, 0x7610, R183 ;  /* 0x00007610ffb77816 */ /* 0x000fe400000000b7 */
[----:B------:R-:W-:-:S04]  /*10990*/  ISETP.GT.AND P2, PT, R152, 0x72, PT ;  /* 0x000000729800780c */ /* 0x000fc80003f44270 */
[----:B------:R0:W2:Y:S02]  /*109a0*/  @P3 LDG.E.U16 R183, desc[UR60][R184.64] ;  /* 0x0000003cb8b73981 */ /* 0x0000a4000c1e1500 */
[----:B0-----:R-:W-:Y:S01]  /*109b0*/  PRMT R184, RZ, 0x7610, R184 ;  /* 0x00007610ffb87816 */ /* 0x001fe200000000b8 */
[----:B------:R-:W-:Y:S02]  /*109c0*/  @P3 IMAD.MOV.U32 R193, RZ, RZ, R22 ;  /* 0x000000ffffc13224 */ /* 0x000fe400078e0016 */
[----:B------:R-:W2:Y:S01]  /*109d0*/  LDL R22, [R1+0x444] ;  /* 0x0004440001167983 */ /* 0x000ea20000100800 */
[----:B------:R-:W-:-:S03]  /*109e0*/  @P3 IMAD.MOV.U32 R192, RZ, RZ, R13 ;  /* 0x000000ffffc03224 */ /* 0x000fc600078e000d */
[----:B------:R-:W2:Y:S04]  /*109f0*/  LDL R13, [R1+0x448] ;  /* 0x00044800010d7983 */ /* 0x000ea80000100800 */
[----:B------:R4:W2:Y:S01]  /*10a00*/  @P3 LDG.E.U16 R184, desc[UR60][R192.64] ;  /* 0x0000003cc0b83981 */ /* 0x0008a2000c1e1500 */
[----:B------:R-:W-:Y:S02]  /*10a10*/  PRMT R185, RZ, 0x7610, R185 ;  /* 0x00007610ffb97816 */ /* 0x000fe400000000b9 */
[----:B------:R-:W-:Y:S02]  /*10a20*/  ISETP.GT.AND P3, PT, R152, 0x7a, PT ;  /* 0x0000007a9800780c */ /* 0x000fe40003f64270 */
[----:B------:R-:W-:Y:S01]  /*10a30*/  PRMT R186, RZ, 0x7610, R186 ;  /* 0x00007610ffba7816 */ /* 0x000fe200000000ba */
        /* <DEDUP_REMOVED lines=8> */
[----:B------:R3:W4:Y:S01]  /*10ac0*/  @P2 LDG.E.U16 R186, desc[UR60][R192.64] ;  /* 0x0000003cc0ba2981 */ /* 0x000722000c1e1500 */
[----:B------:R-:W-:-:S03]  /*10ad0*/  PRMT R194, RZ, 0x7610, R194 ;  /* 0x00007610ffc27816 */ /* 0x000fc600000000c2 */
[----:B------:R-:W4:Y:S01]  /*10ae0*/  LDL R195, [R1+0x43c] ;  /* 0x00043c0001c37983 */ /* 0x000f220000100800 */
[----:B---3--:R-:W-:-:S03]  /*10af0*/  @P3 IMAD.MOV.U32 R193, RZ, RZ, R11 ;  /* 0x000000ffffc13224 */ /* 0x008fc600078e000b */
[----:B------:R-:W3:Y:S01]  /*10b00*/  LDL R11, [R1+0x4b4] ;  /* 0x0004b400010b7983 */ /* 0x000ee20000100800 */
[----:B--2---:R-:W-:-:S03]  /*10b10*/  @P3 IMAD.MOV.U32 R192, RZ, RZ, R10 ;  /* 0x000000ffffc03224 */ /* 0x004fc600078e000a */
[----:B------:R-:W2:Y:S01]  /*10b20*/  LDL R10, [R1+0x4b8] ;  /* 0x0004b800010a7983 */ /* 0x000ea20000100800 */
[----:B------:R-:W-:-:S03]  /*10b30*/  ISETP.GT.AND P2, PT, R152, 0x73, PT ;  /* 0x000000739800780c */ /* 0x000fc60003f44270 */
[----:B------:R0:W2:Y:S01]  /*10b40*/  @P3 LDG.E.U16 R194, desc[UR60][R192.64] ;  /* 0x0000003cc0c23981 */ /* 0x0000a2000c1e1500 */
[----:B------:R-:W-:Y:S01]  /*10b50*/  PRMT R196, RZ, 0x7610, R196 ;  /* 0x00007610ffc47816 */ /* 0x000fe200000000c4 */
[----:B0-----:R-:W-:Y:S02]  /*10b60*/  @P3 IMAD.MOV.U32 R193, RZ, RZ, R22 ;  /* 0x000000ffffc13224 */ /* 0x001fe400078e0016 */
[----:B------:R-:W2:Y:S01]  /*10b70*/  LDL R22, [R1+0x434] ;  /* 0x0004340001167983 */ /* 0x000ea20000100800 */
[----:B------:R-:W-:-:S03]  /*10b80*/  @P3 IMAD.MOV.U32 R192, RZ, RZ, R13 ;  /* 0x000000ffffc03224 */ /* 0x000fc600078e000d */
[----:B------:R-:W2:Y:S04]  /*10b90*/  LDL R13, [R1+0x438] ;  /* 0x00043800010d7983 */ /* 0x000ea80000100800 */
[----:B------:R4:W2:Y:S01]  /*10ba0*/  @P3 LDG.E.U16 R196, desc[UR60][R192.64] ;  /* 0x0000003cc0c43981 */ /* 0x0008a2000c1e1500 */
[----:B------:R-:W-:Y:S02]  /*10bb0*/  PRMT R198, RZ, 0x7610, R198 ;  /* 0x00007610ffc67816 */ /* 0x000fe400000000c6 */
[----:B------:R-:W-:Y:S01]  /*10bc0*/  ISETP.GT.AND P3, PT, R152, 0x7b, PT ;  /* 0x0000007b9800780c */ /* 0x000fe20003f64270 */
[----:B----4-:R-:W-:Y:S02]  /*10bd0*/  @P2 IMAD.MOV.U32 R192, RZ, RZ, R2 ;  /* 0x000000ffffc02224 */ /* 0x010fe400078e0002 */
[----:B------:R-:W4:Y:S01]  /*10be0*/  LDL R2, [R1+0x518] ;  /* 0x0005180001027983 */ /* 0x000f220000100800 */
[----:B------:R-:W-:-:S03]  /*10bf0*/  @P2 IMAD.MOV.U32 R193, RZ, RZ, R12 ;  /* 0x000000ffffc12224 */ /* 0x000fc600078e000c */
[----:B------:R-:W4:Y:S01]  /*10c00*/  LDL R12, [R1+0x514] ;  /* 0x00051400010c7983 */ /* 0x000f220000100800 */
[----:B------:R-:W-:-:S03]  /*10c10*/  PRMT R200, RZ, 0x7610, R200 ;  /* 0x00007610ffc87816 */ /* 0x000fc600000000c8 */
[----:B------:R3:W4:Y:S02]  /*10c20*/  @P2 LDG.E.U16 R198, desc[UR60][R192.64] ;  /* 0x0000003cc0c62981 */ /* 0x000724000c1e1500 */
[----:B---3--:R-:W-:Y:S02]  /*10c30*/  @P2 IMAD.MOV.U32 R193, RZ, RZ, R11 ;  /* 0x000000ffffc12224 */ /* 0x008fe400078e000b */
[----:B------:R-:W3:Y:S01]  /*10c40*/  LDL R11, [R1+0x4ac] ;  /* 0x0004ac00010b7983 */ /* 0x000ee20000100800 */
[----:B--2---:R-:W-:-:S03]  /*10c50*/  @P2 IMAD.MOV.U32 R192, RZ, RZ, R10 ;  /* 0x000000ffffc02224 */ /* 0x004fc600078e000a */
[----:B------:R-:W2:Y:S04]  /*10c60*/  LDL R10, [R1+0x4b0] ;  /* 0x0004b000010a7983 */ /* 0x000ea80000100800 */
[----:B------:R0:W2:Y:S02]  /*10c70*/  @P2 LDG.E.U16 R200, desc[UR60][R192.64] ;  /* 0x0000003cc0c82981 */ /* 0x0000a4000c1e1500 */
[----:B0-----:R-:W-:Y:S02]  /*10c80*/  @P3 IMAD.MOV.U32 R192, RZ, RZ, R23 ;  /* 0x000000ffffc03224 */ /* 0x001fe400078e0017 */
[----:B------:R-:W2:Y:S01]  /*10c90*/  LDL R23, [R1+0x4a4] ;  /* 0x0004a40001177983 */ /* 0x000ea20000100800 */
[----:B------:R-:W-:Y:S01]  /*10ca0*/  PRMT R202, RZ, 0x7610, R202 ;  /* 0x00007610ffca7816 */ /* 0x000fe200000000ca */
[----:B------:R-:W-:Y:S01]  /*10cb0*/  @P3 IMAD.MOV.U32 R193, RZ, RZ, R195 ;  /* 0x000000ffffc13224 */ /* 0x000fe200078e00c3 */
[----:B------:R-:W-:Y:S01]  /*10cc0*/  PRMT R204, RZ, 0x7610, R204 ;  /* 0x00007610ffcc7816 */ /* 0x000fe200000000cc */
[----:B------:R-:W2:Y:S04]  /*10cd0*/  LDL R195, [R1+0x42c] ;  /* 0x00042c0001c37983 */ /* 0x000ea80000100800 */
[----:B------:R0:W2:Y:S02]  /*10ce0*/  @P3 LDG.E.U16 R202, desc[UR60][R192.64] ;  /* 0x0000003cc0ca3981 */ /* 0x0000a4000c1e1500 */
[----:B0-----:R-:W-:-:S02]  /*10cf0*/  @P3 IMAD.MOV.U32 R193, RZ, RZ, R22 ;  /* 0x000000ffffc13224 */ /* 0x001fc400078e0016 */
[----:B------:R-:W2:Y:S01]  /*10d00*/  LDL R22, [R1+0x4a8] ;  /* 0x0004a80001167983 */ /* 0x000ea20000100800 */
[----:B------:R-:W-:-:S03]  /*10d10*/  @P3 IMAD.MOV.U32 R192, RZ, RZ, R13 ;  /* 0x000000ffffc03224 */ /* 0x000fc600078e000d */
[----:B------:R-:W2:Y:S04]  /*10d20*/  LDL R13, [R1+0x430] ;  /* 0x00043000010d7983 */ /* 0x000ea80000100800 */
[----:B------:R4:W2:Y:S01]  /*10d30*/  @P3 LDG.E.U16 R204, desc[UR60][R192.64] ;  /* 0x0000003cc0cc3981 */ /* 0x0008a2000c1e1500 */
[----:B------:R-:W-:Y:S01]  /*10d40*/  ISETP.GT.AND P2, PT, R152, 0x74, PT ;  /* 0x000000749800780c */ /* 0x000fe20003f44270 */
[----:B----4-:R-:W-:Y:S02]  /*10d50*/  @P1 IMAD.MOV.U32 R192, RZ, RZ, R2 ;  /* 0x000000ffffc01224 */ /* 0x010fe400078e0002 */
[----:B------:R-:W4:Y:S01]  /*10d60*/  LDL R2, [R1+0x428] ;  /* 0x0004280001027983 */ /* 0x000f220000100800 */
[----:B------:R-:W-:-:S03]  /*10d70*/  @P1 IMAD.MOV.U32 R193, RZ, RZ, R12 ;  /* 0x000000ffffc11224 */ /* 0x000fc600078e000c */
[----:B------:R-:W4:Y:S01]  /*10d80*/  LDL R12, [R1+0x424] ;  /* 0x00042400010c7983 */ /* 0x000f220000100800 */
[----:B------:R-:W-:Y:S02]  /*10d90*/  PRMT R206, RZ, 0x7610, R206 ;  /* 0x00007610ffce7816 */ /* 0x000fe400000000ce */
[----:B------:R-:W-:-:S04]  /*10da0*/  PRMT R208, RZ, 0x7610, R208 ;  /* 0x00007610ffd07816 */ /* 0x000fc800000000d0 */
        /* <DEDUP_REMOVED lines=8> */
[----:B------:R-:W-:Y:S02]  /*10e30*/  ISETP.GT.AND P3, PT, R152, 0x7c, PT ;  /* 0x0000007c9800780c */ /* 0x000fe40003f64270 */
[----:B------:R-:W-:-:S02]  /*10e40*/  PRMT R210, RZ, 0x7610, R210 ;  /* 0x00007610ffd27816 */ /* 0x000fc400000000d2 */
[----:B------:R-:W-:Y:S01]  /*10e50*/  PRMT R212, RZ, 0x7610, R212 ;  /* 0x00007610ffd47816 */ /* 0x000fe200000000d4 */
[----:B------:R-:W-:Y:S02]  /*10e60*/  @P2 IMAD.MOV.U32 R192, RZ, RZ, R22 ;  /* 0x000000ffffc02224 */ /* 0x000fe400078e0016 */
[----:B------:R-:W2:Y:S04]  /*10e70*/  LDL R22, [R1+0x498] ;  /* 0x0004980001167983 */ /* 0x000ea80000100800 */
[----:B------:R0:W2:Y:S02]  /*10e80*/  @P2 LDG.E.U16 R210, desc[UR60][R192.64] ;  /* 0x0000003cc0d22981 */ /* 0x0000a4000c1e1500 */
[----:B0-----:R-:W-:Y:S02]  /*10e90*/  @P3 IMAD.MOV.U32 R192, RZ, RZ, R13 ;  /* 0x000000ffffc03224 */ /* 0x001fe400078e000d */
[----:B------:R-:W-:Y:S01]  /*10ea0*/  @P3 IMAD.MOV.U32 R193, RZ, RZ, R195 ;  /* 0x000000ffffc13224 */ /* 0x000fe200078e00c3 */
[----:B------:R-:W2:Y:S04]  /*10eb0*/  LDL R13, [R1+0x420] ;  /* 0x00042000010d7983 */ /* 0x000ea80000100800 */
[----:B------:R4:W2:Y:S01]  /*10ec0*/  @P3 LDG.E.U16 R212, desc[UR60][R192.64] ;  /* 0x0000003cc0d43981 */ /* 0x0008a2000c1e1500 */
[----:B------:R-:W-:-:S02]  /*10ed0*/  ISETP.GT.AND P1, PT, R152, 0x75, PT ;  /* 0x000000759800780c */ /* 0x000fc40003f24270 */
[----:B------:R-:W-:Y:S01]  /*10ee0*/  PRMT R214, RZ, 0x7610, R214 ;  /* 0x00007610ffd67816 */ /* 0x000fe200000000d6 */
[----:B------:R-:W2:Y:S01]  /*10ef0*/  LDL R195, [R1+0x57c] ;  /* 0x00057c0001c37983 */ /* 0x000ea20000100800 */
[----:B----4-:R-:W-:-:S03]  /*10f00*/  @P3 IMAD.MOV.U32 R192, RZ, RZ, R2 ;  /* 0x000000ffffc03224 */ /* 0x010fc600078e0002 */
        /* <DEDUP_REMOVED lines=15> */
[----:B------:R0:W-:Y:S01]  /*11000*/  STL [R1+0xcc8], R5 ;  /* 0x000cc80501007387 */ /* 0x0001e20000100800 */
[----:B------:R-:W-:-:S03]  /*11010*/  @P1 IMAD.MOV.U32 R192, RZ, RZ, R22 ;  /* 0x000000ffffc01224 */ /* 0x000fc600078e0016 */
[----:B------:R-:W2:Y:S04]  /*11020*/  LDL R22, [R1+0x574] ;  /* 0x0005740001167983 */ /* 0x000ea80000100800 */
[----:B------:R1:W2:Y:S02]  /*11030*/  @P1 LDG.E.U16 R218, desc[UR60][R192.64] ;  /* 0x0000003cc0da1981 */ /* 0x0002a4000c1e1500 */
[----:B-1----:R-:W-:Y:S02]  /*11040*/  @P2 IMAD.MOV.U32 R193, RZ, RZ, R5 ;  /* 0x000000ffffc12224 */ /* 0x002fe400078e0005 */
[----:B------:R-:W-:-:S05]  /*11050*/  @P2 IMAD.MOV.U32 R192, RZ, RZ, R13 ;  /* 0x000000ffffc02224 */ /* 0x000fca00078e000d */
[----:B------:R4:W2:Y:S02]  /*11060*/  @P2 LDG.E.U16 R220, desc[UR60][R192.64] ;  /* 0x0000003cc0dc2981 */ /* 0x0008a4000c1e1500 */
[----:B----4-:R-:W-:Y:S02]  /*11070*/  @P2 IMAD.MOV.U32 R192, RZ, RZ, R2 ;  /* 0x000000ffffc02224 */ /* 0x010fe400078e0002 */
[----:B------:R-:W4:Y:S01]  /*11080*/  LDL R2, [R1+0x578] ;  /* 0x0005780001027983 */ /* 0x000f220000100800 */
[----:B------:R-:W-:-:S03]  /*11090*/  @P2 IMAD.MOV.U32 R193, RZ, RZ, R12 ;  /* 0x000000ffffc12224 */ /* 0x000fc600078e000c */
[----:B0-----:R-:W4:Y:S04]  /*110a0*/  LDL.LU R5, [R1+0x408] ;  /* 0x0004080001057983 */ /* 0x001f280000300800 */
[----:B------:R-:W4:Y:S04]  /*110b0*/  LDL R13, [R1+0x50c] ;  /* 0x00050c00010d7983 */ /* 0x000f280000100800 */
[----:B------:R-:W4:Y:S01]  /*110c0*/  LDL R12, [R1+0x510] ;  /* 0x00051000010c7983 */ /* 0x000f220000100800 */
[----:B------:R-:W-:Y:S02]  /*110d0*/  PRMT R222, RZ, 0x7610, R222 ;  /* 0x00007610ffde7816 */ /* 0x000fe400000000de */
[----:B------:R-:W-:-:S02]  /*110e0*/  ISETP.GT.AND P1, PT, R152, 0x67, PT ;  /* 0x000000679800780c */ /* 0x000fc40003f24270 */
[----:B------:R-:W-:Y:S02]  /*110f0*/  PRMT R21, RZ, 0x7610, R21 ;  /* 0x00007610ff157816 */ /* 0x000fe40000000015 */
[----:B------:R3:W4:Y:S01]  /*11100*/  @P2 LDG.E.U16 R222, desc[UR60][R192.64] ;  /* 0x0000003cc0de2981 */ /* 0x000722000c1e1500 */
[----:B------:R-:W-:Y:S01]  /*11110*/  PRMT R9, RZ, 0x7610, R9 ;  /* 0x00007610ff097816 */ /* 0x000fe20000000009 */
[----:B---3--:R-:W-:Y:S02]  /*11120*/  @P0 IMAD.MOV.U32 R193, RZ, RZ, R11 ;  /* 0x000000ffffc10224 */ /* 0x008fe400078e000b */
[----:B------:R-:W3:Y:S01]  /*11130*/  LDL R11, [R1+0x504] ;  /* 0x00050400010b7983 */ /* 0x000ee20000100800 */
[----:B--2---:R-:W-:-:S03]  /*11140*/  @P0 IMAD.MOV.U32 R192, RZ, RZ, R10 ;  /* 0x000000ffffc00224 */ /* 0x004fc600078e000a */
[----:B------:R-:W2:Y:S04]  /*11150*/  LDL R10, [R1+0x508] ;  /* 0x00050800010a7983 */ /* 0x000ea80000100800 */
[----:B------:R0:W2:Y:S02]  /*11160*/  @P0 LDG.E.U16 R21, desc[UR60][R192.64] ;  /* 0x0000003cc0150981 */ /* 0x0000a4000c1e1500 */
[----:B0-----:R-:W-:Y:S02]  /*11170*/  @P1 IMAD.MOV.U32 R192, RZ, RZ, R23 ;  /* 0x000000ffffc01224 */ /* 0x001fe400078e0017 */
[----:B------:R-:W-:-:S05]  /*11180*/  @P1 IMAD.MOV.U32 R193, RZ, RZ, R195 ;  /* 0x000000ffffc11224 */ /* 0x000fca00078e00c3 */
[----:B------:R0:W2:Y:S01]  /*11190*/  @P1 LDG.E.U16 R9, desc[UR60][R192.64] ;  /* 0x0000003cc0091981 */ /* 0x0000a2000c1e1500 */
[----:B------:R-:W-:Y:S02]  /*111a0*/  ISETP.GT.AND P0, PT, R152, 0x6e, PT ;  /* 0x0000006e9800780c */ /* 0x000fe40003f04270 */
[----:B------:R-:W-:Y:S02]  /*111b0*/  PRMT R8, RZ, 0x7610, R8 ;  /* 0x00007610ff087816 */ /* 0x000fe40000000008 */
[----:B------:R-:W-:Y:S01]  /*111c0*/  PRMT R4, RZ, 0x7610, R4 ;  /* 0x00007610ff047816 */ /* 0x000fe20000000004 */
[----:B0-----:R-:W-:Y:S01]  /*111d0*/  @P1 IMAD.MOV.U32 R193, RZ, RZ, R22 ;  /* 0x000000ffffc11224 */ /* 0x001fe200078e0016 */
[----:B------:R-:W-:Y:S01]  /*111e0*/  PRMT R14, RZ, 0x7610, R14 ;  /* 0x00007610ff0e7816 */ /* 0x000fe2000000000e */
[----:B----4-:R-:W-:-:S05]  /*111f0*/  @P1 IMAD.MOV.U32 R192, RZ, RZ, R2 ;  /* 0x000000ffffc01224 */ /* 0x010fca00078e0002 */
[----:B------:R0:W4:Y:S02]  /*11200*/  @P1 LDG.E.U16 R8, desc[UR60][R192.64] ;  /* 0x0000003cc0081981 */ /* 0x000124000c1e1500 */
[----:B0-----:R-:W-:Y:S02]  /*11210*/  @P0 IMAD.MOV.U32 R192, RZ, RZ, R12 ;  /* 0x000000ffffc00224 */ /* 0x001fe400078e000c */
[----:B------:R-:W-:-:S05]  /*11220*/  @P0 IMAD.MOV.U32 R193, RZ, RZ, R13 ;  /* 0x000000ffffc10224 */ /* 0x000fca00078e000d */
[----:B------:R3:W4:Y:S02]  /*11230*/  @P0 LDG.E.U16 R4, desc[UR60][R192.64] ;  /* 0x0000003cc0040981 */ /* 0x000724000c1e1500 */
[----:B---3--:R-:W-:Y:S02]  /*11240*/  @P0 IMAD.MOV.U32 R193, RZ, RZ, R11 ;  /* 0x000000ffffc10224 */ /* 0x008fe400078e000b */
[----:B--2---:R-:W-:Y:S01]  /*11250*/  @P0 IMAD.MOV.U32 R192, RZ, RZ, R10 ;  /* 0x000000ffffc00224 */ /* 0x004fe200078e000a */
[----:B------:R-:W-:Y:S04]  /*11260*/  STL [R1+0xd48], R21 ;  /* 0x000d481501007387 */ /* 0x000fe80000100800 */
[----:B------:R-:W2:Y:S04]  /*11270*/  @P0 LDG.E.U16 R14, desc[UR60][R192.64] ;  /* 0x0000003cc00e0981 */ /* 0x000ea8000c1e1500 */
[----:B------:R0:W-:Y:S04]  /*11280*/  STL [R1+0xd4c], R9 ;  /* 0x000d4c0901007387 */ /* 0x0001e80000100800 */
[----:B------:R-:W3:Y:S04]  /*11290*/  LDL R2, [R1+0x500] ;  /* 0x0005000001027983 */ /* 0x000ee80000100800 */
[----:B0-----:R-:W3:Y:S01]  /*112a0*/  LDL R9, [R1+0x4fc] ;  /* 0x0004fc0001097983 */ /* 0x001ee20000100800 */
[----:B------:R-:W-:-:S02]  /*112b0*/  ISETP.GT.AND P1, PT, R152, 0x6f, PT ;  /* 0x0000006f9800780c */ /* 0x000fc40003f24270 */
[----:B------:R-:W-:Y:S01]  /*112c0*/  PRMT R7, RZ, 0x7610, R7 ;  /* 0x00007610ff077816 */ /* 0x000fe20000000007 */
[----:B----4-:R0:W-:Y:S04]  /*112d0*/  STL [R1+0xd50], R8 ;  /* 0x000d500801007387 */ /* 0x0101e80000100800 */
[----:B------:R1:W-:Y:S04]  /*112e0*/  STL [R1+0xd54], R4 ;  /* 0x000d540401007387 */ /* 0x0003e80000100800 */
[----:B------:R-:W4:Y:S04]  /*112f0*/  LDL R22, [R1+0x4f4] ;  /* 0x0004f40001167983 */ /* 0x000f280000100800 */
[----:B------:R-:W4:Y:S04]  /*11300*/  LDL R21, [R1+0x4f8] ;  /* 0x0004f80001157983 */ /* 0x000f280000100800 */
[----:B------:R-:W4:Y:S04]  /*11310*/  LDL R13, [R1+0x48c] ;  /* 0x00048c00010d7983 */ /* 0x000f280000100800 */
[----:B------:R-:W4:Y:S04]  /*11320*/  LDL R12, [R1+0x490] ;  /* 0x00049000010c7983 */ /* 0x000f280000100800 */
[----:B------:R-:W4:Y:S04]  /*11330*/  LDL R11, [R1+0x484] ;  /* 0x00048400010b7983 */ /* 0x000f280000100800 */
[----:B------:R-:W4:Y:S04]  /*11340*/  LDL R10, [R1+0x488] ;  /* 0x00048800010a7983 */ /* 0x000f280000100800 */
[----:B--2---:R-:W-:Y:S04]  /*11350*/  STL [R1+0xd58], R14 ;  /* 0x000d580e01007387 */ /* 0x004fe80000100800 */
[----:B0-----:R-:W2:Y:S04]  /*11360*/  LDL R8, [R1+0x480] ;  /* 0x0004800001087983 */ /* 0x001ea80000100800 */
[----:B-1----:R-:W2:Y:S01]  /*11370*/  LDL R4, [R1+0x474] ;  /* 0x0004740001047983 */ /* 0x002ea20000100800 */
[----:B---3--:R-:W-:-:S03]  /*11380*/  @P1 IMAD.MOV.U32 R192, RZ, RZ, R2 ;  /* 0x000000ffffc01224 */ /* 0x008fc600078e0002 */
[----:B------:R-:W3:Y:S01]  /*11390*/  LDL R2, [R1+0x478] ;  /* 0x0004780001027983 */ /* 0x000ee20000100800 */
[----:B------:R-:W-:-:S03]  /*113a0*/  @P1 IMAD.MOV.U32 R193, RZ, RZ, R9 ;  /* 0x000000ffffc11224 */ /* 0x000fc600078e0009 */
[----:B------:R-:W3:Y:S04]  /*113b0*/  LDL R9, [R1+0x47c] ;  /* 0x00047c0001097983 */ /* 0x000ee80000100800 */
[----:B------:R4:W3:Y:S01]  /*113c0*/  @P1 LDG.E.U16 R7, desc[UR60][R192.64] ;  /* 0x0000003cc0071981 */ /* 0x0008e2000c1e1500 */
[----:B------:R-:W-:Y:S02]  /*113d0*/  ISETP.GT.AND P0, PT, R152, 0x76, PT ;  /* 0x000000769800780c */ /* 0x000fe40003f04270 */
[----:B------:R-:W-:Y:S02]  /*113e0*/  PRMT R250, RZ, 0x7610, R250 ;  /* 0x00007610fffa7816 */ /* 0x000fe400000000fa */
[----:B------:R-:W-:Y:S02]  /*113f0*/  PRMT R248, RZ, 0x7610, R248 ;  /* 0x00007610fff87816 */ /* 0x000fe400000000f8 */
[----:B------:R-:W-:-:S02]  /*11400*/  PRMT R247, RZ, 0x7610, R247 ;  /* 0x00007610fff77816 */ /* 0x000fc400000000f7 */
[----:B------:R-:W-:Y:S02]  /*11410*/  PRMT R244, RZ, 0x7610, R244 ;  /* 0x00007610fff47816 */ /* 0x000fe400000000f4 */
[----:B------:R-:W-:Y:S01]  /*11420*/  PRMT R240, RZ, 0x7610, R240 ;  /* 0x00007610fff07816 */ /* 0x000fe200000000f0 */
[----:B----4-:R-:W-:Y:S02]  /*11430*/  @P1 IMAD.MOV.U32 R193, RZ, RZ, R22 ;  /* 0x000000ffffc11224 */ /* 0x010fe400078e0016 */
[----:B------:R-:W-:-:S05]  /*11440*/  @P1 IMAD.MOV.U32 R192, RZ, RZ, R21 ;  /* 0x000000ffffc01224 */ /* 0x000fca00078e0015 */
[----:B------:R0:W4:Y:S01]  /*11450*/  @P1 LDG.E.U16 R250, desc[UR60][R192.64] ;  /* 0x0000003cc0fa1981 */ /* 0x000122000c1e1500 */
[----:B------:R-:W-:Y:S01]  /*11460*/  ISETP.GT.AND P1, PT, R152, 0x77, PT ;  /* 0x000000779800780c */ /* 0x000fe20003f24270 */
[----:B0-----:R-:W-:Y:S02]  /*11470*/  @P0 IMAD.MOV.U32 R192, RZ, RZ, R12 ;  /* 0x000000ffffc00224 */ /* 0x001fe400078e000c */
[----:B------:R-:W-:-:S05]  /*11480*/  @P0 IMAD.MOV.U32 R193, RZ, RZ, R13 ;  /* 0x000000ffffc10224 */ /* 0x000fca00078e000d */
[----:B------:R0:W4:Y:S02]  /*11490*/  @P0 LDG.E.U16 R248, desc[UR60][R192.64] ;  /* 0x0000003cc0f80981 */ /* 0x000124000c1e1500 */
[----:B0-----:R-:W-:Y:S02]  /*114a0*/  @P0 IMAD.MOV.U32 R192, RZ, RZ, R10 ;  /* 0x000000ffffc00224 */ /* 0x001fe400078e000a */
[----:B------:R-:W-:-:S05]  /*114b0*/  @P0 IMAD.MOV.U32 R193, RZ, RZ, R11 ;  /* 0x000000ffffc10224 */ /* 0x000fca00078e000b */
[----:B------:R2:W4:Y:S02]  /*114c0*/  @P0 LDG.E.U16 R247, desc[UR60][R192.64] ;  /* 0x0000003cc0f70981 */ /* 0x000524000c1e1500 */
[----:B--2---:R-:W-:Y:S02]  /*114d0*/  @P1 IMAD.MOV.U32 R192, RZ, RZ, R8 ;  /* 0x000000ffffc01224 */ /* 0x004fe400078e0008 */
[----:B---3--:R-:W-:Y:S01]  /*114e0*/  @P1 IMAD.MOV.U32 R193, RZ, RZ, R9 ;  /* 0x000000ffffc11224 */ /* 0x008fe200078e0009 */
[----:B------:R0:W-:Y:S04]  /*114f0*/  STL [R1+0xd5c], R7 ;  /* 0x000d5c0701007387 */ /* 0x0001e80000100800 */
[----:B------:R1:W2:Y:S04]  /*11500*/  @P1 LDG.E.U16 R244, desc[UR60][R192.64] ;  /* 0x0000003cc0f41981 */ /* 0x0002a8000c1e1500 */
[----:B------:R-:W3:Y:S01]  /*11510*/  LDL R22, [R1+0x3f8] ;  /* 0x0003f80001167983 */ /* 0x000ee20000100800 */
[----:B-1----:R-:W-:-:S03]  /*11520*/  @P1 IMAD.MOV.U32 R192, RZ, RZ, R2 ;  /* 0x000000ffffc01224 */ /* 0x002fc600078e0002 */
[----:B------:R-:W4:Y:S01]  /*11530*/  LDL.LU R2, [R1+0x1a0] ;  /* 0x0001a00001027983 */ /* 0x000f220000300800 */
[----:B------:R-:W-:-:S03]  /*11540*/  @P1 IMAD.MOV.U32 R193, RZ, RZ, R4 ;  /* 0x000000ffffc11224 */ /* 0x000fc600078e0004 */
[----:B0-----:R-:W2:Y:S04]  /*11550*/  LDL.LU R7, [R1+0x120] ;  /* 0x0001200001077983 */ /* 0x001ea80000300800 */
[----:B------:R-:W2:Y:S04]  /*11560*/  LDL.LU R14, [R1+0x11c] ;  /* 0x00011c00010e7983 */ /* 0x000ea80000300800 */
        /* <DEDUP_REMOVED lines=10> */
[----:B------:R0:W2:Y:S04]  /*11610*/  @P1 LDG.E.U16 R240, desc[UR60][R192.64] ;  /* 0x0000003cc0f01981 */ /* 0x0000a8000c1e1500 */
[----:B------:R-:W0:Y:S04]  /*11620*/  LDL R192, [R1+0x40c] ;  /* 0x00040c0001c07983 */ /* 0x000e280000100800 */
[----:B------:R-:W0:Y:S01]  /*11630*/  LDL R193, [R1+0x410] ;  /* 0x0004100001c17983 */ /* 0x000e220000100800 */
[----:B------:R-:W-:-:S02]  /*11640*/  ISETP.GT.AND P0, PT, R152, 0x7e, PT ;  /* 0x0000007e9800780c */ /* 0x000fc40003f04270 */
[----:B------:R-:W-:-:S11]  /*11650*/  PRMT R238, RZ, 0x7610, R238 ;  /* 0x00007610ffee7816 */ /* 0x000fd600000000ee */
[----:B0-----:R-:W-:-:S04]  /*11660*/  @P0 LOP3.LUT R193, R193, R192, RZ, 0x3c, !PT ;  /* 0x000000c0c1c10212 */ /* 0x001fc800078e3cff */
[----:B------:R-:W-:-:S04]  /*11670*/  @P0 LOP3.LUT R192, R193, R192, RZ, 0x3c, !PT ;  /* 0x000000c0c1c00212 */ /* 0x000fc800078e3cff */
[----:B------:R-:W-:-:S05]  /*11680*/  @P0 LOP3.LUT R193, R193, R192, RZ, 0x3c, !PT ;  /* 0x000000c0c1c10212 */ /* 0x000fca00078e3cff */
[----:B------:R0:W2:Y:S04]  /*11690*/  @P0 LDG.E.U16 R238, desc[UR60][R192.64] ;  /* 0x0000003cc0ee0981 */ /* 0x0000a8000c1e1500 */
[----:B------:R-:W3:Y:S01]  /*116a0*/  LDL R193, [R1+0x404] ;  /* 0x0004040001c17983 */ /* 0x000ee20000100800 */
[----:B------:R-:W-:Y:S01]  /*116b0*/  PRMT R234, RZ, 0x7610, R234 ;  /* 0x00007610ffea7816 */ /* 0x000fe200000000ea */
[----:B0-----:R-:W-:Y:S01]  /*116c0*/  @P0 IMAD.MOV.U32 R192, RZ, RZ, R5 ;  /* 0x000000ffffc00224 */ /* 0x001fe200078e0005 */
[----:B------:R-:W-:-:S04]  /*116d0*/  ISETP.GT.AND P1, PT, R152, 0x7f, PT ;  /* 0x0000007f9800780c */ /* 0x000fc80003f24270 */
[----:B---3--:R0:W3:Y:S04]  /*116e0*/  @P0 LDG.E.U16 R234, desc[UR60][R192.64] ;  /* 0x0000003cc0ea0981 */ /* 0x0080e8000c1e1500 */
[----:B------:R-:W0:Y:S01]  /*116f0*/  LDL R193, [R1+0x400] ;  /* 0x0004000001c17983 */ /* 0x000e220000100800 */
[----:B------:R-:W-:-:S03]  /*11700*/  PRMT R231, RZ, 0x7610, R231 ;  /* 0x00007610ffe77816 */ /* 0x000fc600000000e7 */
[----:B------:R1:W-:Y:S01]  /*11710*/  STL [R1+0xcc4], R6 ;  /* 0x000cc40601007387 */ /* 0x0003e20000100800 */
[----:B0-----:R-:W-:Y:S02]  /*11720*/  @P1 IMAD.MOV.U32 R192, RZ, RZ, R193 ;  /* 0x000000ffffc01224 */ /* 0x001fe400078e00c1 */
[----:B------:R-:W-:Y:S02]  /*11730*/  @P1 IMAD.MOV.U32 R193, RZ, RZ, R6 ;  /* 0x000000ffffc11224 */ /* 0x000fe400078e0006 */
[----:B-1----:R-:W2:Y:S04]  /*11740*/  LDL.LU R6, [R1+0x15c] ;  /* 0x00015c0001067983 */ /* 0x002ea80000300800 */
[----:B------:R0:W3:Y:S04]  /*11750*/  @P1 LDG.E.U16 R231, desc[UR60][R192.64] ;  /* 0x0000003cc0e71981 */ /* 0x0000e8000c1e1500 */
[----:B------:R-:W4:Y:S01]  /*11760*/  LDL R193, [R1+0x3f4] ;  /* 0x0003f40001c17983 */ /* 0x000f220000100800 */
[----:B0-----:R-:W-:-:S02]  /*11770*/  @P1 IMAD.MOV.U32 R192, RZ, RZ, R22 ;  /* 0x000000ffffc01224 */ /* 0x001fc400078e0016 */
[----:B------:R-:W0:Y:S01]  /*11780*/  S2R R22, SR_TID.X ;  /* 0x0000000000167919 */ /* 0x000e220000002100 */
[----:B------:R-:W-:Y:S02]  /*11790*/  PRMT R228, RZ, 0x7610, R228 ;  /* 0x00007610ffe47816 */ /* 0x000fe400000000e4 */
[----:B0-----:R-:W-:-:S04]  /*117a0*/  LOP3.LUT R22, R22, 0x7f, RZ, 0xc0, !PT ;  /* 0x0000007f16167812 */ /* 0x001fc800078ec0ff */
[----:B------:R-:W-:Y:S01]  /*117b0*/  ISETP.GE.AND P0, PT, R22, R152, PT ;  /* 0x000000981600720c */ /* 0x000fe20003f06270 */
[----:B----4-:R-:W4:Y:S04]  /*117c0*/  @P1 LDG.E.U16 R228, desc[UR60][R192.64] ;  /* 0x0000003cc0e41981 */ /* 0x010f28000c1e1500 */
[----:B------:R-:W2:Y:S04]  /*117d0*/  LDL.LU R192, [R1+0x19c] ;  /* 0x00019c0001c07983 */ /* 0x000ea80000300800 */
[----:B------:R-:W3:Y:S04]  /*117e0*/  LDL.LU R193, [R1+0x160] ;  /* 0x0001600001c17983 */ /* 0x000ee80000300800 */
[----:B------:R-:W4:Y:S01]  /*117f0*/  LDL.LU R22, [R1+0xd90] ;  /* 0x000d900001167983 */ /* 0x000f220000300800 */
[----:B------:R-:W-:Y:S06]  /*11800*/  BAR.SYNC.DEFER_BLOCKING 0x0 ;  /* 0x0000000000007b1d */ /* 0x000fec0000010000 */
[----:B----4-:R0:W-:Y:S04]  /*11810*/  STS.U16 [R22], R2 ;  /* 0x0000000216007388 */ /* 0x0101e80000000400 */
[----:B------:R1:W-:Y:S04]  /*11820*/  STS.U16 [R22+0x2000], R0 ;  /* 0x0020000016007388 */ /* 0x0003e80000000400 */
[----:B------:R4:W-:Y:S04]  /*11830*/  STS.U16 [R22+0xa000], R20 ;  /* 0x00a0001416007388 */ /* 0x0009e80000000400 */
[----:B0-----:R-:W3:Y:S04]  /*11840*/  LDL.LU R2, [R1+0xd8c] ;  /* 0x000d8c0001027983 */ /* 0x001ee80000300800 */
[----:B-1----:R-:W3:Y:S04]  /*11850*/  LDL.LU R0, [R1+0xd88] ;  /* 0x000d880001007983 */ /* 0x002ee80000300800 */
[----:B--2---:R0:W-:Y:S04]  /*11860*/  STS.U16 [R22+0x8000], R192 ;  /* 0x008000c016007388 */ /* 0x0041e80000000400 */
[----:B----4-:R-:W2:Y:S04]  /*11870*/  LDL.LU R20, [R1+0xd84] ;  /* 0x000d840001147983 */ /* 0x010ea80000300800 */
[----:B---3--:R1:W-:Y:S04]  /*11880*/  STS.U16 [R22+0x400], R193 ;  /* 0x000400c116007388 */ /* 0x0083e80000000400 */
[----:B0-----:R-:W3:Y:S04]  /*11890*/  LDL.LU R192, [R1+0x194] ;  /* 0x0001940001c07983 */ /* 0x001ee80000300800 */
[----:B------:R0:W-:Y:S04]  /*118a0*/  STS.U16 [R22+0x8400], R6 ;  /* 0x0084000616007388 */ /* 0x0001e80000000400 */
[----:B-1----:R-:W4:Y:S04]  /*118b0*/  LDL.LU R193, [R1+0x158] ;  /* 0x0001580001c17983 */ /* 0x002f280000300800 */
[----:B------:R1:W-:Y:S04]  /*118c0*/  STS.U16 [R22+0x800], R7 ;  /* 0x0008000716007388 */ /* 0x0003e80000000400 */
[----:B0-----:R-:W4:Y:S04]  /*118d0*/  LDL.LU R6, [R1+0x154] ;  /* 0x0001540001067983 */ /* 0x001f280000300800 */
        /* <DEDUP_REMOVED lines=24> */
[----:B-1----:R-:W4:Y:S04]  /*11a60*/  LDL.LU R252, [R1+0x198] ;  /* 0x0001980001fc7983 */ /* 0x002f280000300800 */
[----:B------:R-:W-:Y:S04]  /*11a70*/  STS.U16 [R22+0xa400], R251 ;  /* 0x00a400fb16007388 */ /* 0x000fe80000000400 */
        /* <DEDUP_REMOVED lines=12> */
[----:B------:R-:W-:Y:S04]  /*11b40*/  STL [R1+0xc1c], R22 ;  /* 0x000c1c1601007387 */ /* 0x000fe80000100800 */
[----:B--2---:R0:W-:Y:S04]  /*11b50*/  STS.U16 [R20+0x2080], R191 ;  /* 0x002080bf14007388 */ /* 0x0041e80000000400 */
[----:B------:R1:W-:Y:S04]  /*11b60*/  STS.U16 [R20+0xa080], R19 ;  /* 0x00a0801314007388 */ /* 0x0003e80000000400 */
[----:B---3--:R-:W-:Y:S04]  /*11b70*/  STS.U16 [R20+0x8080], R192 ;  /* 0x008080c014007388 */ /* 0x008fe80000000400 */
[----:B0-----:R-:W2:Y:S04]  /*11b80*/  LDL.LU R191, [R1+0xd80] ;  /* 0x000d800001bf7983 */ /* 0x001ea80000300800 */
[----:B-1----:R-:W3:Y:S04]  /*11b90*/  LDL.LU R19, [R1+0xd7c] ;  /* 0x000d7c0001137983 */ /* 0x002ee80000300800 */
[----:B----4-:R-:W-:Y:S04]  /*11ba0*/  STS.U16 [R20+0x480], R193 ;  /* 0x000480c114007388 */ /* 0x010fe80000000400 */
        /* <DEDUP_REMOVED lines=12> */
[----:B------:R0:W-:Y:S04]  /*11c70*/  STS.U16 [R20+0x80], R252 ;  /* 0x000080fc14007388 */ /* 0x0001e80000000400 */
[----:B0-----:R-:W4:Y:S04]  /*11c80*/  LDL.LU R252, [R1+0x190] ;  /* 0x0001900001fc7983 */ /* 0x001f280000300800 */
[----:B------:R-:W2:Y:S04]  /*11c90*/  LDL.LU R192, [R1+0x18c] ;  /* 0x00018c0001c07983 */ /* 0x000ea80000300800 */
[----:B------:R-:W4:Y:S04]  /*11ca0*/  LDL.LU R193, [R1+0x150] ;  /* 0x0001500001c17983 */ /* 0x000f280000300800 */
        /* <DEDUP_REMOVED lines=11> */
[----:B------:R0:W-:Y:S04]  /*11d60*/  STS.U16 [R20+0x9c80], R195 ;  /* 0x009c80c314007388 */ /* 0x0001e80000000400 */
[----:B------:R-:W4:Y:S04]  /*11d70*/  LDL.LU R23, [R1+0x10] ;  /* 0x0000100001177983 */ /* 0x000f280000300800 */
[----:B0-----:R-:W4:Y:S04]  /*11d80*/  LDL.LU R195, [R1+0xc] ;  /* 0x00000c0001c37983 */ /* 0x001f280000300800 */
        /* <DEDUP_REMOVED lines=15> */
[----:B---3--:R0:W-:Y:S04]  /*11e80*/  STS.U16 [R19+0x2100], R18 ;  /* 0x0021001213007388 */ /* 0x0081e80000000400 */
[----:B0-----:R-:W3:Y:S04]  /*11e90*/  LDL.LU R18, [R1+0xd78] ;  /* 0x000d780001127983 */ /* 0x001ee80000300800 */
[----:B------:R-:W-:Y:S04]  /*11ea0*/  STS.U16 [R19+0xa100], R189 ;  /* 0x00a100bd13007388 */ /* 0x000fe80000000400 */
[----:B--2---:R0:W-:Y:S04]  /*11eb0*/  STS.U16 [R19+0x8100], R192 ;  /* 0x008100c013007388 */ /* 0x0041e80000000400 */
[----:B----4-:R1:W-:Y:S04]  /*11ec0*/  STS.U16 [R19+0x500], R193 ;  /* 0x000500c113007388 */ /* 0x0103e80000000400 */
[----:B------:R2:W-:Y:S04]  /*11ed0*/  STS.U16 [R19+0x8500], R6 ;  /* 0x0085000613007388 */ /* 0x0005e80000000400 */
[----:B0-----:R-:W4:Y:S04]  /*11ee0*/  LDL.LU R192, [R1+0x188] ;  /* 0x0001880001c07983 */ /* 0x001f280000300800 */
[----:B-1----:R-:W4:Y:S04]  /*11ef0*/  LDL.LU R193, [R1+0x184] ;  /* 0x0001840001c17983 */ /* 0x002f280000300800 */
[----:B------:R0:W-:Y:S04]  /*11f00*/  STS.U16 [R19+0x900], R7 ;  /* 0x0009000713007388 */ /* 0x0001e80000000400 */
[----:B--2---:R-:W2:Y:S04]  /*11f10*/  LDL.LU R6, [R1+0x148] ;  /* 0x0001480001067983 */ /* 0x004ea80000300800 */
        /* <DEDUP_REMOVED lines=23> */
[----:B------:R-:W4:Y:S04]  /*12090*/  LDL.LU R189, [R1+0x4] ;  /* 0x0000040001bd7983 */ /* 0x000f280000300800 */
        /* <DEDUP_REMOVED lines=16> */
[----:B---3--:R-:W-:Y:S04]  /*121a0*/  STS.U16 [R18+0x2180], R188 ;  /* 0x002180bc12007388 */ /* 0x008fe80000000400 */
[----:B------:R-:W-:Y:S04]  /*121b0*/  STS.U16 [R18+0xa180], R17 ;  /* 0x00a1801112007388 */ /* 0x000fe80000000400 */
[----:B--2---:R0:W-:Y:S04]  /*121c0*/  STS.U16 [R18+0x580], R6 ;  /* 0x0005800612007388 */ /* 0x0041e80000000400 */
[----:B----4-:R1:W-:Y:S04]  /*121d0*/  STS.U16 [R18+0x8580], R7 ;  /* 0x0085800712007388 */ /* 0x0103e80000000400 */
[----:B0-----:R-:W2:Y:S04]  /*121e0*/  LDL.LU R6, [R1+0x17c] ;  /* 0x00017c0001067983 */ /* 0x001ea80000300800 */
[----:B------:R0:W-:Y:S04]  /*121f0*/  STS.U16 [R18+0x980], R14 ;  /* 0x0009800e12007388 */ /* 0x0001e80000000400 */
[----:B-1----:R-:W3:Y:S04]  /*12200*/  LDL.LU R7, [R1+0x174] ;  /* 0x0001740001077983 */ /* 0x002ee80000300800 */
[----:B------:R1:W-:Y:S04]  /*12210*/  STS.U16 [R18+0x8980], R4 ;  /* 0x0089800412007388 */ /* 0x0003e80000000400 */
[----:B0-----:R-:W4:Y:S04]  /*12220*/  LDL.LU R14, [R1+0x140] ;  /* 0x00014000010e7983 */ /* 0x001f280000300800 */
[----:B------:R0:W-:Y:S04]  /*12230*/  STS.U16 [R18+0xd80], R8 ;  /* 0x000d800812007388 */ /* 0x0001e80000000400 */
[----:B-1----:R-:W2:Y:S04]  /*12240*/  LDL.LU R4, [R1+0x13c] ;  /* 0x00013c0001047983 */ /* 0x002ea80000300800 */
[----:B------:R1:W-:Y:S04]  /*12250*/  STS.U16 [R18+0x8d80], R9 ;  /* 0x008d800912007388 */ /* 0x0003e80000000400 */
        /* <DEDUP_REMOVED lines=18> */
[----:B------:R-:W4:Y:S04]  /*12380*/  LDL.LU R188, [R1] ;  /* 0x0000000001bc7983 */ /* 0x000f280000300800 */
[----:B------:R-:W2:Y:S04]  /*12390*/  LDL.LU R17, [R1+0xd74] ;  /* 0x000d740001117983 */ /* 0x000ea80000300800 */
        /* <DEDUP_REMOVED lines=18> */
[----:B---3--:R1:W-:Y:S04]  /*124c0*/  STS.U16 [R17+0xa00], R8 ;  /* 0x000a000811007388 */ /* 0x0083e80000000400 */
[----:B----4-:R2:W-:Y:S04]  /*124d0*/  STS.U16 [R17+0x8a00], R9 ;  /* 0x008a000911007388 */ /* 0x0105e80000000400 */
[----:B0-----:R-:W3:Y:S04]  /*124e0*/  LDL.LU R4, [R1+0x170] ;  /* 0x0001700001047983 */ /* 0x001ee80000300800 */
[----:B-1----:R-:W4:Y:S04]  /*124f0*/  LDL.LU R8, [R1+0x16c] ;  /* 0x00016c0001087983 */ /* 0x002f280000300800 */
[----:B------:R0:W-:Y:S04]  /*12500*/  STS.U16 [R17+0xe00], R21 ;  /* 0x000e001511007388 */ /* 0x0001e80000000400 */
[----:B--2---:R-:W2:Y:S04]  /*12510*/  LDL.LU R9, [R1+0x134] ;  /* 0x0001340001097983 */ /* 0x004ea80000300800 */
[----:B------:R1:W-:Y:S04]  /*12520*/  STS.U16 [R17+0x1a00], R195 ;  /* 0x001a00c311007388 */ /* 0x0003e80000000400 */
[----:B0-----:R-:W4:Y:S04]  /*12530*/  LDL.LU R21, [R1+0x130] ;  /* 0x0001300001157983 */ /* 0x001f280000300800 */
[----:B------:R0:W-:Y:S04]  /*12540*/  STS.U16 [R17+0x9a00], R189 ;  /* 0x009a00bd11007388 */ /* 0x0001e80000000400 */
[----:B-1----:R-:W3:Y:S04]  /*12550*/  LDL.LU R195, [R1+0xf8] ;  /* 0x0000f80001c37983 */ /* 0x002ee80000300800 */
[----:B------:R1:W-:Y:S04]  /*12560*/  STS.U16 [R17+0x1e00], R188 ;  /* 0x001e00bc11007388 */ /* 0x0003e80000000400 */
[----:B0-----:R-:W2:Y:S04]  /*12570*/  LDL.LU R189, [R1+0xf4] ;  /* 0x0000f40001bd7983 */ /* 0x001ea80000300800 */
[----:B------:R0:W-:Y:S04]  /*12580*/  STS.U16 [R17+0x9e00], R191 ;  /* 0x009e00bf11007388 */ /* 0x0001e80000000400 */
[----:B-1----:R-:W4:Y:S04]  /*12590*/  LDL.LU R188, [R1+0xbc] ;  /* 0x0000bc0001bc7983 */ /* 0x002f280000300800 */
[----:B------:R1:W-:Y:S04]  /*125a0*/  STS.U16 [R17+0x2200], R190 ;  /* 0x002200be11007388 */ /* 0x0003e80000000400 */
[----:B0-----:R-:W4:Y:S04]  /*125b0*/  LDL.LU R191, [R1+0xb8] ;  /* 0x0000b80001bf7983 */ /* 0x001f280000300800 */
[----:B------:R0:W-:Y:S04]  /*125c0*/  STS.U16 [R17+0xa200], R16 ;  /* 0x00a2001011007388 */ /* 0x0001e80000000400 */
[----:B-1----:R-:W4:Y:S04]  /*125d0*/  LDL.LU R190, [R1+0x88] ;  /* 0x0000880001be7983 */ /* 0x002f280000300800 */
[----:B0-----:R-:W3:Y:S04]  /*125e0*/  LDL.LU R16, [R1+0xd70] ;  /* 0x000d700001107983 */ /* 0x001ee80000300800 */
[----:B------:R0:W-:Y:S04]  /*125f0*/  STS.U16 [R17+0x8e00], R13 ;  /* 0x008e000d11007388 */ /* 0x0001e80000000400 */
[----:B------:R1:W-:Y:S04]  /*12600*/  STS.U16 [R17+0x1200], R10 ;  /* 0x0012000a11007388 */ /* 0x0003e80000000400 */
[----:B------:R1:W-:Y:S04]  /*12610*/  STS.U16 [R17+0x9200], R11 ;  /* 0x0092000b11007388 */ /* 0x0003e80000000400 */
[----:B0-----:R-:W4:Y:S04]  /*12620*/  LDL.LU R13, [R1+0x84] ;  /* 0x00008400010d7983 */ /* 0x001f280000300800 */
[----:B-1----:R-:W4:Y:S04]  /*12630*/  LDL.LU R10, [R1+0x58] ;  /* 0x00005800010a7983 */ /* 0x002f280000300800 */
[----:B------:R0:W-:Y:S04]  /*12640*/  STS.U16 [R17+0x1600], R12 ;  /* 0x0016000c11007388 */ /* 0x0001e80000000400 */
[----:B------:R-:W4:Y:S04]  /*12650*/  LDL.LU R11, [R1+0x54] ;  /* 0x00005400010b7983 */ /* 0x000f280000300800 */
[----:B0-----:R-:W4:Y:S04]  /*12660*/  LDL.LU R12, [R1+0x28] ;  /* 0x00002800010c7983 */ /* 0x001f280000300800 */
[----:B------:R0:W-:Y:S04]  /*12670*/  STS.U16 [R17+0x9600], R23 ;  /* 0x0096001711007388 */ /* 0x0001e80000000400 */
        /* <DEDUP_REMOVED lines=20> */
[----:B--2---:R1:W-:Y:S04]  /*127c0*/  STS.U16 [R16+0x8a80], R189 ;  /* 0x008a80bd10007388 */ /* 0x0043e80000000400 */
[----:B----4-:R2:W-:Y:S04]  /*127d0*/  STS.U16 [R16+0xe80], R188 ;  /* 0x000e80bc10007388 */ /* 0x0105e80000000400 */
[----:B0-----:R-:W3:Y:S04]  /*127e0*/  LDL.LU R195, [R1+0x168] ;  /* 0x0001680001c37983 */ /* 0x001ee80000300800 */
[----:B-1----:R-:W4:Y:S04]  /*127f0*/  LDL.LU R189, [R1+0x164] ;  /* 0x0001640001bd7983 */ /* 0x002f280000300800 */
[----:B------:R0:W-:Y:S04]  /*12800*/  STS.U16 [R16+0x8e80], R191 ;  /* 0x008e80bf10007388 */ /* 0x0001e80000000400 */
[----:B--2---:R-:W2:Y:S04]  /*12810*/  LDL.LU R188, [R1+0x128] ;  /* 0x0001280001bc7983 */ /* 0x004ea80000300800 */
[----:B------:R1:W-:Y:S04]  /*12820*/  STS.U16 [R16+0x1280], R190 ;  /* 0x001280be10007388 */ /* 0x0003e80000000400 */
[----:B0-----:R-:W2:Y:S04]  /*12830*/  LDL.LU R191, [R1+0x124] ;  /* 0x0001240001bf7983 */ /* 0x001ea80000300800 */
[----:B------:R0:W-:Y:S04]  /*12840*/  STS.U16 [R16+0x1e80], R0 ;  /* 0x001e800010007388 */ /* 0x0001e80000000400 */
[----:B-1----:R-:W2:Y:S04]  /*12850*/  LDL.LU R190, [R1+0xf0] ;  /* 0x0000f00001be7983 */ /* 0x002ea80000300800 */
[----:B------:R1:W-:Y:S04]  /*12860*/  STS.U16 [R16+0x9e80], R2 ;  /* 0x009e800210007388 */ /* 0x0003e80000000400 */
[----:B0-----:R-:W2:Y:S04]  /*12870*/  LDL.LU R0, [R1+0xd6c] ;  /* 0x000d6c0001007983 */ /* 0x001ea80000300800 */
[----:B------:R0:W-:Y:S04]  /*12880*/  STS.U16 [R16+0x2280], R3 ;  /* 0x0022800310007388 */ /* 0x0001e80000000400 */
[----:B-1----:R-:W2:Y:S04]  /*12890*/  LDL.LU R2, [R1+0xd68] ;  /* 0x000d680001027983 */ /* 0x002ea80000300800 */
[----:B------:R1:W-:Y:S04]  /*128a0*/  STS.U16 [R16+0xa280], R15 ;  /* 0x00a2800f10007388 */ /* 0x0003e80000000400 */
[----:B0-----:R-:W3:Y:S04]  /*128b0*/  LDL.LU R3, [R1+0xd64] ;  /* 0x000d640001037983 */ /* 0x001ee80000300800 */
[----:B-1----:R-:W3:Y:S04]  /*128c0*/  LDL.LU R15, [R1+0xd60] ;  /* 0x000d6000010f7983 */ /* 0x002ee80000300800 */
[----:B------:R-:W2:Y:S04]  /*128d0*/  LDL.LU R223, [R1+0x1e0] ;  /* 0x0001e00001df7983 */ /* 0x000ea80000300800 */
[----:B------:R-:W-:Y:S04]  /*128e0*/  STL [R1+0xc30], R16 ;  /* 0x000c301001007387 */ /* 0x000fe80000100800 */
[----:B------:R-:W2:Y:S04]  /*128f0*/  LDL.LU R230, [R1+0x1e8] ;  /* 0x0001e80001e67983 */ /* 0x000ea80000300800 */
[----:B------:R0:W-:Y:S04]  /*12900*/  STS.U16 [R16+0x9280], R13 ;  /* 0x0092800d10007388 */ /* 0x0001e80000000400 */
[----:B------:R1:W-:Y:S04]  /*12910*/  STS.U16 [R16+0x1a80], R12 ;  /* 0x001a800c10007388 */ /* 0x0003e80000000400 */
[----:B------:R-:W2:Y:S04]  /*12920*/  LDL R158, [R1+0x3ec] ;  /* 0x0003ec00019e7983 */ /* 0x000ea80000100800 */
[----:B0-----:R-:W2:Y:S04]  /*12930*/  LDL R13, [R1+0x364] ;  /* 0x00036400010d7983 */ /* 0x001ea80000100800 */
[----:B-1----:R-:W2:Y:S04]  /*12940*/  LDL R12, [R1+0x370] ;  /* 0x00037000010c7983 */ /* 0x002ea80000100800 */
[----:B------:R0:W-:Y:S04]  /*12950*/  STS.U16 [R16+0x280], R4 ;  /* 0x0002800410007388 */ /* 0x0001e80000000400 */
[----:B------:R1:W-:Y:S04]  /*12960*/  STS.U16 [R16+0x9a80], R23 ;  /* 0x009a801710007388 */ /* 0x0003e80000000400 */
[----:B------:R1:W-:Y:S04]  /*12970*/  STS.U16 [R16+0x8680], R21 ;  /* 0x0086801510007388 */ /* 0x0003e80000000400 */
[----:B0-----:R-:W2:Y:S04]  /*12980*/  LDL R4, [R1+0x2e8] ;  /* 0x0002e80001047983 */ /* 0x001ea80000100800 */
[----:B-1----:R-:W2:Y:S04]  /*12990*/  LDL R23, [R1+0x3f0] ;  /* 0x0003f00001177983 */ /* 0x002ea80000100800 */
[----:B------:R0:W-:Y:S04]  /*129a0*/  STS.U16 [R16+0x9680], R11 ;  /* 0x0096800b10007388 */ /* 0x0001e80000000400 */
[----:B------:R-:W2:Y:S04]  /*129b0*/  LDL R21, [R1+0x3ac] ;  /* 0x0003ac0001157983 */ /* 0x000ea80000100800 */
[----:B------:R-:W2:Y:S04]  /*129c0*/  LDL R14, [R1+0x3b0] ;  /* 0x0003b000010e7983 */ /* 0x000ea80000100800 */
[----:B0-----:R-:W2:Y:S04]  /*129d0*/  LDL R11, [R1+0x324] ;  /* 0x00032400010b7983 */ /* 0x001ea80000100800 */
[----:B------:R-:W2:Y:S04]  /*129e0*/  LDL R6, [R1+0x2e4] ;  /* 0x0002e40001067983 */ /* 0x000ea80000100800 */
[----:B------:R-:W-:Y:S04]  /*129f0*/  STS.U16 [R16+0x8280], R8 ;  /* 0x0082800810007388 */ /* 0x000fe80000000400 */
[----:B------:R-:W-:Y:S04]  /*12a00*/  STS.U16 [R16+0x680], R9 ;  /* 0x0006800910007388 */ /* 0x000fe80000000400 */
[----:B------:R0:W-:Y:S04]  /*12a10*/  STS.U16 [R16+0x1680], R10 ;  /* 0x0016800a10007388 */ /* 0x0001e80000000400 */
        /* <DEDUP_REMOVED lines=14> */
[----:B0-----:R-:W2:Y:S04]  /*12b00*/  LDL R10, [R1+0x328] ;  /* 0x00032800010a7983 */ /* 0x001ea80000100800 */
[----:B------:R-:W2:Y:S04]  /*12b10*/  LDL R9, [R1+0x2a4] ;  /* 0x0002a40001097983 */ /* 0x000ea80000100800 */
[----:B------:R-:W2:Y:S04]  /*12b20*/  LDL R8, [R1+0x2a8] ;  /* 0x0002a80001087983 */ /* 0x000ea80000100800 */
[----:B------:R-:W2:Y:S04]  /*12b30*/  LDL R7, [R1+0x268] ;  /* 0x0002680001077983 */ /* 0x000ea80000100800 */
[----:B-1----:R-:W2:Y:S04]  /*12b40*/  LDL.LU R16, [R1+0x274] ;  /* 0x0002740001107983 */ /* 0x002ea80000300800 */
[----:B------:R-:W2:Y:S04]  /*12b50*/  LDL.LU R17, [R1+0x248] ;  /* 0x0002480001117983 */ /* 0x000ea80000300800 */
[----:B------:R-:W2:Y:S04]  /*12b60*/  LDL.LU R18, [R1+0x26c] ;  /* 0x00026c0001127983 */ /* 0x000ea80000300800 */
[----:B------:R-:W2:Y:S04]  /*12b70*/  LDL.LU R19, [R1+0x240] ;  /* 0x0002400001137983 */ /* 0x000ea80000300800 */
[----:B------:R-:W2:Y:S04]  /*12b80*/  LDL.LU R20, [R1+0x264] ;  /* 0x0002640001147983 */ /* 0x000ea80000300800 */
[----:B------:R-:W2:Y:S01]  /*12b90*/  LDL.LU R22, [R1+0x238] ;  /* 0x0002380001167983 */ /* 0x000ea20000300800 */
[----:B------:R-:W-:-:S03]  /*12ba0*/  PRMT R152, RZ, 0x7610, R152 ;  /* 0x00007610ff987816 */ /* 0x000fc60000000098 */
[----:B---3--:R0:W-:Y:S04]  /*12bb0*/  STS.U16 [R15+0x8b00], R3 ;  /* 0x008b00030f007388 */ /* 0x0081e80000000400 */
[----:B------:R-:W-:Y:S04]  /*12bc0*/  STS.U16 [R15+0x300], R195 ;  /* 0x000300c30f007388 */ /* 0x000fe80000000400 */
[----:B----4-:R-:W-:Y:S04]  /*12bd0*/  STS.U16 [R15+0x8300], R189 ;  /* 0x008300bd0f007388 */ /* 0x010fe80000000400 */
[----:B--2---:R-:W-:Y:S04]  /*12be0*/  STS.U16 [R15+0x700], R188 ;  /* 0x000700bc0f007388 */ /* 0x004fe80000000400 */
[----:B------:R-:W-:Y:S04]  /*12bf0*/  STS.U16 [R15+0x8700], R191 ;  /* 0x008700bf0f007388 */ /* 0x000fe80000000400 */
[----:B------:R-:W-:Y:S04]  /*12c00*/  STS.U16 [R15+0xb00], R190 ;  /* 0x000b00be0f007388 */ /* 0x000fe80000000400 */
[----:B------:R1:W-:Y:S04]  /*12c10*/  STS.U16 [R15+0xf00], R2 ;  /* 0x000f00020f007388 */ /* 0x0003e80000000400 */
[----:B0-----:R-:W2:Y:S04]  /*12c20*/  LDL.LU R3, [R1+0x25c] ;  /* 0x00025c0001037983 */ /* 0x001ea80000300800 */
[----:B------:R0:W-:Y:S04]  /*12c30*/  STS.U16 [R15+0x8f00], R0 ;  /* 0x008f00000f007388 */ /* 0x0001e80000000400 */
[----:B-1----:R-:W3:Y:S04]  /*12c40*/  LDL.LU R2, [R1+0x230] ;  /* 0x0002300001027983 */ /* 0x002ee80000300800 */
[----:B0-----:R-:W4:Y:S04]  /*12c50*/  LDL.LU R0, [R1+0x254] ;  /* 0x0002540001007983 */ /* 0x001f280000300800 */
[----:B------:R-:W2:Y:S04]  /*12c60*/  LDL.LU R252, [R1+0x224] ;  /* 0x0002240001fc7983 */ /* 0x000ea80000300800 */
[----:B------:R-:W3:Y:S04]  /*12c70*/  LDL.LU R251, [R1+0x24c] ;  /* 0x00024c0001fb7983 */ /* 0x000ee80000300800 */
[----:B------:R-:W4:Y:S04]  /*12c80*/  LDL.LU R249, [R1+0x218] ;  /* 0x0002180001f97983 */ /* 0x000f280000300800 */
[----:B------:R-:W3:Y:S04]  /*12c90*/  LDL.LU R246, [R1+0x244] ;  /* 0x0002440001f67983 */ /* 0x000ee80000300800 */
[----:B------:R-:W3:Y:S04]  /*12ca0*/  LDL.LU R245, [R1+0x210] ;  /* 0x0002100001f57983 */ /* 0x000ee80000300800 */
[----:B------:R-:W3:Y:S04]  /*12cb0*/  LDL.LU R243, [R1+0x23c] ;  /* 0x00023c0001f37983 */ /* 0x000ee80000300800 */
[----:B------:R-:W3:Y:S04]  /*12cc0*/  LDL.LU R242, [R1+0x208] ;  /* 0x0002080001f27983 */ /* 0x000ee80000300800 */
[----:B------:R-:W3:Y:S04]  /*12cd0*/  LDL.LU R241, [R1+0x234] ;  /* 0x0002340001f17983 */ /* 0x000ee80000300800 */
[----:B------:R-:W3:Y:S04]  /*12ce0*/  LDL.LU R239, [R1+0x200] ;  /* 0x0002000001ef7983 */ /* 0x000ee80000300800 */
[----:B------:R-:W3:Y:S04]  /*12cf0*/  LDL.LU R237, [R1+0x22c] ;  /* 0x00022c0001ed7983 */ /* 0x000ee80000300800 */
[----:B------:R-:W3:Y:S04]  /*12d00*/  LDL.LU R236, [R1+0x1f8] ;  /* 0x0001f80001ec7983 */ /* 0x000ee80000300800 */
[----:B------:R-:W4:Y:S01]  /*12d10*/  LDL.LU R235, [R1+0x21c] ;  /* 0x00021c0001eb7983 */ /* 0x000f220000300800 */
[----:B------:R-:W-:-:S03]  /*12d20*/  @!P0 IMAD.MOV.U32 R156, RZ, RZ, R230 ;  /* 0x000000ffff9c8224 */ /* 0x000fc600078e00e6 */
[----:B------:R-:W3:Y:S01]  /*12d30*/  LDL.LU R233, [R1+0x1f0] ;  /* 0x0001f00001e97983 */ /* 0x000ee20000300800 */
[----:B------:R-:W-:-:S03]  /*12d40*/  @!P0 IMAD.MOV.U32 R157, RZ, RZ, R223 ;  /* 0x000000ffff9d8224 */ /* 0x000fc600078e00df */
[----:B------:R-:W3:Y:S04]  /*12d50*/  LDL.LU R232, [R1+0x214] ;  /* 0x0002140001e87983 */ /* 0x000ee80000300800 */
[----:B------:R-:W3:Y:S04]  /*12d60*/  LDL.LU R229, [R1+0x20c] ;  /* 0x00020c0001e57983 */ /* 0x000ee80000300800 */
[----:B------:R-:W3:Y:S04]  /*12d70*/  LDL.LU R227, [R1+0x204] ;  /* 0x0002040001e37983 */ /* 0x000ee80000300800 */
[----:B------:R-:W3:Y:S04]  /*12d80*/  LDL.LU R226, [R1+0x1fc] ;  /* 0x0001fc0001e27983 */ /* 0x000ee80000300800 */
[----:B------:R-:W3:Y:S04]  /*12d90*/  LDL.LU R225, [R1+0x1f4] ;  /* 0x0001f40001e17983 */ /* 0x000ee80000300800 */
[----:B------:R-:W3:Y:S01]  /*12da0*/  LDL.LU R224, [R1+0x1ec] ;  /* 0x0001ec0001e07983 */ /* 0x000ee20000300800 */
[----:B------:R-:W-:-:S03]  /*12db0*/  @!P0 IMAD.MOV.U32 R159, RZ, RZ, R13 ;  /* 0x000000ffff9f8224 */ /* 0x000fc600078e000d */
[----:B------:R0:W-:Y:S04]  /*12dc0*/  STL [R1+0xc38], R230 ;  /* 0x000c38e601007387 */ /* 0x0001e80000100800 */
[----:B------:R1:W3:Y:S04]  /*12dd0*/  @!P0 LDG.E.U16 R152, desc[UR60][R156.64] ;  /* 0x0000003c9c988981 */ /* 0x0002e8000c1e1500 */
[----:B0-----:R-:W3:Y:S04]  /*12de0*/  LDL.LU R230, [R1+0x27c] ;  /* 0x00027c0001e67983 */ /* 0x001ee80000300800 */
[----:B------:R0:W-:Y:S01]  /*12df0*/  STL [R1+0xc34], R223 ;  /* 0x000c34df01007387 */ /* 0x0001e20000100800 */
[----:B-1----:R-:W-:-:S02]  /*12e00*/  @!P0 IMAD.MOV.U32 R157, RZ, RZ, R158 ;  /* 0x000000ffff9d8224 */ /* 0x002fc400078e009e */
[----:B------:R-:W-:Y:S01]  /*12e10*/  @!P0 IMAD.MOV.U32 R158, RZ, RZ, R12 ;  /* 0x000000ffff9e8224 */ /* 0x000fe200078e000c */
[----:B0-----:R-:W3:Y:S04]  /*12e20*/  LDL.LU R223, [R1+0x250] ;  /* 0x0002500001df7983 */ /* 0x001ee80000300800 */
[----:B------:R-:W3:Y:S04]  /*12e30*/  LDL R13, [R1+0x35c] ;  /* 0x00035c00010d7983 */ /* 0x000ee80000100800 */
[----:B------:R-:W3:Y:S01]  /*12e40*/  LDL R12, [R1+0x360] ;  /* 0x00036000010c7983 */ /* 0x000ee20000100800 */
[----:B------:R-:W-:-:S03]  /*12e50*/  @!P0 IMAD.MOV.U32 R160, RZ, RZ, R4 ;  /* 0x000000ffffa08224 */ /* 0x000fc600078e0004 */
[----:B------:R-:W3:Y:S01]  /*12e60*/  LDL R4, [R1+0x320] ;  /* 0x0003200001047983 */ /* 0x000ee20000100800 */
[----:B------:R-:W-:Y:S01]  /*12e70*/  PRMT R153, RZ, 0x7610, R153 ;  /* 0x00007610ff997816 */ /* 0x000fe20000000099 */
[----:B------:R-:W-:Y:S01]  /*12e80*/  @!P0 IMAD.MOV.U32 R156, RZ, RZ, R23 ;  /* 0x000000ffff9c8224 */ /* 0x000fe200078e0017 */
[----:B------:R-:W-:Y:S01]  /*12e90*/  PRMT R155, RZ, 0x7610, R155 ;  /* 0x00007610ff9b7816 */ /* 0x000fe2000000009b */
[----:B------:R-:W3:Y:S01]  /*12ea0*/  LDL R23, [R1+0x3e4] ;  /* 0x0003e40001177983 */ /* 0x000ee20000100800 */
[----:B------:R-:W-:-:S03]  /*12eb0*/  @!P0 IMAD.MOV.U32 R161, RZ, RZ, R6 ;  /* 0x000000ffffa18224 */ /* 0x000fc600078e0006 */
[----:B------:R0:W3:Y:S04]  /*12ec0*/  @!P0 LDG.E.U16 R153, desc[UR60][R156.64] ;  /* 0x0000003c9c998981 */ /* 0x0000e8000c1e1500 */
[----:B------:R1:W3:Y:S01]  /*12ed0*/  @!P0 LDG.E.U16 R155, desc[UR60][R158.64] ;  /* 0x0000003c9e9b8981 */ /* 0x0002e2000c1e1500 */
[----:B0-----:R-:W-:Y:S01]  /*12ee0*/  @!P0 IMAD.MOV.U32 R156, RZ, RZ, R14 ;  /* 0x000000ffff9c8224 */ /* 0x001fe200078e000e */
[----:B------:R-:W-:Y:S02]  /*12ef0*/  @!P0 MOV R157, R21 ;  /* 0x00000015009d8202 */ /* 0x000fe40000000f00 */
[----:B------:R-:W3:Y:S01]  /*12f00*/  LDL R14, [R1+0x3a8] ;  /* 0x0003a800010e7983 */ /* 0x000ee20000100800 */
[----:B-1----:R-:W-:-:S03]  /*12f10*/  @!P0 IMAD.MOV.U32 R159, RZ, RZ, R11 ;  /* 0x000000ffff9f8224 */ /* 0x002fc600078e000b */
[----:B------:R-:W3:Y:S04]  /*12f20*/  LDL R21, [R1+0x3a4] ;  /* 0x0003a40001157983 */ /* 0x000ee80000100800 */
[----:B------:R-:W3:Y:S04]  /*12f30*/  LDL R11, [R1+0x31c] ;  /* 0x00031c00010b7983 */ /* 0x000ee80000100800 */
[----:B------:R-:W3:Y:S01]  /*12f40*/  LDL.LU R6, [R1+0x3e8] ;  /* 0x0003e80001067983 */ /* 0x000ee20000300800 */
[----:B------:R-:W-:Y:S01]  /*12f50*/  PRMT R154, RZ, 0x7610, R154 ;  /* 0x00007610ff9a7816 */ /* 0x000fe2000000009a */
[----:B------:R-:W-:-:S02]  /*12f60*/  @!P0 IMAD.MOV.U32 R158, RZ, RZ, R10 ;  /* 0x000000ffff9e8224 */ /* 0x000fc400078e000a */
[----:B------:R-:W3:Y:S04]  /*12f70*/  LDL R10, [R1+0x2dc] ;  /* 0x0002dc00010a7983 */ /* 0x000ee80000100800 */
[----:B------:R0:W3:Y:S01]  /*12f80*/  @!P0 LDG.E.U16 R154, desc[UR60][R156.64] ;  /* 0x0000003c9c9a8981 */ /* 0x0000e2000c1e1500 */
[----:B------:R-:W-:Y:S02]  /*12f90*/  @!P0 IMAD.MOV.U32 R162, RZ, RZ, R7 ;  /* 0x000000ffffa28224 */ /* 0x000fe400078e0007 */
[----:B------:R-:W-:Y:S01]  /*12fa0*/  @!P0 IMAD.MOV.U32 R163, RZ, RZ, R20 ;  /* 0x000000ffffa38224 */ /* 0x000fe200078e0014 */
[----:B------:R-:W3:Y:S01]  /*12fb0*/  LDL R7, [R1+0x2a0] ;  /* 0x0002a00001077983 */ /* 0x000ee20000100800 */
[----:B0-----:R-:W-:Y:S02]  /*12fc0*/  PRMT R156, RZ, 0x7610, R156 ;  /* 0x00007610ff9c7816 */ /* 0x001fe4000000009c */
[----:B------:R-:W-:-:S04]  /*12fd0*/  PRMT R157, RZ, 0x7610, R157 ;  /* 0x00007610ff9d7816 */ /* 0x000fc8000000009d */
[----:B------:R0:W3:Y:S04]  /*12fe0*/  @!P0 LDG.E.U16 R156, desc[UR60][R158.64] ;  /* 0x0000003c9e9c8981 */ /* 0x0000e8000c1e1500 */
[----:B------:R1:W3:Y:S01]  /*12ff0*/  @!P0 LDG.E.U16 R157, desc[UR60][R160.64] ;  /* 0x0000003ca09d8981 */ /* 0x0002e2000c1e1500 */
[----:B0-----:R-:W-:Y:S02]  /*13000*/  PRMT R158, RZ, 0x7610, R158 ;  /* 0x00007610ff9e7816 */ /* 0x001fe4000000009e */
[----:B------:R-:W-:Y:S01]  /*13010*/  PRMT R159, RZ, 0x7610, R159 ;  /* 0x00007610ff9f7816 */ /* 0x000fe2000000009f */
[----:B-1----:R-:W-:Y:S02]  /*13020*/  @!P0 IMAD.MOV.U32 R160, RZ, RZ, R8 ;  /* 0x000000ffffa08224 */ /* 0x002fe400078e0008 */
[----:B------:R-:W-:Y:S01]  /*13030*/  @!P0 IMAD.MOV.U32 R161, RZ, RZ, R9 ;  /* 0x000000ffffa18224 */ /* 0x000fe200078e0009 */
[----:B------:R-:W3:Y:S04]  /*13040*/  LDL R8, [R1+0x29c] ;  /* 0x00029c0001087983 */ /* 0x000ee80000100800 */
[----:B------:R0:W3:Y:S04]  /*13050*/  @!P0 LDG.E.U16 R158, desc[UR60][R160.64] ;  /* 0x0000003ca09e8981 */ /* 0x0000e8000c1e1500 */
[----:B------:R-:W3:Y:S04]  /*13060*/  LDL R9, [R1+0x2e0] ;  /* 0x0002e00001097983 */ /* 0x000ee80000100800 */
[----:B------:R2:W3:Y:S01]  /*13070*/  @!P0 LDG.E.U16 R159, desc[UR60][R162.64] ;  /* 0x0000003ca29f8981 */ /* 0x0004e2000c1e1500 */
[----:B0-----:R-:W-:-:S03]  /*13080*/  PRMT R160, RZ, 0x7610, R160 ;  /* 0x00007610ffa07816 */ /* 0x001fc600000000a0 */
[----:B------:R0:W-:Y:S04]  /*13090*/  STL [R1+0xc3c], R20 ;  /* 0x000c3c1401007387 */ /* 0x0001e80000100800 */
[----:B0-----:R-:W3:Y:S01]  /*130a0*/  LDL.LU R20, [R1+0x258] ;  /* 0x0002580001147983 */ /* 0x001ee20000300800 */
[----:B--2---:R-:W-:-:S03]  /*130b0*/  @!P0 IMAD.MOV.U32 R162, RZ, RZ, R252 ;  /* 0x000000ffffa28224 */ /* 0x004fc600078e00fc */
[----:B------:R0:W-:Y:S04]  /*130c0*/  STL [R1+0xc44], R252 ;  /* 0x000c44fc01007387 */ /* 0x0001e80000100800 */
[----:B0-----:R-:W2:Y:S01]  /*130d0*/  LDL.LU R252, [R1+0x260] ;  /* 0x0002600001fc7983 */ /* 0x001ea20000300800 */
[----:B----4-:R-:W-:-:S05]  /*130e0*/  @!P0 IMAD.MOV.U32 R163, RZ, RZ, R235 ;  /* 0x000000ffffa38224 */ /* 0x010fca00078e00eb */
[----:B------:R0:W4:Y:S04]  /*130f0*/  @!P0 LDG.E.U16 R160, desc[UR60][R162.64] ;  /* 0x0000003ca2a08981 */ /* 0x000128000c1e1500 */
[----:B------:R1:W-:Y:S01]  /*13100*/  STL [R1+0xc40], R235 ;  /* 0x000c40eb01007387 */ /* 0x0003e20000100800 */
[----:B0-----:R-:W-:-:S03]  /*13110*/  PRMT R163, RZ, 0x7610, R163 ;  /* 0x00007610ffa37816 */ /* 0x001fc600000000a3 */
[----:B-1----:R-:W4:Y:S01]  /*13120*/  LDL.LU R235, [R1+0x284] ;  /* 0x0002840001eb7983 */ /* 0x002f220000300800 */
[----:B---3--:R-:W-:Y:S02]  /*13130*/  @!P0 IMAD.MOV.U32 R167, RZ, RZ, R13 ;  /* 0x000000ffffa78224 */ /* 0x008fe400078e000d */
[----:B------:R-:W-:Y:S01]  /*13140*/  @!P0 IMAD.MOV.U32 R166, RZ, RZ, R12 ;  /* 0x000000ffffa68224 */ /* 0x000fe200078e000c */
[----:B------:R-:W-:Y:S01]  /*13150*/  PRMT R161, RZ, 0x7610, R161 ;  /* 0x00007610ffa17816 */ /* 0x000fe200000000a1 */
[----:B------:R-:W3:Y:S04]  /*13160*/  LDL R13, [R1+0x3a0] ;  /* 0x0003a000010d7983 */ /* 0x000ee80000100800 */
[----:B------:R0:W4:Y:S01]  /*13170*/  @!P0 LDG.E.U16 R163, desc[UR60][R166.64] ;  /* 0x0000003ca6a38981 */ /* 0x000122000c1e1500 */
[----:B------:R-:W-:Y:S01]  /*13180*/  @!P0 IMAD.MOV.U32 R165, RZ, RZ, R23 ;  /* 0x000000ffffa58224 */ /* 0x000fe200078e0017 */
[----:B------:R-:W-:-:S02]  /*13190*/  PRMT R162, RZ, 0x7610, R162 ;  /* 0x00007610ffa27816 */ /* 0x000fc400000000a2 */
[----:B------:R-:W3:Y:S01]  /*131a0*/  LDL R12, [R1+0x354] ;  /* 0x00035400010c7983 */ /* 0x000ee20000100800 */
[----:B0-----:R-:W-:-:S03]  /*131b0*/  @!P0 IMAD.MOV.U32 R166, RZ, RZ, R4 ;  /* 0x000000ffffa68224 */ /* 0x001fc600078e0004 */
[----:B------:R-:W4:Y:S01]  /*131c0*/  LDL R4, [R1+0x3e0] ;  /* 0x0003e00001047983 */ /* 0x000f220000100800 */
[----:B------:R-:W-:-:S05]  /*131d0*/  @!P0 IMAD.MOV.U32 R164, RZ, RZ, R6 ;  /* 0x000000ffffa48224 */ /* 0x000fca00078e0006 */
[----:B------:R0:W3:Y:S02]  /*131e0*/  @!P0 LDG.E.U16 R161, desc[UR60][R164.64] ;  /* 0x0000003ca4a18981 */ /* 0x0000e4000c1e1500 */
[----:B0-----:R-:W-:Y:S02]  /*131f0*/  @!P0 IMAD.MOV.U32 R165, RZ, RZ, R21 ;  /* 0x000000ffffa58224 */ /* 0x001fe400078e0015 */
[----:B------:R-:W3:Y:S01]  /*13200*/  LDL R21, [R1+0x3dc] ;  /* 0x0003dc0001157983 */ /* 0x000ee20000100800 */
[----:B------:R-:W-:-:S03]  /*13210*/  @!P0 IMAD.MOV.U32 R164, RZ, RZ, R14 ;  /* 0x000000ffffa48224 */ /* 0x000fc600078e000e */
[----:B------:R-:W3:Y:S01]  /*13220*/  LDL R14, [R1+0x39c] ;  /* 0x00039c00010e7983 */ /* 0x000ee20000100800 */
[----:B------:R-:W-:-:S03]  /*13230*/  @!P0 IMAD.MOV.U32 R167, RZ, RZ, R11 ;  /* 0x000000ffffa78224 */ /* 0x000fc600078e000b */
[----:B------:R-:W3:Y:S01]  /*13240*/  LDL R11, [R1+0x358] ;  /* 0x00035800010b7983 */ /* 0x000ee20000100800 */
[----:B------:R-:W-:-:S03]  /*13250*/  @!P0 IMAD.MOV.U32 R169, RZ, RZ, R10 ;  /* 0x000000ffffa98224 */ /* 0x000fc600078e000a */
[----:B------:R-:W3:Y:S04]  /*13260*/  LDL R10, [R1+0x314] ;  /* 0x00031400010a7983 */ /* 0x000ee80000100800 */
[----:B------:R0:W3:Y:S01]  /*13270*/  @!P0 LDG.E.U16 R162, desc[UR60][R164.64] ;  /* 0x0000003ca4a28981 */ /* 0x0000e2000c1e1500 */
[----:B------:R-:W-:Y:S01]  /*13280*/  @!P0 IMAD.MOV.U32 R171, RZ, RZ, R3 ;  /* 0x000000ffffab8224 */ /* 0x000fe200078e0003 */
[----:B0-----:R-:W-:Y:S02]  /*13290*/  PRMT R164, RZ, 0x7610, R164 ;  /* 0x00007610ffa47816 */ /* 0x001fe400000000a4 */
[----:B------:R-:W-:Y:S01]  /*132a0*/  PRMT R165, RZ, 0x7610, R165 ;  /* 0x00007610ffa57816 */ /* 0x000fe200000000a5 */
[----:B------:R-:W-:-:S03]  /*132b0*/  @!P0 IMAD.MOV.U32 R168, RZ, RZ, R9 ;  /* 0x000000ffffa88224 */ /* 0x000fc600078e0009 */
[----:B------:R0:W3:Y:S04]  /*132c0*/  @!P0 LDG.E.U16 R164, desc[UR60][R166.64] ;  /* 0x0000003ca6a48981 */ /* 0x0000e8000c1e1500 */
[----:B------:R-:W3:Y:S04]  /*132d0*/  LDL R9, [R1+0x318] ;  /* 0x0003180001097983 */ /* 0x000ee80000100800 */
[----:B------:R1:W3:Y:S01]  /*132e0*/  @!P0 LDG.E.U16 R165, desc[UR60][R168.64] ;  /* 0x0000003ca8a58981 */ /* 0x0002e2000c1e1500 */
[----:B0-----:R-:W-:Y:S01]  /*132f0*/  PRMT R167, RZ, 0x7610, R167 ;  /* 0x00007610ffa77816 */ /* 0x001fe200000000a7 */
[----:B-1----:R-:W-:-:S02]  /*13300*/  @!P0 IMAD.MOV.U32 R168, RZ, RZ, R7 ;  /* 0x000000ffffa88224 */ /* 0x002fc400078e0007 */
[----:B------:R-:W-:Y:S01]  /*13310*/  @!P0 IMAD.MOV.U32 R169, RZ, RZ, R8 ;  /* 0x000000ffffa98224 */ /* 0x000fe200078e0008 */
[----:B------:R-:W3:Y:S04]  /*13320*/  LDL R7, [R1+0x2d8] ;  /* 0x0002d80001077983 */ /* 0x000ee80000100800 */
[----:B------:R-:W3:Y:S01]  /*13330*/  LDL R8, [R1+0x2d4] ;  /* 0x0002d40001087983 */ /* 0x000ee20000100800 */
[----:B--2---:R-:W-:-:S03]  /*13340*/  @!P0 IMAD.MOV.U32 R170, RZ, RZ, R252 ;  /* 0x000000ffffaa8224 */ /* 0x004fc600078e00fc */
[----:B------:R0:W-:Y:S04]  /*13350*/  STL [R1+0xc54], R252 ;  /* 0x000c54fc01007387 */ /* 0x0001e80000100800 */
[----:B------:R1:W2:Y:S04]  /*13360*/  @!P0 LDG.E.U16 R167, desc[UR60][R170.64] ;  /* 0x0000003caaa78981 */ /* 0x0002a8000c1e1500 */
[----:B0-----:R-:W2:Y:S04]  /*13370*/  LDL.LU R252, [R1+0x278] ;  /* 0x0002780001fc7983 */ /* 0x001ea80000300800 */
[----:B------:R0:W-:Y:S01]  /*13380*/  STL [R1+0xc48], R3 ;  /* 0x000c480301007387 */ /* 0x0001e20000100800 */
[----:B-1----:R-:W-:-:S02]  /*13390*/  @!P0 IMAD.MOV.U32 R170, RZ, RZ, R249 ;  /* 0x000000ffffaa8224 */ /* 0x002fc400078e00f9 */
[----:B------:R-:W-:Y:S01]  /*133a0*/  @!P0 IMAD.MOV.U32 R171, RZ, RZ, R232 ;  /* 0x000000ffffab8224 */ /* 0x000fe200078e00e8 */
[----:B0-----:R-:W2:Y:S04]  /*133b0*/  LDL.LU R3, [R1+0x28c] ;  /* 0x00028c0001037983 */ /* 0x001ea80000300800 */
[----:B------:R0:W-:Y:S04]  /*133c0*/  STL [R1+0xc50], R249 ;  /* 0x000c50f901007387 */ /* 0x0001e80000100800 */
[----:B0-----:R-:W2:Y:S04]  /*133d0*/  LDL.LU R249, [R1+0x270] ;  /* 0x0002700001f97983 */ /* 0x001ea80000300800 */
[----:B------:R0:W-:Y:S04]  /*133e0*/  STL [R1+0xc4c], R232 ;  /* 0x000c4ce801007387 */ /* 0x0001e80000100800 */
[----:B0-----:R-:W2:Y:S01]  /*133f0*/  LDL.LU R232, [R1+0x294] ;  /* 0x0002940001e87983 */ /* 0x001ea20000300800 */
[----:B----4-:R-:W-:-:S03]  /*13400*/  @!P0 IMAD.MOV.U32 R172, RZ, RZ, R4 ;  /* 0x000000ffffac8224 */ /* 0x010fc600078e0004 */
[----:B------:R-:W4:Y:S01]  /*13410*/  LDL R4, [R1+0x298] ;  /* 0x0002980001047983 */ /* 0x000f220000100800 */
[----:B------:R-:W-:-:S06]  /*13420*/  PRMT R166, RZ, 0x7610, R166 ;  /* 0x00007610ffa67816 */ /* 0x000fcc00000000a6 */
[----:B------:R0:W2:Y:S02]  /*13430*/  @!P0 LDG.E.U16 R166, desc[UR60][R168.64] ;  /* 0x0000003ca8a68981 */ /* 0x0000a4000c1e1500 */
[----:B0-----:R-:W-:Y:S02]  /*13440*/  PRMT R169, RZ, 0x7610, R169 ;  /* 0x00007610ffa97816 */ /* 0x001fe400000000a9 */
[----:B------:R-:W-:Y:S01]  /*13450*/  PRMT R168, RZ, 0x7610, R168 ;  /* 0x00007610ffa87816 */ /* 0x000fe200000000a8 */
[----:B---3--:R-:W-:Y:S02]  /*13460*/  @!P0 IMAD.MOV.U32 R175, RZ, RZ, R12 ;  /* 0x000000ffffaf8224 */ /* 0x008fe400078e000c */
[----:B------:R-:W3:Y:S04]  /*13470*/  LDL R12, [R1+0x398] ;  /* 0x00039800010c7983 */ /* 0x000ee80000100800 */
[----:B------:R0:W3:Y:S01]  /*13480*/  @!P0 LDG.E.U16 R168, desc[UR60][R170.64] ;  /* 0x0000003caaa88981 */ /* 0x0000e2000c1e1500 */
[----:B------:R-:W-:-:S03]  /*13490*/  @!P0 IMAD.MOV.U32 R173, RZ, RZ, R21 ;  /* 0x000000ffffad8224 */ /* 0x000fc600078e0015 */
[----:B------:R-:W3:Y:S04]  /*134a0*/  LDL R21, [R1+0x3d4] ;  /* 0x0003d40001157983 */ /* 0x000ee80000100800 */
[----:B------:R1:W3:Y:S01]  /*134b0*/  @!P0 LDG.E.U16 R169, desc[UR60][R172.64] ;  /* 0x0000003caca98981 */ /* 0x0002e2000c1e1500 */
[----:B0-----:R-:W-:Y:S01]  /*134c0*/  PRMT R171, RZ, 0x7610, R171 ;  /* 0x00007610ffab7816 */ /* 0x001fe200000000ab */
[----:B------:R-:W-:Y:S02]  /*134d0*/  @!P0 IMAD.MOV.U32 R174, RZ, RZ, R11 ;  /* 0x000000ffffae8224 */ /* 0x000fe400078e000b */
[----:B------:R-:W3:Y:S04]  /*134e0*/  LDL R11, [R1+0x34c] ;  /* 0x00034c00010b7983 */ /* 0x000ee80000100800 */
[----:B------:R0:W3:Y:S01]  /*134f0*/  @!P0 LDG.E.U16 R171, desc[UR60][R174.64] ;  /* 0x0000003caeab8981 */ /* 0x0000e2000c1e1500 */
[----:B-1----:R-:W-:-:S03]  /*13500*/  @!P0 IMAD.MOV.U32 R173, RZ, RZ, R14 ;  /* 0x000000ffffad8224 */ /* 0x002fc600078e000e */
[----:B------:R-:W3:Y:S01]  /*13510*/  LDL R14, [R1+0x3d8] ;  /* 0x0003d800010e7983 */ /* 0x000ee20000100800 */
[----:B------:R-:W-:-:S03]  /*13520*/  @!P0 IMAD.MOV.U32 R172, RZ, RZ, R13 ;  /* 0x000000ffffac8224 */ /* 0x000fc600078e000d */
[----:B------:R-:W3:Y:S01]  /*13530*/  LDL R13, [R1+0x394] ;  /* 0x00039400010d7983 */ /* 0x000ee20000100800 */
[----:B0-----:R-:W-:-:S03]  /*13540*/  @!P0 IMAD.MOV.U32 R175, RZ, RZ, R10 ;  /* 0x000000ffffaf8224 */ /* 0x001fc600078e000a */
[----:B------:R-:W3:Y:S01]  /*13550*/  LDL R10, [R1+0x350] ;  /* 0x00035000010a7983 */ /* 0x000ee20000100800 */
[----:B------:R-:W-:-:S06]  /*13560*/  PRMT R170, RZ, 0x7610, R170 ;  /* 0x00007610ffaa7816 */ /* 0x000fcc00000000aa */
[----:B------:R0:W3:Y:S01]  /*13570*/  @!P0 LDG.E.U16 R170, desc[UR60][R172.64] ;  /* 0x0000003cacaa8981 */ /* 0x0000e2000c1e1500 */
[----:B------:R-:W-:-:S03]  /*13580*/  @!P0 IMAD.MOV.U32 R174, RZ, RZ, R9 ;  /* 0x000000ffffae8224 */ /* 0x000fc600078e0009 */
[----:B------:R-:W3:Y:S01]  /*13590*/  LDL R9, [R1+0x30c] ;  /* 0x00030c0001097983 */ /* 0x000ee20000100800 */
[----:B0-----:R-:W-:Y:S01]  /*135a0*/  PRMT R173, RZ, 0x7610, R173 ;  /* 0x00007610ffad7816 */ /* 0x001fe200000000ad */
[----:B------:R-:W-:Y:S02]  /*135b0*/  @!P0 IMAD.MOV.U32 R176, RZ, RZ, R7 ;  /* 0x000000ffffb08224 */ /* 0x000fe400078e0007 */
[----:B------:R-:W3:Y:S01]  /*135c0*/  LDL R7, [R1+0x2cc] ;  /* 0x0002cc0001077983 */ /* 0x000ee20000100800 */
[----:B------:R-:W-:-:S03]  /*135d0*/  @!P0 IMAD.MOV.U32 R177, RZ, RZ, R8 ;  /* 0x000000ffffb18224 */ /* 0x000fc600078e0008 */
[----:B------:R-:W3:Y:S04]  /*135e0*/  LDL R8, [R1+0x310] ;  /* 0x0003100001087983 */ /* 0x000ee80000100800 */
[----:B------:R4:W3:Y:S02]  /*135f0*/  @!P0 LDG.E.U16 R173, desc[UR60][R176.64] ;  /* 0x0000003cb0ad8981 */ /* 0x0008e4000c1e1500 */
[----:B----4-:R-:W-:Y:S02]  /*13600*/  @!P0 IMAD.MOV.U32 R176, RZ, RZ, R4 ;  /* 0x000000ffffb08224 */ /* 0x010fe400078e0004 */
[----:B------:R-:W4:Y:S01]  /*13610*/  LDL R4, [R1+0x2d0] ;  /* 0x0002d00001047983 */ /* 0x000f220000100800 */
[----:B------:R-:W-:Y:S01]  /*13620*/  PRMT R172, RZ, 0x7610, R172 ;  /* 0x00007610ffac7816 */ /* 0x000fe200000000ac */
[----:B--2---:R-:W-:-:S02]  /*13630*/  @!P0 IMAD.MOV.U32 R177, RZ, RZ, R232 ;  /* 0x000000ffffb18224 */ /* 0x004fc400078e00e8 */
[----:B------:R0:W-:Y:S01]  /*13640*/  STL [R1+0xc58], R232 ;  /* 0x000c58e801007387 */ /* 0x0001e20000100800 */
[----:B------:R-:W-:-:S03]  /*13650*/  @!P0 IMAD.MOV.U32 R178, RZ, RZ, R20 ;  /* 0x000000ffffb28224 */ /* 0x000fc600078e0014 */
[----:B------:R1:W2:Y:S01]  /*13660*/  @!P0 LDG.E.U16 R172, desc[UR60][R174.64] ;  /* 0x0000003caeac8981 */ /* 0x0002a2000c1e1500 */
[----:B------:R-:W-:-:S03]  /*13670*/  @!P0 IMAD.MOV.U32 R179, RZ, RZ, R0 ;  /* 0x000000ffffb38224 */ /* 0x000fc600078e0000 */
[----:B0-----:R-:W2:Y:S01]  /*13680*/  LDL.LU R232, [R1+0x280] ;  /* 0x0002800001e87983 */ /* 0x001ea20000300800 */
[----:B-1----:R-:W-:-:S03]  /*13690*/  PRMT R175, RZ, 0x7610, R175 ;  /* 0x00007610ffaf7816 */ /* 0x002fc600000000af */
[----:B------:R0:W-:Y:S04]  /*136a0*/  STL [R1+0xc60], R20 ;  /* 0x000c601401007387 */ /* 0x0001e80000100800 */
[----:B------:R1:W2:Y:S04]  /*136b0*/  @!P0 LDG.E.U16 R175, desc[UR60][R178.64] ;  /* 0x0000003cb2af8981 */ /* 0x0002a8000c1e1500 */
[----:B0-----:R-:W2:Y:S04]  /*136c0*/  LDL.LU R20, [R1+0x288] ;  /* 0x0002880001147983 */ /* 0x001ea80000300800 */
[----:B------:R0:W-:Y:S01]  /*136d0*/  STL [R1+0xc5c], R0 ;  /* 0x000c5c0001007387 */ /* 0x0001e20000100800 */
[----:B-1----:R-:W-:-:S03]  /*136e0*/  @!P0 IMAD.MOV.U32 R178, RZ, RZ, R245 ;  /* 0x000000ffffb28224 */ /* 0x002fc600078e00f5 */
[----:B0-----:R-:W2:Y:S04]  /*136f0*/  LDL.LU R0, [R1+0x2ac] ;  /* 0x0002ac0001007983 */ /* 0x001ea80000300800 */
[----:B------:R0:W-:Y:S04]  /*13700*/  STL [R1+0xc68], R245 ;  /* 0x000c68f501007387 */ /* 0x0001e80000100800 */
[----:B0-----:R-:W2:Y:S01]  /*13710*/  LDL.LU R245, [R1+0x290] ;  /* 0x0002900001f57983 */ /* 0x001ea20000300800 */
[----:B------:R-:W-:Y:S01]  /*13720*/  PRMT R174, RZ, 0x7610, R174 ;  /* 0x00007610ffae7816 */ /* 0x000fe200000000ae */
[----:B---3--:R-:W-:-:S02]  /*13730*/  @!P0 IMAD.MOV.U32 R180, RZ, RZ, R14 ;  /* 0x000000ffffb48224 */ /* 0x008fc400078e000e */
[----:B------:R-:W-:-:S03]  /*13740*/  @!P0 IMAD.MOV.U32 R181, RZ, RZ, R21 ;  /* 0x000000ffffb58224 */ /* 0x000fc600078e0015 */
[----:B------:R0:W3:Y:S01]  /*13750*/  @!P0 LDG.E.U16 R174, desc[UR60][R176.64] ;  /* 0x0000003cb0ae8981 */ /* 0x0000e2000c1e1500 */
[----:B------:R-:W-:-:S03]  /*13760*/  @!P0 IMAD.MOV.U32 R179, RZ, RZ, R229 ;  /* 0x000000ffffb38224 */ /* 0x000fc600078e00e5 */
[----:B------:R1:W-:Y:S01]  /*13770*/  STL [R1+0xc64], R229 ;  /* 0x000c64e501007387 */ /* 0x0003e20000100800 */
[----:B0-----:R-:W-:Y:S02]  /*13780*/  PRMT R177, RZ, 0x7610, R177 ;  /* 0x00007610ffb17816 */ /* 0x001fe400000000b1 */
[----:B------:R-:W-:Y:S01]  /*13790*/  PRMT R176, RZ, 0x7610, R176 ;  /* 0x00007610ffb07816 */ /* 0x000fe200000000b0 */
[----:B-1----:R-:W3:Y:S04]  /*137a0*/  LDL.LU R229, [R1+0x2b4] ;  /* 0x0002b40001e57983 */ /* 0x002ee80000300800 */
[----:B------:R0:W3:Y:S04]  /*137b0*/  @!P0 LDG.E.U16 R177, desc[UR60][R180.64] ;  /* 0x0000003cb4b18981 */ /* 0x0000e8000c1e1500 */
[----:B------:R-:W3:Y:S01]  /*137c0*/  LDL R14, [R1+0x3cc] ;  /* 0x0003cc00010e7983 */ /* 0x000ee20000100800 */
[----:B------:R-:W-:-:S03]  /*137d0*/  @!P0 IMAD.MOV.U32 R182, RZ, RZ, R10 ;  /* 0x000000ffffb68224 */ /* 0x000fc600078e000a */
[----:B------:R1:W3:Y:S01]  /*137e0*/  @!P0 LDG.E.U16 R176, desc[UR60][R178.64] ;  /* 0x0000003cb2b08981 */ /* 0x0002e2000c1e1500 */
[----:B0-----:R-:W-:-:S03]  /*137f0*/  @!P0 IMAD.MOV.U32 R181, RZ, RZ, R13 ;  /* 0x000000ffffb58224 */ /* 0x001fc600078e000d */
[----:B------:R-:W3:Y:S01]  /*13800*/  LDL R13, [R1+0x3d0] ;  /* 0x0003d000010d7983 */ /* 0x000ee20000100800 */
[----:B------:R-:W-:Y:S02]  /*13810*/  @!P0 IMAD.MOV.U32 R180, RZ, RZ, R12 ;  /* 0x000000ffffb48224 */ /* 0x000fe400078e000c */
[----:B------:R-:W-:Y:S01]  /*13820*/  @!P0 IMAD.MOV.U32 R183, RZ, RZ, R11 ;  /* 0x000000ffffb78224 */ /* 0x000fe200078e000b */
[----:B------:R-:W3:Y:S01]  /*13830*/  LDL R12, [R1+0x38c] ;  /* 0x00038c00010c7983 */ /* 0x000ee20000100800 */
[----:B-1----:R-:W-:-:S03]  /*13840*/  PRMT R179, RZ, 0x7610, R179 ;  /* 0x00007610ffb37816 */ /* 0x002fc600000000b3 */
[----:B------:R-:W3:Y:S04]  /*13850*/  LDL R11, [R1+0x390] ;  /* 0x00039000010b7983 */ /* 0x000ee80000100800 */
[----:B------:R0:W3:Y:S04]  /*13860*/  @!P0 LDG.E.U16 R179, desc[UR60][R182.64] ;  /* 0x0000003cb6b38981 */ /* 0x0000e8000c1e1500 */
[----:B------:R-:W3:Y:S01]  /*13870*/  LDL R10, [R1+0x344] ;  /* 0x00034400010a7983 */ /* 0x000ee20000100800 */
[----:B0-----:R-:W-:-:S03]  /*13880*/  @!P0 IMAD.MOV.U32 R183, RZ, RZ, R9 ;  /* 0x000000ffffb78224 */ /* 0x001fc600078e0009 */
[----:B------:R-:W3:Y:S01]  /*13890*/  LDL R9, [R1+0x348] ;  /* 0x0003480001097983 */ /* 0x000ee20000100800 */
[----:B------:R-:W-:Y:S02]  /*138a0*/  @!P0 IMAD.MOV.U32 R182, RZ, RZ, R8 ;  /* 0x000000ffffb68224 */ /* 0x000fe400078e0008 */
[----:B------:R-:W-:Y:S01]  /*138b0*/  @!P0 IMAD.MOV.U32 R185, RZ, RZ, R7 ;  /* 0x000000ffffb98224 */ /* 0x000fe200078e0007 */
[----:B------:R-:W3:Y:S04]  /*138c0*/  LDL R8, [R1+0x304] ;  /* 0x0003040001087983 */ /* 0x000ee80000100800 */
[----:B------:R-:W3:Y:S01]  /*138d0*/  LDL R7, [R1+0x308] ;  /* 0x0003080001077983 */ /* 0x000ee20000100800 */
[----:B----4-:R-:W-:-:S03]  /*138e0*/  @!P0 IMAD.MOV.U32 R184, RZ, RZ, R4 ;  /* 0x000000ffffb88224 */ /* 0x010fc600078e0004 */
[----:B------:R-:W4:Y:S01]  /*138f0*/  LDL R4, [R1+0x2c8] ;  /* 0x0002c80001047983 */ /* 0x000f220000100800 */
[----:B------:R-:W-:-:S06]  /*13900*/  PRMT R178, RZ, 0x7610, R178 ;  /* 0x00007610ffb27816 */ /* 0x000fcc00000000b2 */
[----:B------:R0:W4:Y:S02]  /*13910*/  @!P0 LDG.E.U16 R178, desc[UR60][R180.64] ;  /* 0x0000003cb4b28981 */ /* 0x000124000c1e1500 */
[----:B0-----:R-:W-:Y:S01]  /*13920*/  PRMT R181, RZ, 0x7610, R181 ;  /* 0x00007610ffb57816 */ /* 0x001fe200000000b5 */
[----:B------:R-:W-:-:S05]  /*13930*/  @!P0 IMAD.MOV.U32 R186, RZ, RZ, R223 ;  /* 0x000000ffffba8224 */ /* 0x000fca00078e00df */
[----:B------:R0:W4:Y:S01]  /*13940*/  @!P0 LDG.E.U16 R181, desc[UR60][R184.64] ;  /* 0x0000003cb8b58981 */ /* 0x000122000c1e1500 */
[----:B------:R-:W-:Y:S02]  /*13950*/  @!P0 IMAD.MOV.U32 R187, RZ, RZ, R251 ;  /* 0x000000ffffbb8224 */ /* 0x000fe400078e00fb */
[----:B0-----:R-:W-:Y:S02]  /*13960*/  @!P0 IMAD.MOV.U32 R185, RZ, RZ, R3 ;  /* 0x000000ffffb98224 */ /* 0x001fe400078e0003 */
[----:B--2---:R-:W-:Y:S01]  /*13970*/  @!P0 IMAD.MOV.U32 R184, RZ, RZ, R245 ;  /* 0x000000ffffb88224 */ /* 0x004fe200078e00f5 */
[----:B------:R0:W-:Y:S04]  /*13980*/  STL [R1+0xc74], R245 ;  /* 0x000c74f501007387 */ /* 0x0001e80000100800 */
[----:B0-----:R-:W2:Y:S04]  /*13990*/  LDL.LU R245, [R1+0x2b0] ;  /* 0x0002b00001f57983 */ /* 0x001ea80000300800 */
[----:B------:R0:W-:Y:S04]  /*139a0*/  STL [R1+0xc6c], R3 ;  /* 0x000c6c0301007387 */ /* 0x0001e80000100800 */
[----:B0-----:R-:W2:Y:S04]  /*139b0*/  LDL.LU R3, [R1+0x2bc] ;  /* 0x0002bc0001037983 */ /* 0x001ea80000300800 */
[----:B------:R0:W-:Y:S04]  /*139c0*/  STL [R1+0xc78], R223 ;  /* 0x000c78df01007387 */ /* 0x0001e80000100800 */
[----:B0-----:R-:W2:Y:S04]  /*139d0*/  LDL.LU R223, [R1+0x2b8] ;  /* 0x0002b80001df7983 */ /* 0x001ea80000300800 */
[----:B------:R0:W-:Y:S04]  /*139e0*/  STL [R1+0xc70], R251 ;  /* 0x000c70fb01007387 */ /* 0x0001e80000100800 */
[----:B0-----:R-:W2:Y:S01]  /*139f0*/  LDL.LU R251, [R1+0x2c4] ;  /* 0x0002c40001fb7983 */ /* 0x001ea20000300800 */
[----:B------:R-:W-:-:S06]  /*13a00*/  PRMT R180, RZ, 0x7610, R180 ;  /* 0x00007610ffb47816 */ /* 0x000fcc00000000b4 */
[----:B------:R0:W2:Y:S01]  /*13a10*/  @!P0 LDG.E.U16 R180, desc[UR60][R182.64] ;  /* 0x0000003cb6b48981 */ /* 0x0000a2000c1e1500 */
[----:B---3--:R-:W-:Y:S01]  /*13a20*/  @!P0 IMAD.MOV.U32 R192, RZ, RZ, R13 ;  /* 0x000000ffffc08224 */ /* 0x008fe200078e000d */
[----:B0-----:R-:W-:Y:S02]  /*13a30*/  PRMT R182, RZ, 0x7610, R182 ;  /* 0x00007610ffb67816 */ /* 0x001fe400000000b6 */
[----:B------:R-:W-:Y:S01]  /*13a40*/  PRMT R183, RZ, 0x7610, R183 ;  /* 0x00007610ffb77816 */ /* 0x000fe200000000b7 */
[----:B------:R-:W-:-:S03]  /*13a50*/  @!P0 IMAD.MOV.U32 R193, RZ, RZ, R14 ;  /* 0x000000ffffc18224 */ /* 0x000fc600078e000e */
[----:B------:R0:W3:Y:S04]  /*13a60*/  @!P0 LDG.E.U16 R182, desc[UR60][R184.64] ;  /* 0x0000003cb8b68981 */ /* 0x0000e8000c1e1500 */
[----:B------:R1:W3:Y:S01]  /*13a70*/  @!P0 LDG.E.U16 R183, desc[UR60][R186.64] ;  /* 0x0000003cbab78981 */ /* 0x0002e2000c1e1500 */
[----:B0-----:R-:W-:Y:S02]  /*13a80*/  PRMT R184, RZ, 0x7610, R184 ;  /* 0x00007610ffb87816 */ /* 0x001fe400000000b8 */
[----:B------:R-:W-:Y:S01]  /*13a90*/  PRMT R185, RZ, 0x7610, R185 ;  /* 0x00007610ffb97816 */ /* 0x000fe200000000b9 */
[----:B-1----:R-:W-:Y:S02]  /*13aa0*/  @!P0 IMAD.MOV.U32 R186, RZ, RZ, R242 ;  /* 0x000000ffffba8224 */ /* 0x002fe400078e00f2 */
[----:B------:R-:W-:-:S03]  /*13ab0*/  @!P0 IMAD.MOV.U32 R187, RZ, RZ, R227 ;  /* 0x000000ffffbb8224 */ /* 0x000fc600078e00e3 */
[----:B------:R0:W3:Y:S04]  /*13ac0*/  @!P0 LDG.E.U16 R185, desc[UR60][R192.64] ;  /* 0x0000003cc0b98981 */ /* 0x0000e8000c1e1500 */
[----:B------:R1:W3:Y:S01]  /*13ad0*/  @!P0 LDG.E.U16 R184, desc[UR60][R186.64] ;  /* 0x0000003cbab88981 */ /* 0x0002e2000c1e1500 */
[----:B0-----:R-:W-:Y:S02]  /*13ae0*/  @!P0 IMAD.MOV.U32 R192, RZ, RZ, R11 ;  /* 0x000000ffffc08224 */ /* 0x001fe400078e000b */
[----:B------:R-:W-:Y:S01]  /*13af0*/  @!P0 IMAD.MOV.U32 R193, RZ, RZ, R12 ;  /* 0x000000ffffc18224 */ /* 0x000fe200078e000c */
[----:B-1----:R-:W-:Y:S01]  /*13b00*/  PRMT R186, RZ, 0x7610, R186 ;  /* 0x00007610ffba7816 */ /* 0x002fe200000000ba */
[----:B------:R0:W-:Y:S01]  /*13b10*/  STL [R1+0xc80], R242 ;  /* 0x000c80f201007387 */ /* 0x0001e20000100800 */
[----:B------:R-:W-:-:S04]  /*13b20*/  PRMT R187, RZ, 0x7610, R187 ;  /* 0x00007610ffbb7816 */ /* 0x000fc800000000bb */
[----:B------:R1:W3:Y:S04]  /*13b30*/  @!P0 LDG.E.U16 R186, desc[UR60][R192.64] ;  /* 0x0000003cc0ba8981 */ /* 0x0002e8000c1e1500 */
[----:B0-----:R-:W3:Y:S04]  /*13b40*/  LDL.LU R242, [R1+0x2ec] ;  /* 0x0002ec0001f27983 */ /* 0x001ee80000300800 */
[----:B------:R0:W-:Y:S01]  /*13b50*/  STL [R1+0xc7c], R227 ;  /* 0x000c7ce301007387 */ /* 0x0001e20000100800 */
[----:B-1----:R-:W-:Y:S02]  /*13b60*/  @!P0 IMAD.MOV.U32 R192, RZ, RZ, R9 ;  /* 0x000000ffffc08224 */ /* 0x002fe400078e0009 */
[----:B------:R-:W-:Y:S01]  /*13b70*/  @!P0 IMAD.MOV.U32 R193, RZ, RZ, R10 ;  /* 0x000000ffffc18224 */ /* 0x000fe200078e000a */
[----:B------:R-:W-:-:S04]  /*13b80*/  PRMT R194, RZ, 0x7610, R194 ;  /* 0x00007610ffc27816 */ /* 0x000fc800000000c2 */
[----:B------:R1:W3:Y:S04]  /*13b90*/  @!P0 LDG.E.U16 R187, desc[UR60][R192.64] ;  /* 0x0000003cc0bb8981 */ /* 0x0002e8000c1e1500 */
[----:B0-----:R-:W3:Y:S04]  /*13ba0*/  LDL.LU R227, [R1+0x2c0] ;  /* 0x0002c00001e37983 */ /* 0x001ee80000300800 */
[----:B------:R-:W3:Y:S04]  /*13bb0*/  LDL R11, [R1+0x3c4] ;  /* 0x0003c400010b7983 */ /* 0x000ee80000100800 */
[----:B------:R-:W3:Y:S01]  /*13bc0*/  LDL R10, [R1+0x3c8] ;  /* 0x0003c800010a7983 */ /* 0x000ee20000100800 */
[----:B-1----:R-:W-:-:S02]  /*13bd0*/  @!P0 IMAD.MOV.U32 R193, RZ, RZ, R8 ;  /* 0x000000ffffc18224 */ /* 0x002fc400078e0008 */
[----:B------:R-:W-:Y:S01]  /*13be0*/  @!P0 IMAD.MOV.U32 R192, RZ, RZ, R7 ;  /* 0x000000ffffc08224 */ /* 0x000fe200078e0007 */
[----:B------:R-:W3:Y:S04]  /*13bf0*/  LDL R9, [R1+0x384] ;  /* 0x0003840001097983 */ /* 0x000ee80000100800 */
[----:B------:R-:W3:Y:S04]  /*13c00*/  LDL R8, [R1+0x388] ;  /* 0x0003880001087983 */ /* 0x000ee80000100800 */
[----:B------:R4:W3:Y:S04]  /*13c10*/  @!P0 LDG.E.U16 R194, desc[UR60][R192.64] ;  /* 0x0000003cc0c28981 */ /* 0x0008e8000c1e1500 */
[----:B------:R-:W3:Y:S01]  /*13c20*/  LDL R7, [R1+0x33c] ;  /* 0x00033c0001077983 */ /* 0x000ee20000100800 */
[----:B----4-:R-:W-:-:S03]  /*13c30*/  @!P0 IMAD.MOV.U32 R192, RZ, RZ, R4 ;  /* 0x000000ffffc08224 */ /* 0x010fc600078e0004 */
[----:B------:R-:W4:Y:S01]  /*13c40*/  LDL R4, [R1+0x340] ;  /* 0x0003400001047983 */ /* 0x000f220000100800 */
[----:B------:R-:W-:Y:S02]  /*13c50*/  PRMT R196, RZ, 0x7610, R196 ;  /* 0x00007610ffc47816 */ /* 0x000fe400000000c4 */
[----:B------:R-:W-:Y:S02]  /*13c60*/  PRMT R197, RZ, 0x7610, R197 ;  /* 0x00007610ffc57816 */ /* 0x000fe400000000c5 */
[----:B------:R-:W-:Y:S02]  /*13c70*/  PRMT R198, RZ, 0x7610, R198 ;  /* 0x00007610ffc67816 */ /* 0x000fe400000000c6 */
[----:B------:R-:W-:Y:S02]  /*13c80*/  PRMT R199, RZ, 0x7610, R199 ;  /* 0x00007610ffc77816 */ /* 0x000fe400000000c7 */
[----:B------:R-:W-:Y:S02]  /*13c90*/  PRMT R200, RZ, 0x7610, R200 ;  /* 0x00007610ffc87816 */ /* 0x000fe400000000c8 */
[----:B------:R-:W-:Y:S01]  /*13ca0*/  PRMT R201, RZ, 0x7610, R201 ;  /* 0x00007610ffc97816 */ /* 0x000fe200000000c9 */
[----:B--2---:R-:W-:Y:S01]  /*13cb0*/  @!P0 IMAD.MOV.U32 R193, RZ, RZ, R251 ;  /* 0x000000ffffc18224 */ /* 0x004fe200078e00fb */
[----:B------:R0:W-:Y:S04]  /*13cc0*/  STL [R1+0xc84], R251 ;  /* 0x000c84fb01007387 */ /* 0x0001e80000100800 */
[----:B------:R1:W2:Y:S04]  /*13cd0*/  @!P0 LDG.E.U16 R196, desc[UR60][R192.64] ;  /* 0x0000003cc0c48981 */ /* 0x0002a8000c1e1500 */
[----:B0-----:R-:W2:Y:S01]  /*13ce0*/  LDL.LU R251, [R1+0x2f4] ;  /* 0x0002f40001fb7983 */ /* 0x001ea20000300800 */
[----:B-1----:R-:W-:-:S02]  /*13cf0*/  @!P0 IMAD.MOV.U32 R192, RZ, RZ, R20 ;  /* 0x000000ffffc08224 */ /* 0x002fc400078e0014 */
[----:B------:R-:W-:Y:S01]  /*13d00*/  @!P0 IMAD.MOV.U32 R193, RZ, RZ, R235 ;  /* 0x000000ffffc18224 */ /* 0x000fe200078e00eb */
        /* <DEDUP_REMOVED lines=8> */
[----:B------:R-:W-:-:S05]  /*13d90*/  @!P0 IMAD.MOV.U32 R193, RZ, RZ, R246 ;  /* 0x000000ffffc18224 */ /* 0x000fca00078e00f6 */
[----:B------:R0:W2:Y:S02]  /*13da0*/  @!P0 LDG.E.U16 R198, desc[UR60][R192.64] ;  /* 0x0000003cc0c68981 */ /* 0x0000a4000c1e1500 */
[----:B0-----:R-:W-:Y:S02]  /*13db0*/  @!P0 IMAD.MOV.U32 R192, RZ, RZ, R239 ;  /* 0x000000ffffc08224 */ /* 0x001fe400078e00ef */
[----:B------:R-:W-:-:S05]  /*13dc0*/  @!P0 IMAD.MOV.U32 R193, RZ, RZ, R226 ;  /* 0x000000ffffc18224 */ /* 0x000fca00078e00e2 */
[----:B------:R3:W2:Y:S02]  /*13dd0*/  @!P0 LDG.E.U16 R199, desc[UR60][R192.64] ;  /* 0x0000003cc0c78981 */ /* 0x0006a4000c1e1500 */
[----:B---3--:R-:W-:Y:S02]  /*13de0*/  @!P0 IMAD.MOV.U32 R193, RZ, RZ, R11 ;  /* 0x000000ffffc18224 */ /* 0x008fe400078e000b */
[----:B------:R-:W-:Y:S01]  /*13df0*/  @!P0 IMAD.MOV.U32 R192, RZ, RZ, R10 ;  /* 0x000000ffffc08224 */ /* 0x000fe200078e000a */
[----:B------:R0:W-:Y:S04]  /*13e00*/  STL [R1+0xc90], R246 ;  /* 0x000c90f601007387 */ /* 0x0001e80000100800 */
[----:B------:R1:W3:Y:S04]  /*13e10*/  @!P0 LDG.E.U16 R200, desc[UR60][R192.64] ;  /* 0x0000003cc0c88981 */ /* 0x0002e8000c1e1500 */
[----:B0-----:R-:W3:Y:S01]  /*13e20*/  LDL.LU R246, [R1+0x2f8] ;  /* 0x0002f80001f67983 */ /* 0x001ee20000300800 */
[----:B-1----:R-:W-:-:S02]  /*13e30*/  @!P0 IMAD.MOV.U32 R192, RZ, RZ, R8 ;  /* 0x000000ffffc08224 */ /* 0x002fc400078e0008 */
[----:B------:R-:W-:Y:S01]  /*13e40*/  @!P0 IMAD.MOV.U32 R193, RZ, RZ, R9 ;  /* 0x000000ffffc18224 */ /* 0x000fe200078e0009 */
[----:B------:R0:W-:Y:S04]  /*13e50*/  STL [R1+0xc9c], R239 ;  /* 0x000c9cef01007387 */ /* 0x0001e80000100800 */
[----:B------:R1:W3:Y:S04]  /*13e60*/  @!P0 LDG.E.U16 R201, desc[UR60][R192.64] ;  /* 0x0000003cc0c98981 */ /* 0x0002e8000c1e1500 */
[----:B0-----:R-:W3:Y:S04]  /*13e70*/  LDL.LU R239, [R1+0x334] ;  /* 0x0003340001ef7983 */ /* 0x001ee80000300800 */
[----:B------:R0:W-:Y:S01]  /*13e80*/  STL [R1+0xc98], R226 ;  /* 0x000c98e201007387 */ /* 0x0001e20000100800 */
[----:B-1----:R-:W-:-:S03]  /*13e90*/  @!P0 IMAD.MOV.U32 R193, RZ, RZ, R7 ;  /* 0x000000ffffc18224 */ /* 0x002fc600078e0007 */
[----:B0-----:R-:W3:Y:S04]  /*13ea0*/  LDL.LU R226, [R1+0x32c] ;  /* 0x00032c0001e27983 */ /* 0x001ee80000300800 */
[----:B------:R-:W3:Y:S01]  /*13eb0*/  LDL R7, [R1+0x3bc] ;  /* 0x0003bc0001077983 */ /* 0x000ee20000100800 */
[----:B----4-:R-:W-:-:S03]  /*13ec0*/  @!P0 IMAD.MOV.U32 R192, RZ, RZ, R4 ;  /* 0x000000ffffc08224 */ /* 0x010fc600078e0004 */
[----:B------:R-:W4:Y:S01]  /*13ed0*/  LDL R4, [R1+0x3c0] ;  /* 0x0003c00001047983 */ /* 0x000f220000100800 */
[----:B------:R-:W-:Y:S02]  /*13ee0*/  PRMT R202, RZ, 0x7610, R202 ;  /* 0x00007610ffca7816 */ /* 0x000fe400000000ca */
[----:B------:R-:W-:-:S04]  /*13ef0*/  PRMT R203, RZ, 0x7610, R203 ;  /* 0x00007610ffcb7816 */ /* 0x000fc800000000cb */
[----:B------:R2:W4:Y:S01]  /*13f00*/  @!P0 LDG.E.U16 R202, desc[UR60][R192.64] ;  /* 0x0000003cc0ca8981 */ /* 0x000522000c1e1500 */
[----:B------:R-:W-:Y:S02]  /*13f10*/  PRMT R204, RZ, 0x7610, R204 ;  /* 0x00007610ffcc7816 */ /* 0x000fe400000000cc */
[----:B------:R-:W-:Y:S02]  /*13f20*/  PRMT R205, RZ, 0x7610, R205 ;  /* 0x00007610ffcd7816 */ /* 0x000fe400000000cd */
[----:B------:R-:W-:Y:S02]  /*13f30*/  PRMT R206, RZ, 0x7610, R206 ;  /* 0x00007610ffce7816 */ /* 0x000fe400000000ce */
[----:B------:R-:W-:Y:S01]  /*13f40*/  PRMT R207, RZ, 0x7610, R207 ;  /* 0x00007610ffcf7816 */ /* 0x000fe200000000cf */
[----:B--2---:R-:W-:Y:S01]  /*13f50*/  @!P0 IMAD.MOV.U32 R193, RZ, RZ, R235 ;  /* 0x000000ffffc18224 */ /* 0x004fe200078e00eb */
[----:B------:R-:W-:Y:S01]  /*13f60*/  @!P0 MOV R192, R17 ;  /* 0x0000001100c08202 */ /* 0x000fe20000000f00 */
[----:B------:R0:W-:Y:S04]  /*13f70*/  STL [R1+0xca4], R17 ;  /* 0x000ca41101007387 */ /* 0x0001e80000100800 */
[----:B------:R1:W2:Y:S04]  /*13f80*/  @!P0 LDG.E.U16 R203, desc[UR60][R192.64] ;  /* 0x0000003cc0cb8981 */ /* 0x0002a8000c1e1500 */
[----:B0-----:R-:W2:Y:S04]  /*13f90*/  LDL.LU R17, [R1+0x338] ;  /* 0x0003380001117983 */ /* 0x001ea80000300800 */
[----:B------:R0:W-:Y:S01]  /*13fa0*/  STL [R1+0xca0], R235 ;  /* 0x000ca0eb01007387 */ /* 0x0001e20000100800 */
[----:B-1----:R-:W-:-:S02]  /*13fb0*/  @!P0 IMAD.MOV.U32 R192, RZ, RZ, R227 ;  /* 0x000000ffffc08224 */ /* 0x002fc400078e00e3 */
[----:B------:R-:W-:-:S05]  /*13fc0*/  @!P0 IMAD.MOV.U32 R193, RZ, RZ, R3 ;  /* 0x000000ffffc18224 */ /* 0x000fca00078e0003 */
[----:B------:R1:W2:Y:S04]  /*13fd0*/  @!P0 LDG.E.U16 R204, desc[UR60][R192.64] ;  /* 0x0000003cc0cc8981 */ /* 0x0002a8000c1e1500 */
[----:B0-----:R-:W2:Y:S04]  /*13fe0*/  LDL.LU R235, [R1+0x330] ;  /* 0x0003300001eb7983 */ /* 0x001ea80000300800 */
[----:B------:R0:W-:Y:S01]  /*13ff0*/  STL [R1+0xcac], R227 ;  /* 0x000cace301007387 */ /* 0x0001e20000100800 */
[----:B-1----:R-:W-:-:S03]  /*14000*/  @!P0 IMAD.MOV.U32 R192, RZ, RZ, R232 ;  /* 0x000000ffffc08224 */ /* 0x002fc600078e00e8 */
[----:B0-----:R-:W2:Y:S04]  /*14010*/  LDL.LU R227, [R1+0x37c] ;  /* 0x00037c0001e37983 */ /* 0x001ea80000300800 */
[----:B------:R0:W-:Y:S04]  /*14020*/  STL [R1+0xca8], R3 ;  /* 0x000ca80301007387 */ /* 0x0001e80000100800 */
[----:B0-----:R-:W2:Y:S04]  /*14030*/  LDL.LU R3, [R1+0x374] ;  /* 0x0003740001037983 */ /* 0x001ea80000300800 */
[----:B------:R0:W-:Y:S04]  /*14040*/  STL [R1+0xcb4], R232 ;  /* 0x000cb4e801007387 */ /* 0x0001e80000100800 */
[----:B0-----:R-:W2:Y:S01]  /*14050*/  LDL.LU R232, [R1+0x380] ;  /* 0x0003800001e87983 */ /* 0x001ea20000300800 */
[----:B------:R-:W-:-:S05]  /*14060*/  @!P0 IMAD.MOV.U32 R193, RZ, RZ, R230 ;  /* 0x000000ffffc18224 */ /* 0x000fca00078e00e6 */
[----:B------:R0:W2:Y:S04]  /*14070*/  @!P0 LDG.E.U16 R205, desc[UR60][R192.64] ;  /* 0x0000003cc0cd8981 */ /* 0x0000a8000c1e1500 */
[----:B------:R1:W-:Y:S01]  /*14080*/  STL [R1+0xcb0], R230 ;  /* 0x000cb0e601007387 */ /* 0x0003e20000100800 */
[----:B0-----:R-:W-:Y:S02]  /*14090*/  @!P0 IMAD.MOV.U32 R192, RZ, RZ, R19 ;  /* 0x000000ffffc08224 */ /* 0x001fe400078e0013 */
[----:B------:R-:W-:Y:S01]  /*140a0*/  @!P0 IMAD.MOV.U32 R193, RZ, RZ, R243 ;  /* 0x000000ffffc18224 */ /* 0x000fe200078e00f3 */
[----:B-1----:R-:W2:Y:S04]  /*140b0*/  LDL.LU R230, [R1+0x378] ;  /* 0x0003780001e67983 */ /* 0x002ea80000300800 */
[----:B------:R-:W-:Y:S04]  /*140c0*/  STL [R1+0xcbc], R19 ;  /* 0x000cbc1301007387 */ /* 0x000fe80000100800 */
[----:B------:R0:W2:Y:S04]  /*140d0*/  @!P0 LDG.E.U16 R206, desc[UR60][R192.64] ;  /* 0x0000003cc0ce8981 */ /* 0x0000a8000c1e1500 */
[----:B------:R1:W-:Y:S01]  /*140e0*/  STL [R1+0xcb8], R243 ;  /* 0x000cb8f301007387 */ /* 0x0003e20000100800 */
[----:B0-----:R-:W-:-:S02]  /*140f0*/  @!P0 IMAD.MOV.U32 R192, RZ, RZ, R236 ;  /* 0x000000ffffc08224 */ /* 0x001fc400078e00ec */
[----:B------:R-:W-:Y:S01]  /*14100*/  @!P0 IMAD.MOV.U32 R193, RZ, RZ, R225 ;  /* 0x000000ffffc18224 */ /* 0x000fe200078e00e1 */
[----:B-1----:R-:W2:Y:S04]  /*14110*/  LDL.LU R243, [R1+0x3b4] ;  /* 0x0003b40001f37983 */ /* 0x002ea80000300800 */
[----:B------:R-:W2:Y:S04]  /*14120*/  LDL.LU R195, [R1+0x1d0] ;  /* 0x0001d00001c37983 */ /* 0x000ea80000300800 */
[----:B------:R-:W2:Y:S04]  /*14130*/  LDL.LU R189, [R1+0x1cc] ;  /* 0x0001cc0001bd7983 */ /* 0x000ea80000300800 */
[----:B------:R-:W2:Y:S04]  /*14140*/  LDL.LU R188, [R1+0x1c0] ;  /* 0x0001c00001bc7983 */ /* 0x000ea80000300800 */
[----:B------:R3:W2:Y:S04]  /*14150*/  @!P0 LDG.E.U16 R207, desc[UR60][R192.64] ;  /* 0x0000003cc0cf8981 */ /* 0x0006a8000c1e1500 */
[----:B------:R-:W2:Y:S04]  /*14160*/  LDL.LU R191, [R1+0x1bc] ;  /* 0x0001bc0001bf7983 */ /* 0x000ea80000300800 */
[----:B------:R-:W2:Y:S01]  /*14170*/  LDL.LU R190, [R1+0x1b0] ;  /* 0x0001b00001be7983 */ /* 0x000ea20000300800 */
[----:B---3--:R-:W-:-:S03]  /*14180*/  @!P0 IMAD.MOV.U32 R193, RZ, RZ, R7 ;  /* 0x000000ffffc18224 */ /* 0x008fc600078e0007 */
[----:B------:R-:W3:Y:S01]  /*14190*/  LDL.LU R7, [R1+0x1ac] ;  /* 0x0001ac0001077983 */ /* 0x000ee20000300800 */
[----:B----4-:R-:W-:-:S03]  /*141a0*/  @!P0 IMAD.MOV.U32 R192, RZ, RZ, R4 ;  /* 0x000000ffffc08224 */ /* 0x010fc600078e0004 */
        /* <DEDUP_REMOVED lines=9> */
[----:B------:R-:W3:Y:S01]  /*14240*/  LDL.LU R19, [R1+0x3b8] ;  /* 0x0003b80001137983 */ /* 0x000ee20000300800 */
[----:B------:R-:W-:-:S02]  /*14250*/  PRMT R208, RZ, 0x7610, R208 ;  /* 0x00007610ffd07816 */ /* 0x000fc400000000d0 */
[----:B------:R-:W-:Y:S01]  /*14260*/  PRMT R209, RZ, 0x7610, R209 ;  /* 0x00007610ffd17816 */ /* 0x000fe200000000d1 */
[----:B------:R-:W4:Y:S04]  /*14270*/  LDL.LU R23, [R1+0xbe8] ;  /* 0x000be80001177983 */ /* 0x000f280000300800 */
[----:B------:R2:W4:Y:S01]  /*14280*/  @!P0 LDG.E.U16 R208, desc[UR60][R192.64] ;  /* 0x0000003cc0d08981 */ /* 0x000522000c1e1500 */
[----:B------:R-:W-:Y:S02]  /*14290*/  PRMT R210, RZ, 0x7610, R210 ;  /* 0x00007610ffd27816 */ /* 0x000fe400000000d2 */
[----:B------:R-:W-:Y:S02]  /*142a0*/  PRMT R211, RZ, 0x7610, R211 ;  /* 0x00007610ffd37816 */ /* 0x000fe400000000d3 */
[----:B------:R-:W-:-:S02]  /*142b0*/  PRMT R212, RZ, 0x7610, R212 ;  /* 0x00007610ffd47816 */ /* 0x000fc400000000d4 */
[----:B------:R-:W-:Y:S02]  /*142c0*/  PRMT R213, RZ, 0x7610, R213 ;  /* 0x00007610ffd57816 */ /* 0x000fe400000000d5 */
[----:B------:R-:W-:Y:S02]  /*142d0*/  PRMT R214, RZ, 0x7610, R214 ;  /* 0x00007610ffd67816 */ /* 0x000fe400000000d6 */
[----:B------:R-:W-:Y:S02]  /*142e0*/  PRMT R215, RZ, 0x7610, R215 ;  /* 0x00007610ffd77816 */ /* 0x000fe400000000d7 */
[----:B------:R-:W-:Y:S02]  /*142f0*/  PRMT R216, RZ, 0x7610, R216 ;  /* 0x00007610ffd87816 */ /* 0x000fe400000000d8 */
[----:B------:R-:W-:Y:S02]  /*14300*/  PRMT R217, RZ, 0x7610, R217 ;  /* 0x00007610ffd97816 */ /* 0x000fe400000000d9 */
[----:B------:R-:W-:-:S02]  /*14310*/  PRMT R218, RZ, 0x7610, R218 ;  /* 0x00007610ffda7816 */ /* 0x000fc400000000da */
[----:B------:R-:W-:Y:S02]  /*14320*/  PRMT R219, RZ, 0x7610, R219 ;  /* 0x00007610ffdb7816 */ /* 0x000fe400000000db */
[----:B------:R-:W-:Y:S02]  /*14330*/  PRMT R220, RZ, 0x7610, R220 ;  /* 0x00007610ffdc7816 */ /* 0x000fe400000000dc */
[----:B------:R-:W-:Y:S02]  /*14340*/  PRMT R221, RZ, 0x7610, R221 ;  /* 0x00007610ffdd7816 */ /* 0x000fe400000000dd */
[----:B------:R-:W-:Y:S01]  /*14350*/  PRMT R222, RZ, 0x7610, R222 ;  /* 0x00007610ffde7816 */ /* 0x000fe200000000de */
[----:B--2---:R-:W-:Y:S02]  /*14360*/  @!P0 IMAD.MOV.U32 R193, RZ, RZ, R227 ;  /* 0x000000ffffc18224 */ /* 0x004fe400078e00e3 */
[----:B------:R-:W-:-:S05]  /*14370*/  @!P0 IMAD.MOV.U32 R192, RZ, RZ, R232 ;  /* 0x000000ffffc08224 */ /* 0x000fca00078e00e8 */
[----:B------:R0:W2:Y:S02]  /*14380*/  @!P0 LDG.E.U16 R209, desc[UR60][R192.64] ;  /* 0x0000003cc0d18981 */ /* 0x0000a4000c1e1500 */
[----:B0-----:R-:W-:Y:S02]  /*14390*/  @!P0 IMAD.MOV.U32 R192, RZ, RZ, R17 ;  /* 0x000000ffffc08224 */ /* 0x001fe400078e0011 */
        /* <DEDUP_REMOVED lines=17> */
[----:B---3--:R-:W-:Y:S02]  /*144b0*/  @!P0 IMAD.MOV.U32 R192, RZ, RZ, R19 ;  /* 0x000000ffffc08224 */ /* 0x008fe400078e0013 */
[----:B------:R-:W-:-:S05]  /*144c0*/  @!P0 IMAD.MOV.U32 R193, RZ, RZ, R243 ;  /* 0x000000ffffc18224 */ /* 0x000fca00078e00f3 */
[----:B------:R0:W3:Y:S02]  /*144d0*/  @!P0 LDG.E.U16 R216, desc[UR60][R192.64] ;  /* 0x0000003cc0d88981 */ /* 0x0000e4000c1e1500 */
[----:B0-----:R-:W-:Y:S02]  /*144e0*/  @!P0 IMAD.MOV.U32 R192, RZ, RZ, R230 ;  /* 0x000000ffffc08224 */ /* 0x001fe400078e00e6 */
        /* <DEDUP_REMOVED lines=10> */
[----:B------:R0:W3:Y:S04]  /*14590*/  @!P0 LDG.E.U16 R220, desc[UR60][R192.64] ;  /* 0x0000003cc0dc8981 */ /* 0x0000e8000c1e1500 */
[----:B------:R1:W-:Y:S01]  /*145a0*/  STS.U16 [R15+0x1300], R195 ;  /* 0x001300c30f007388 */ /* 0x0003e20000000400 */
[----:B0-----:R-:W-:Y:S02]  /*145b0*/  @!P0 IMAD.MOV.U32 R192, RZ, RZ, R249 ;  /* 0x000000ffffc08224 */ /* 0x001fe400078e00f9 */
[----:B------:R-:W-:Y:S01]  /*145c0*/  @!P0 IMAD.MOV.U32 R193, RZ, RZ, R18 ;  /* 0x000000ffffc18224 */ /* 0x000fe200078e0012 */
[----:B------:R0:W-:Y:S04]  /*145d0*/  STS.U16 [R15+0x9300], R189 ;  /* 0x009300bd0f007388 */ /* 0x0001e80000000400 */
[----:B------:R4:W3:Y:S04]  /*145e0*/  @!P0 LDG.E.U16 R221, desc[UR60][R192.64] ;  /* 0x0000003cc0dd8981 */ /* 0x0008e8000c1e1500 */
[----:B-1----:R-:W2:Y:S04]  /*145f0*/  LDL.LU R195, [R1+0xbe4] ;  /* 0x000be40001c37983 */ /* 0x002ea80000300800 */
[----:B------:R1:W-:Y:S01]  /*14600*/  STS.U16 [R15+0x1700], R188 ;  /* 0x001700bc0f007388 */ /* 0x0003e20000000400 */
[----:B----4-:R-:W-:-:S02]  /*14610*/  @!P0 IMAD.MOV.U32 R192, RZ, RZ, R2 ;  /* 0x000000ffffc08224 */ /* 0x010fc400078e0002 */
[----:B------:R-:W-:Y:S01]  /*14620*/  @!P0 IMAD.MOV.U32 R193, RZ, RZ, R237 ;  /* 0x000000ffffc18224 */ /* 0x000fe200078e00ed */
[----:B0-----:R-:W4:Y:S04]  /*14630*/  LDL.LU R189, [R1+0x228] ;  /* 0x0002280001bd7983 */ /* 0x001f280000300800 */
[----:B------:R0:W-:Y:S04]  /*14640*/  STS.U16 [R15+0x9700], R191 ;  /* 0x009700bf0f007388 */ /* 0x0001e80000000400 */
[----:B-1----:R-:W3:Y:S04]  /*14650*/  LDL.LU R188, [R1+0x220] ;  /* 0x0002200001bc7983 */ /* 0x002ee80000300800 */
[----:B------:R1:W-:Y:S04]  /*14660*/  STS.U16 [R15+0x1b00], R190 ;  /* 0x001b00be0f007388 */ /* 0x0003e80000000400 */
[----:B0-----:R-:W3:Y:S04]  /*14670*/  LDL.LU R191, [R1+0x1e4] ;  /* 0x0001e40001bf7983 */ /* 0x001ee80000300800 */
[----:B------:R0:W3:Y:S04]  /*14680*/  @!P0 LDG.E.U16 R222, desc[UR60][R192.64] ;  /* 0x0000003cc0de8981 */ /* 0x0000e8000c1e1500 */
[----:B-1----:R-:W3:Y:S04]  /*14690*/  LDL.LU R190, [R1+0x1dc] ;  /* 0x0001dc0001be7983 */ /* 0x002ee80000300800 */
[----:B------:R1:W-:Y:S04]  /*146a0*/  STS.U16 [R15+0x9b00], R7 ;  /* 0x009b00070f007388 */ /* 0x0003e80000000400 */
[----:B------:R-:W3:Y:S04]  /*146b0*/  LDL.LU R192, [R1+0x1b8] ;  /* 0x0001b80001c07983 */ /* 0x000ee80000300800 */
[----:B------:R-:W3:Y:S04]  /*146c0*/  LDL.LU R193, [R1+0x1b4] ;  /* 0x0001b40001c17983 */ /* 0x000ee80000300800 */
[----:B-1----:R-:W3:Y:S04]  /*146d0*/  LDL.LU R7, [R1+0xd5c] ;  /* 0x000d5c0001077983 */ /* 0x002ee80000300800 */
[----:B------:R1:W-:Y:S04]  /*146e0*/  STS.U16 [R15+0x1f00], R14 ;  /* 0x001f000e0f007388 */ /* 0x0003e80000000400 */
[----:B------:R0:W-:Y:S04]  /*146f0*/  STS.U16 [R15+0x9f00], R4 ;  /* 0x009f00040f007388 */ /* 0x0001e80000000400 */
[----:B------:R0:W-:Y:S04]  /*14700*/  STS.U16 [R15+0x2300], R8 ;  /* 0x002300080f007388 */ /* 0x0001e80000000400 */
[----:B-1----:R-:W2:Y:S04]  /*14710*/  LDL.LU R14, [R1+0xd58] ;  /* 0x000d5800010e7983 */ /* 0x002ea80000300800 */
[----:B0-----:R-:W4:Y:S04]  /*14720*/  LDL.LU R4, [R1+0xd54] ;  /* 0x000d540001047983 */ /* 0x001f280000300800 */
[----:B------:R-:W3:Y:S04]  /*14730*/  LDL.LU R8, [R1+0xd50] ;  /* 0x000d500001087983 */ /* 0x000ee80000300800 */
[----:B------:R0:W-:Y:S04]  /*14740*/  STS.U16 [R15+0xa300], R9 ;  /* 0x00a300090f007388 */ /* 0x0001e80000000400 */
[----:B------:R1:W-:Y:S04]  /*14750*/  STS.U16 [R15+0x2700], R21 ;  /* 0x002700150f007388 */ /* 0x0003e80000000400 */
[----:B------:R1:W-:Y:S04]  /*14760*/  STS.U16 [R15+0xa700], R13 ;  /* 0x00a7000d0f007388 */ /* 0x0003e80000000400 */
[----:B0-----:R-:W3:Y:S04]  /*14770*/  LDL.LU R9, [R1+0xd4c] ;  /* 0x000d4c0001097983 */ /* 0x001ee80000300800 */
[----:B-1----:R-:W3:Y:S04]  /*14780*/  LDL.LU R21, [R1+0xd48] ;  /* 0x000d480001157983 */ /* 0x002ee80000300800 */
[----:B------:R-:W3:Y:S04]  /*14790*/  LDL.LU R13, [R1+0xd44] ;  /* 0x000d4400010d7983 */ /* 0x000ee80000300800 */
[----:B------:R0:W-:Y:S04]  /*147a0*/  STS.U16 [R15+0x2b00], R10 ;  /* 0x002b000a0f007388 */ /* 0x0001e80000000400 */
[----:B------:R1:W-:Y:S04]  /*147b0*/  STS.U16 [R15+0xab00], R11 ;  /* 0x00ab000b0f007388 */ /* 0x0003e80000000400 */
[----:B------:R1:W-:Y:S04]  /*147c0*/  STS.U16 [R15+0x2f00], R12 ;  /* 0x002f000c0f007388 */ /* 0x0003e80000000400 */
[----:B0-----:R-:W3:Y:S04]  /*147d0*/  LDL.LU R10, [R1+0xd40] ;  /* 0x000d4000010a7983 */ /* 0x001ee80000300800 */
[----:B-1----:R-:W3:Y:S04]  /*147e0*/  LDL.LU R11, [R1+0xd3c] ;  /* 0x000d3c00010b7983 */ /* 0x002ee80000300800 */
[----:B------:R-:W3:Y:S04]  /*147f0*/  LDL.LU R12, [R1+0xd38] ;  /* 0x000d3800010c7983 */ /* 0x000ee80000300800 */
[----:B--2---:R-:W-:Y:S04]  /*14800*/  STS.U16 [R15+0xb700], R14 ;  /* 0x00b7000e0f007388 */ /* 0x004fe80000000400 */
[----:B----4-:R-:W-:Y:S04]  /*14810*/  STS.U16 [R15+0x3700], R4 ;  /* 0x003700040f007388 */ /* 0x010fe80000000400 */
[----:B---3--:R-:W-:Y:S04]  /*14820*/  STS.U16 [R15+0xb300], R21 ;  /* 0x00b300150f007388 */ /* 0x008fe80000000400 */
[----:B------:R-:W-:Y:S04]  /*14830*/  STS.U16 [R15+0x3300], R13 ;  /* 0x0033000d0f007388 */ /* 0x000fe80000000400 */
[----:B------:R0:W-:Y:S04]  /*14840*/  STS.U16 [R15+0xaf00], R12 ;  /* 0x00af000c0f007388 */ /* 0x0001e80000000400 */
[----:B0-----:R-:W2:Y:S04]  /*14850*/  LDL.LU R12, [R1+0xd34] ;  /* 0x000d3400010c7983 */ /* 0x001ea80000300800 */
[----:B------:R-:W3:Y:S04]  /*14860*/  LDL.LU R13, [R1+0xd30] ;  /* 0x000d3000010d7983 */ /* 0x000ee80000300800 */
[----:B------:R-:W4:Y:S04]  /*14870*/  LDL.LU R21, [R1+0xd2c] ;  /* 0x000d2c0001157983 */ /* 0x000f280000300800 */
[----:B------:R-:W2:Y:S04]  /*14880*/  LDL.LU R4, [R1+0xd28] ;  /* 0x000d280001047983 */ /* 0x000ea80000300800 */
[----:B------:R-:W3:Y:S04]  /*14890*/  LDL.LU R14, [R1+0xd24] ;  /* 0x000d2400010e7983 */ /* 0x000ee80000300800 */
[----:B------:R0:W-:Y:S04]  /*148a0*/  STS.U16 [R15+0x3b00], R248 ;  /* 0x003b00f80f007388 */ /* 0x0001e80000000400 */
[----:B------:R1:W-:Y:S04]  /*148b0*/  STS.U16 [R15+0xbb00], R247 ;  /* 0x00bb00f70f007388 */ /* 0x0003e80000000400 */
[----:B------:R1:W-:Y:S04]  /*148c0*/  STS.U16 [R15+0x3f00], R238 ;  /* 0x003f00ee0f007388 */ /* 0x0003e80000000400 */
[----:B0-----:R-:W4:Y:S04]  /*148d0*/  LDL.LU R248, [R1+0x1c4] ;  /* 0x0001c40001f87983 */ /* 0x001f280000300800 */
[----:B-1----:R-:W4:Y:S04]  /*148e0*/  LDL.LU R247, [R1+0x1c8] ;  /* 0x0001c80001f77983 */ /* 0x002f280000300800 */
[----:B------:R-:W4:Y:S04]  /*148f0*/  LDL.LU R238, [R1+0x1d4] ;  /* 0x0001d40001ee7983 */ /* 0x000f280000300800 */
[----:B------:R0:W-:Y:S04]  /*14900*/  STS.U16 [R15+0xbf00], R234 ;  /* 0x00bf00ea0f007388 */ /* 0x0001e80000000400 */
[----:B0-----:R-:W4:Y:S04]  /*14910*/  LDL.LU R234, [R1+0x1d8] ;  /* 0x0001d80001ea7983 */ /* 0x001f280000300800 */
[----:B---3--:R0:W-:Y:S04]  /*14920*/  STS.U16 [R14+0x380], R23 ;  /* 0x000380170e007388 */ /* 0x0081e80000000400 */
[----:B------:R1:W-:Y:S04]  /*14930*/  STS.U16 [R14+0x8380], R195 ;  /* 0x008380c30e007388 */ /* 0x0003e80000000400 */
[----:B------:R3:W-:Y:S04]  /*14940*/  STS.U16 [R14+0x780], R189 ;  /* 0x000780bd0e007388 */ /* 0x0007e80000000400 */
[----:B0-----:R-:W4:Y:S04]  /*14950*/  LDL.LU R23, [R1+0xd20] ;  /* 0x000d200001177983 */ /* 0x001f280000300800 */
[----:B-1----:R-:W4:Y:S04]  /*14960*/  LDL.LU R195, [R1+0xd1c] ;  /* 0x000d1c0001c37983 */ /* 0x002f280000300800 */
[----:B---3--:R-:W3:Y:S04]  /*14970*/  LDL.LU R189, [R1+0xd18] ;  /* 0x000d180001bd7983 */ /* 0x008ee80000300800 */
[----:B------:R0:W-:Y:S04]  /*14980*/  STS.U16 [R14+0x8780], R188 ;  /* 0x008780bc0e007388 */ /* 0x0001e80000000400 */
[----:B------:R1:W-:Y:S04]  /*14990*/  STS.U16 [R14+0xb80], R191 ;  /* 0x000b80bf0e007388 */ /* 0x0003e80000000400 */
[----:B------:R2:W-:Y:S04]  /*149a0*/  STS.U16 [R14+0x8b80], R190 ;  /* 0x008b80be0e007388 */ /* 0x0005e80000000400 */
[----:B0-----:R-:W3:Y:S04]  /*149b0*/  LDL.LU R188, [R1+0xd14] ;  /* 0x000d140001bc7983 */ /* 0x001ee80000300800 */
[----:B-1----:R-:W3:Y:S04]  /*149c0*/  LDL.LU R191, [R1+0xd10] ;  /* 0x000d100001bf7983 */ /* 0x002ee80000300800 */
[----:B--2---:R-:W2:Y:S04]  /*149d0*/  LDL.LU R190, [R1+0xd0c] ;  /* 0x000d0c0001be7983 */ /* 0x004ea80000300800 */
[----:B------:R-:W-:Y:S04]  /*149e0*/  STS.U16 [R14+0x2780], R4 ;  /* 0x002780040e007388 */ /* 0x000fe80000000400 */
        /* <DEDUP_REMOVED lines=10> */
[----:B---3--:R-:W-:Y:S04]  /*14a90*/  STS.U16 [R14+0x9f80], R189 ;  /* 0x009f80bd0e007388 */ /* 0x008fe80000000400 */
[----:B------:R-:W-:Y:S04]  /*14aa0*/  STS.U16 [R14+0x1f80], R188 ;  /* 0x001f80bc0e007388 */ /* 0x000fe80000000400 */
[----:B------:R-:W-:Y:S04]  /*14ab0*/  STS.U16 [R14+0x9b80], R191 ;  /* 0x009b80bf0e007388 */ /* 0x000fe80000000400 */
[----:B--2---:R0:W-:Y:S04]  /*14ac0*/  STS.U16 [R14+0x1b80], R190 ;  /* 0x001b80be0e007388 */ /* 0x0041e80000000400 */
[----:B0-----:R-:W2:Y:S04]  /*14ad0*/  LDL.LU R190, [R1+0xd08] ;  /* 0x000d080001be7983 */ /* 0x001ea80000300800 */
[----:B------:R-:W3:Y:S04]  /*14ae0*/  LDL.LU R191, [R1+0xd04] ;  /* 0x000d040001bf7983 */ /* 0x000ee80000300800 */
[----:B------:R-:W4:Y:S04]  /*14af0*/  LDL.LU R188, [R1+0xd00] ;  /* 0x000d000001bc7983 */ /* 0x000f280000300800 */
[----:B------:R-:W4:Y:S04]  /*14b00*/  LDL.LU R189, [R1+0xcfc] ;  /* 0x000cfc0001bd7983 */ /* 0x000f280000300800 */
[----:B------:R-:W4:Y:S04]  /*14b10*/  LDL.LU R195, [R1+0xcf8] ;  /* 0x000cf80001c37983 */ /* 0x000f280000300800 */
[----:B------:R-:W2:Y:S04]  /*14b20*/  LDL.LU R23, [R1+0xcf4] ;  /* 0x000cf40001177983 */ /* 0x000ea80000300800 */
[----:B------:R-:W3:Y:S04]  /*14b30*/  LDL.LU R4, [R1+0xcf0] ;  /* 0x000cf00001047983 */ /* 0x000ee80000300800 */
[----:B------:R-:W4:Y:S04]  /*14b40*/  LDL.LU R21, [R1+0xcec] ;  /* 0x000cec0001157983 */ /* 0x000f280000300800 */
[----:B------:R-:W2:Y:S04]  /*14b50*/  LDL.LU R13, [R1+0xce8] ;  /* 0x000ce800010d7983 */ /* 0x000ea80000300800 */
[----:B------:R-:W3:Y:S04]  /*14b60*/  LDL.LU R12, [R1+0xce4] ;  /* 0x000ce400010c7983 */ /* 0x000ee80000300800 */
[----:B------:R-:W3:Y:S04]  /*14b70*/  LDL.LU R11, [R1+0xce0] ;  /* 0x000ce000010b7983 */ /* 0x000ee80000300800 */
[----:B------:R-:W3:Y:S04]  /*14b80*/  LDL.LU R10, [R1+0xcdc] ;  /* 0x000cdc00010a7983 */ /* 0x000ee80000300800 */
[----:B------:R-:W3:Y:S04]  /*14b90*/  LDL.LU R9, [R1+0xcd8] ;  /* 0x000cd80001097983 */ /* 0x000ee80000300800 */
[----:B------:R-:W3:Y:S04]  /*14ba0*/  LDL.LU R8, [R1+0xcd4] ;  /* 0x000cd40001087983 */ /* 0x000ee80000300800 */
[----:B------:R-:W3:Y:S04]  /*14bb0*/  LDL.LU R7, [R1+0xcd0] ;  /* 0x000cd00001077983 */ /* 0x000ee80000300800 */
[----:B------:R-:W-:Y:S04]  /*14bc0*/  STS.U16 [R14+0xf80], R234 ;  /* 0x000f80ea0e007388 */ /* 0x000fe80000000400 */
[----:B------:R-:W-:Y:S04]  /*14bd0*/  STS.U16 [R14+0x8f80], R238 ;  /* 0x008f80ee0e007388 */ /* 0x000fe80000000400 */
[----:B------:R-:W-:Y:S04]  /*14be0*/  STS.U16 [R14+0x1380], R247 ;  /* 0x001380f70e007388 */ /* 0x000fe80000000400 */
[----:B------:R-:W-:Y:S04]  /*14bf0*/  STS.U16 [R14+0x9380], R248 ;  /* 0x009380f80e007388 */ /* 0x000fe80000000400 */
[----:B------:R-:W-:Y:S04]  /*14c00*/  STS.U16 [R14+0x1780], R192 ;  /* 0x001780c00e007388 */ /* 0x000fe80000000400 */
[----:B------:R0:W-:Y:S04]  /*14c10*/  STS.U16 [R14+0x9780], R193 ;  /* 0x009780c10e007388 */ /* 0x0001e80000000400 */
[----:B------:R-:W-:Y:S04]  /*14c20*/  STS.U16 [R14+0xb780], R250 ;  /* 0x00b780fa0e007388 */ /* 0x000fe80000000400 */
[----:B------:R-:W-:Y:S04]  /*14c30*/  STS.U16 [R14+0x3b80], R244 ;  /* 0x003b80f40e007388 */ /* 0x000fe80000000400 */
[----:B------:R-:W-:Y:S04]  /*14c40*/  STS.U16 [R14+0xbb80], R240 ;  /* 0x00bb80f00e007388 */ /* 0x000fe80000000400 */
[----:B------:R-:W-:Y:S04]  /*14c50*/  STS.U16 [R14+0x3f80], R231 ;  /* 0x003f80e70e007388 */ /* 0x000fe80000000400 */
[----:B------:R-:W-:Y:S01]  /*14c60*/  STS.U16 [R14+0xbf80], R228 ;  /* 0x00bf80e40e007388 */ /* 0x000fe20000000400 */
[----:B0-----:R-:W0:Y:S01]  /*14c70*/  S2R R193, SR_CgaCtaId ;  /* 0x0000000000c17919 */ /* 0x001e220000008800 */
[----:B------:R-:W-:Y:S01]  /*14c80*/  MOV R192, 0x400 ;  /* 0x0000040000c07802 */ /* 0x000fe20000000f00 */
[----:B------:R-:W-:Y:S01]  /*14c90*/  UMOV UR33, 0x40000040 ;  /* 0x4000004000217882 */ /* 0x000fe20000000000 */
[----:B------:R-:W-:Y:S01]  /*14ca0*/  UIADD3.64 UR52, UR4, 0x380, URZ ;  /* 0x0000038004347897 */ /* 0x000fe2000fffe03f */
[----:B------:R-:W3:Y:S01]  /*14cb0*/  LDL.LU R247, [R1+0xc00] ;  /* 0x000c000001f77983 */ /* 0x000ee20000300800 */
[----:B------:R-:W-:Y:S01]  /*14cc0*/  UMOV UR54, UR34 ;  /* 0x0000002200367c82 */ /* 0x000fe20008000000 */
[----:B------:R-:W-:Y:S01]  /*14cd0*/  UMOV UR55, UR35 ;  /* 0x0000002300377c82 */ /* 0x000fe20008000000 */
[----:B------:R-:W-:Y:S01]  /*14ce0*/  UIADD3.64 UR48, UR4, 0x400, URZ ;  /* 0x0000040004307897 */ /* 0x000fe2000fffe03f */
[----:B------:R-:W3:Y:S01]  /*14cf0*/  LDL.LU R248, [R1+0xbfc] ;  /* 0x000bfc0001f87983 */ /* 0x000ee20000300800 */
[----:B0-----:R-:W-:-:S04]  /*14d00*/  LEA R192, R193, R192, 0x18 ;  /* 0x000000c0c1c07211 */ /* 0x001fc800078ec0ff */
[----:B------:R-:W-:-:S04]  /*14d10*/  SHF.R.U32.HI R192, RZ, 0x4, R192 ;  /* 0x00000004ffc07819 */ /* 0x000fc800000116c0 */
[----:B------:R-:W-:-:S04]  /*14d20*/  SGXT.U32 R192, R192, 0xe ;  /* 0x0000000ec0c0781a */ /* 0x000fc80000000000 */
[----:B------:R-:W-:Y:S01]  /*14d30*/  R2UR UR32, R192 ;  /* 0x00000000c02072ca */ /* 0x000fe200000e0000 */
[----:B------:R-:W-:Y:S01]  /*14d40*/  UMOV UR50, UR6 ;  /* 0x0000000600327c82 */ /* 0x000fe20008000000 */
[----:B------:R-:W-:Y:S01]  /*14d50*/  UMOV UR51, UR7 ;  /* 0x0000000700337c82 */ /* 0x000fe20008000000 */
[----:B------:R-:W3:Y:S04]  /*14d60*/  LDL.LU R192, [R1+0xbf8] ;  /* 0x000bf80001c07983 */ /* 0x000ee80000300800 */
[----:B------:R-:W3:Y:S04]  /*14d70*/  LDL.LU R193, [R1+0xbf4] ;  /* 0x000bf40001c17983 */ /* 0x000ee80000300800 */
        /* <DEDUP_REMOVED lines=8> */
[----:B--2---:R-:W-:Y:S04]  /*14e00*/  STS.U16 [R13+0x10080], R161 ;  /* 0x010080a10d007388 */ /* 0x004fe80000000400 */
        /* <DEDUP_REMOVED lines=54> */
[----:B------:R-:W-:Y:S01]  /*15170*/  STS.U16 [R7+0x11b80], R222 ;  /* 0x011b80de07007388 */ /* 0x000fe20000000400 */
[----:B------:R1:W-:Y:S06]  /*15180*/  MEMBAR.ALL.CTA ;  /* 0x0000000000007992 */ /* 0x0003ec0000008000 */
[----:B-1----:R-:W1:Y:S01]  /*15190*/  FENCE.VIEW.ASYNC.S ;  /* 0x00000000000073c6 */ /* 0x002e620000000000 */
[----:B------:R-:W-:Y:S01]  /*151a0*/  UIADD3.64 UR56, UR4, 0xc00, URZ ;  /* 0x00000c0004387897 */ /* 0x000fe2000fffe03f */
[----:B------:R-:W-:Y:S01]  /*151b0*/  UMOV UR58, UR6 ;  /* 0x00000006003a7c82 */ /* 0x000fe20008000000 */
[----:B------:R-:W-:Y:S01]  /*151c0*/  UMOV UR59, UR7 ;  /* 0x00000007003b7c82 */ /* 0x000fe20008000000 */
[----:B0-----:R-:W2:Y:S01]  /*151d0*/  LDL R152, [R1+0xc08] ;  /* 0x000c080001987983 */ /* 0x001ea20000100800 */
[----:B-1----:R-:W-:Y:S06]  /*151e0*/  BAR.SYNC.DEFER_BLOCKING 0x0 ;  /* 0x0000000000007b1d */ /* 0x002fec0000010000 */
[----:B------:R-:W-:-:S06]  /*151f0*/  WARPGROUP.ARRIVE ;  /* 0x00000000000079c5 */ /* 0x000fcc0000000000 */
[----:B------:R-:W-:Y:S04]  /*15200*/  HGMMA.64x64x16.F32.BF16 R120, gdesc[UR32].tnspA, R120 ;  /* 0x20e00000207879f0 */ /* 0x000fe80008701878 */
[----:B------:R-:W-:Y:S04]  /*15210*/  HGMMA.64x64x16.F32.BF16 R120, gdesc[UR4].tnspA, R120 ;  /* 0x20e00000047879f0 */ /* 0x000fe80008701878 */
[----:B------:R-:W-:Y:S04]  /*15220*/  HGMMA.64x64x16.F32.BF16 R120, gdesc[UR8].tnspA, R120 ;  /* 0x20e00000087879f0 */ /* 0x000fe80008701878 */
[----:B------:R-:W-:Y:S04]  /*15230*/  HGMMA.64x64x16.F32.BF16 R120, gdesc[UR12].tnspA, R120 ;  /* 0x20e000000c7879f0 */ /* 0x000fe80008701878 */
[----:B------:R-:W-:Y:S04]  /*15240*/  HGMMA.64x64x16.F32.BF16 R120, gdesc[UR16].tnspA, R120 ;  /* 0x20e00000107879f0 */ /* 0x000fe80008701878 */
[----:B------:R-:W-:Y:S04]  /*15250*/  HGMMA.64x64x16.F32.BF16 R120, gdesc[UR20].tnspA, R120 ;  /* 0x20e00000147879f0 */ /* 0x000fe80008701878 */
[----:B------:R-:W-:Y:S04]  /*15260*/  HGMMA.64x64x16.F32.BF16 R120, gdesc[UR24].tnspA, R120 ;  /* 0x20e00000187879f0 */ /* 0x000fe80008701878 */
[----:B------:R-:W-:Y:S04]  /*15270*/  HGMMA.64x64x16.F32.BF16 R120, gdesc[UR28].tnspA, R120 ;  /* 0x20e000001c7879f0 */ /* 0x000fe80008701878 */
[----:B------:R-:W-:Y:S01]  /*15280*/  HGMMA.64x64x16.F32.BF16 R88, gdesc[UR52].tnspA, R88 ;  /* 0x20e00000345879f0 */ /* 0x000fe20008701858 */
[----:B------:R-:W-:-:S03]  /*15290*/  UIADD3.64 UR52, UR4, 0x480, URZ ;  /* 0x0000048004347897 */ /* 0x000fc6000fffe03f */
[----:B------:R-:W-:Y:S01]  /*152a0*/  HGMMA.64x64x16.F32.BF16 R88, gdesc[UR48].tnspA, R88 ;  /* 0x20e00000305879f0 */ /* 0x000fe20008701858 */
[----:B------:R-:W-:Y:S01]  /*152b0*/  UMOV UR54, UR10 ;  /* 0x0000000a00367c82 */ /* 0x000fe20008000000 */
[----:B------:R-:W-:Y:S01]  /*152c0*/  UMOV UR55, UR11 ;  /* 0x0000000b00377c82 */ /* 0x000fe20008000000 */
        /* <DEDUP_REMOVED lines=18> */
[----:B------:R-:W-:Y:S01]  /*153f0*/  UIADD3.64 UR52, UR4, 0x780, URZ ;  /* 0x0000078004347897 */ /* 0x000fe2000fffe03f */
[----:B------:R-:W-:Y:S01]  /*15400*/  UMOV UR50, UR30 ;  /* 0x0000001e00327c82 */ /* 0x000fe20008000000 */
[----:B------:R-:W-:Y:S01]  /*15410*/  UMOV UR51, UR31 ;  /* 0x0000001f00337c82 */ /* 0x000fe20008000000 */
[----:B------:R-:W-:Y:S01]  /*15420*/  UMOV UR54, UR34 ;  /* 0x0000002200367c82 */ /* 0x000fe20008000000 */
[----:B------:R-:W-:Y:S01]  /*15430*/  UMOV UR55, UR35 ;  /* 0x0000002300377c82 */ /* 0x000fe20008000000 */
[----:B------:R-:W-:Y:S04]  /*15440*/  HGMMA.64x64x16.F32.BF16 R88, gdesc[UR48].tnspA, R88 ;  /* 0x20e00000305879f0 */ /* 0x000fe80008701858 */
[----:B------:R-:W-:Y:S01]  /*15450*/  HGMMA.64x64x16.F32.BF16 R56, gdesc[UR52].tnspA, R56 ;  /* 0x20e00000343879f0 */ /* 0x000fe20008701838 */
[----:B------:R-:W-:Y:S01]  /*15460*/  UIADD3.64 UR48, UR4, 0x800, URZ ;  /* 0x0000080004307897 */ /* 0x000fe2000fffe03f */
[----:B------:R-:W-:Y:S01]  /*15470*/  UMOV UR50, UR6 ;  /* 0x0000000600327c82 */ /* 0x000fe20008000000 */
[----:B------:R-:W-:Y:S01]  /*15480*/  UMOV UR51, UR7 ;  /* 0x0000000700337c82 */ /* 0x000fe20008000000 */
[----:B------:R-:W-:-:S06]  /*15490*/  UIADD3.64 UR52, UR4, 0x880, URZ ;  /* 0x0000088004347897 */ /* 0x000fcc000fffe03f */
[----:B------:R-:W-:Y:S01]  /*154a0*/  HGMMA.64x64x16.F32.BF16 R56, gdesc[UR48].tnspA, R56 ;  /* 0x20e00000303879f0 */ /* 0x000fe20008701838 */
[----:B------:R-:W-:Y:S01]  /*154b0*/  UMOV UR54, UR10 ;  /* 0x0000000a00367c82 */ /* 0x000fe20008000000 */
[----:B------:R-:W-:Y:S01]  /*154c0*/  UMOV UR55, UR11 ;  /* 0x0000000b00377c82 */ /* 0x000fe20008000000 */
[----:B------:R-:W-:Y:S01]  /*154d0*/  UIADD3.64 UR48, UR4, 0x900, URZ ;  /* 0x0000090004307897 */ /* 0x000fe2000fffe03f */
[----:B------:R-:W-:Y:S01]  /*154e0*/  HGMMA.64x64x16.F32.BF16 R56, gdesc[UR52].tnspA, R56 ;  /* 0x20e00000343879f0 */ /* 0x000fe20008701838 */
[----:B------:R-:W-:Y:S01]  /*154f0*/  UMOV UR50, UR14 ;  /* 0x0000000e00327c82 */ /* 0x000fe20008000000 */
[----:B------:R-:W-:Y:S01]  /*15500*/  UMOV UR51, UR15 ;  /* 0x0000000f00337c82 */ /* 0x000fe20008000000 */
[----:B------:R-:W-:-:S05]  /*15510*/  UIADD3.64 UR52, UR4, 0x980, URZ ;  /* 0x0000098004347897 */ /* 0x000fca000fffe03f */
        /* <DEDUP_REMOVED lines=13> */
[----:B------:R-:W-:Y:S01]  /*155f0*/  UIADD3.64 UR52, UR4, 0xb80, URZ ;  /* 0x00000b8004347897 */ /* 0x000fe2000fffe03f */
[----:B------:R-:W-:Y:S01]  /*15600*/  UMOV UR50, UR30 ;  /* 0x0000001e00327c82 */ /* 0x000fe20008000000 */
[----:B------:R-:W-:Y:S01]  /*15610*/  UMOV UR51, UR31 ;  /* 0x0000001f00337c82 */ /* 0x000fe20008000000 */
[----:B------:R-:W-:Y:S01]  /*15620*/  UMOV UR54, UR34 ;  /* 0x0000002200367c82 */ /* 0x000fe20008000000 */
[----:B------:R-:W-:-:S03]  /*15630*/  UMOV UR55, UR35 ;  /* 0x0000002300377c82 */ /* 0x000fc60008000000 */
[----:B------:R-:W-:Y:S04]  /*15640*/  HGMMA.64x64x16.F32.BF16 R56, gdesc[UR48].tnspA, R56 ;  /* 0x20e00000303879f0 */ /* 0x000fe80008701838 */
[----:B------:R-:W-:Y:S01]  /*15650*/  HGMMA.64x64x16.F32.BF16 R24, gdesc[UR52].tnspA, R24 ;  /* 0x20e00000341879f0 */ /* 0x000fe20008701818 */
[----:B------:R-:W-:Y:S02]  /*15660*/  R2UR UR48, R248 ;  /* 0x00000000f83072ca */ /* 0x000fe400000e0000 */
[----:B------:R-:W-:Y:S02]  /*15670*/  R2UR UR53, R192 ;  /* 0x00000000c03572ca */ /* 0x000fe400000e0000 */
[----:B------:R-:W-:Y:S01]  /*15680*/  R2UR UR52, R193 ;  /* 0x00000000c13472ca */ /* 0x000fe200000e0000 */
[----:B------:R-:W-:Y:S01]  /*15690*/  HGMMA.64x64x16.F32.BF16 R24, gdesc[UR56].tnspA, R24 ;  /* 0x20e00000381879f0 */ /* 0x000fe20008701818 */
[----:B------:R-:W-:-:S02]  /*156a0*/  R2UR UR57, R4 ;  /* 0x00000000043972ca */ /* 0x000fc400000e0000 */
[----:B------:R-:W3:Y:S04]  /*156b0*/  LDL.LU R4, [R1+0xccc] ;  /* 0x000ccc0001047983 */ /* 0x000ee80000300800 */
[----:B------:R-:W4:Y:S04]  /*156c0*/  LDL.LU R248, [R1+0xbe0] ;  /* 0x000be00001f87983 */ /* 0x000f280000300800 */
[----:B------:R-:W2:Y:S04]  /*156d0*/  LDL.LU R192, [R1+0xbd8] ;  /* 0x000bd80001c07983 */ /* 0x000ea80000300800 */
[----:B------:R-:W2:Y:S04]  /*156e0*/  LDL.LU R155, [R1+0xbd0] ;  /* 0x000bd000019b7983 */ /* 0x000ea80000300800 */
[----:B------:R-:W2:Y:S04]  /*156f0*/  LDL.LU R153, [R1+0xbc8] ;  /* 0x000bc80001997983 */ /* 0x000ea80000300800 */
[----:B------:R-:W2:Y:S01]  /*15700*/  LDL.LU R193, [R1+0xbc0] ;  /* 0x000bc00001c17983 */ /* 0x000ea20000300800 */
[----:B------:R-:W-:-:S02]  /*15710*/  R2UR UR56, R23 ;  /* 0x00000000173872ca */ /* 0x000fc400000e0000 */
[----:B------:R-:W0:Y:S01]  /*15720*/  LDC R23, c[0x0][0x238] ;  /* 0x00008e00ff177b82 */ /* 0x000e220000000800 */
[----:B------:R-:W2:Y:S04]  /*15730*/  LDL.LU R250, [R1+0xbb8] ;  /* 0x000bb80001fa7983 */ /* 0x000ea80000300800 */
[----:B------:R-:W2:Y:S04]  /*15740*/  LDL.LU R234, [R1+0xbdc] ;  /* 0x000bdc0001ea7983 */ /* 0x000ea80000300800 */
[----:B------:R-:W2:Y:S04]  /*15750*/  LDL.LU R228, [R1+0xbb0] ;  /* 0x000bb00001e47983 */ /* 0x000ea80000300800 */
[----:B------:R-:W2:Y:S04]  /*15760*/  LDL.LU R238, [R1+0xbd4] ;  /* 0x000bd40001ee7983 */ /* 0x000ea80000300800 */
[----:B------:R-:W2:Y:S01]  /*15770*/  LDL.LU R240, [R1+0xba8] ;  /* 0x000ba80001f07983 */ /* 0x000ea20000300800 */
[----:B0-----:R-:W-:-:S04]  /*15780*/  IMAD.SHL.U32 R23, R23, 0x80, RZ ;  /* 0x0000008017177824 */ /* 0x001fc800078e00ff */
[----:B------:R-:W-:Y:S01]  /*15790*/  IMAD.SHL.U32 R23, R23, 0x2, RZ ;  /* 0x0000000217177824 */ /* 0x000fe200078e00ff */
[----:B------:R-:W-:Y:S02]  /*157a0*/  R2UR UR49, R247 ;  /* 0x00000000f73172ca */ /* 0x000fe400000e0000 */
[----:B------:R-:W2:Y:S02]  /*157b0*/  LDL.LU R247, [R1+0xbcc] ;  /* 0x000bcc0001f77983 */ /* 0x000ea40000300800 */
[-C--:B------:R-:W-:Y:S02]  /*157c0*/  IADD3 R190, P1, R190, R23.reuse, RZ ;  /* 0x00000017bebe7210 */ /* 0x080fe40007f3e0ff */
[----:B------:R-:W2:Y:S04]  /*157d0*/  LDL.LU R161, [R1+0xba0] ;  /* 0x000ba00001a17983 */ /* 0x000ea80000300800 */
[----:B------:R-:W2:Y:S04]  /*157e0*/  LDL.LU R244, [R1+0xbc4] ;  /* 0x000bc40001f47983 */ /* 0x000ea80000300800 */
[----:B------:R-:W2:Y:S04]  /*157f0*/  LDL.LU R160, [R1+0xb98] ;  /* 0x000b980001a07983 */ /* 0x000ea80000300800 */
[----:B------:R-:W2:Y:S04]  /*15800*/  LDL.LU R154, [R1+0xbbc] ;  /* 0x000bbc00019a7983 */ /* 0x000ea80000300800 */
[----:B------:R-:W2:Y:S01]  /*15810*/  LDL.LU R231, [R1+0xb90] ;  /* 0x000b900001e77983 */ /* 0x000ea20000300800 */
[----:B---3--:R-:W-:Y:S01]  /*15820*/  IMAD.X R191, R191, 0x1, R4, P1 ;  /* 0x00000001bfbf7824 */ /* 0x008fe200008e0604 */
[----:B----4-:R-:W-:-:S05]  /*15830*/  IADD3 R248, P1, R248, R23, RZ ;  /* 0x00000017f8f87210 */ /* 0x010fca0007f3e0ff */
[----:B------:R0:W-:Y:S01]  /*15840*/  STL [R1+0xbe0], R248 ;  /* 0x000be0f801007387 */ /* 0x0001e20000100800 */
[-C--:B--2---:R-:W-:Y:S02]  /*15850*/  IADD3 R192, P2, R192, R23.reuse, RZ ;  /* 0x00000017c0c07210 */ /* 0x084fe40007f5e0ff */
[-C--:B------:R-:W-:Y:S01]  /*15860*/  IADD3 R155, P3, R155, R23.reuse, RZ ;  /* 0x000000179b9b7210 */ /* 0x080fe20007f7e0ff */
[----:B0-----:R-:W2:Y:S01]  /*15870*/  LDL.LU R248, [R1+0xbb4] ;  /* 0x000bb40001f87983 */ /* 0x001ea20000300800 */
[-C--:B------:R-:W-:Y:S02]  /*15880*/  IADD3 R153, P4, R153, R23.reuse, RZ ;  /* 0x0000001799997210 */ /* 0x080fe40007f9e0ff */
[-C--:B------:R-:W-:Y:S01]  /*15890*/  IADD3 R193, P5, R193, R23.reuse, RZ ;  /* 0x00000017c1c17210 */ /* 0x080fe20007fbe0ff */
[----:B------:R0:W-:Y:S04]  /*158a0*/  STL [R1+0xbd8], R192 ;  /* 0x000bd8c001007387 */ /* 0x0001e80000100800 */
[----:B0-----:R-:W3:Y:S04]  /*158b0*/  LDL.LU R192, [R1+0xb88] ;  /* 0x000b880001c07983 */ /* 0x001ee80000300800 */
[----:B------:R-:W4:Y:S04]  /*158c0*/  LDL.LU R159, [R1+0xbac] ;  /* 0x000bac00019f7983 */ /* 0x000f280000300800 */
[----:B------:R-:W-:Y:S04]  /*158d0*/  STL [R1+0xbd0], R155 ;  /* 0x000bd09b01007387 */ /* 0x000fe80000100800 */
[----:B------:R-:W4:Y:S04]  /*158e0*/  LDL.LU R158, [R1+0xb80] ;  /* 0x000b8000019e7983 */ /* 0x000f280000300800 */
[----:B------:R-:W-:Y:S04]  /*158f0*/  STL [R1+0xbc8], R153 ;  /* 0x000bc89901007387 */ /* 0x000fe80000100800 */
[----:B------:R0:W-:Y:S04]  /*15900*/  STL [R1+0xbc0], R193 ;  /* 0x000bc0c101007387 */ /* 0x0001e80000100800 */
[----:B0-----:R-:W4:Y:S01]  /*15910*/  LDL.LU R193, [R1+0xba4] ;  /* 0x000ba40001c17983 */ /* 0x001f220000300800 */
[----:B------:R-:W-:Y:S01]  /*15920*/  IADD3 R250, P6, R250, R23, RZ ;  /* 0x00000017fafa7210 */ /* 0x000fe20007fde0ff */
[----:B------:R-:W-:-:S02]  /*15930*/  IMAD.X R234, R234, 0x1, R4, P1 ;  /* 0x00000001eaea7824 */ /* 0x000fc400008e0604 */
[----:B------:R-:W4:Y:S04]  /*15940*/  LDL.LU R157, [R1+0xb78] ;  /* 0x000b7800019d7983 */ /* 0x000f280000300800 */
[----:B------:R0:W-:Y:S01]  /*15950*/  STL [R1+0xbb8], R250 ;  /* 0x000bb8fa01007387 */ /* 0x0001e20000100800 */
[----:B------:R-:W-:Y:S01]  /*15960*/  IMAD.X R238, R238, 0x1, R4, P2 ;  /* 0x00000001eeee7824 */ /* 0x000fe200010e0604 */
[-C--:B------:R-:W-:Y:S02]  /*15970*/  IADD3 R228, P1, R228, R23.reuse, RZ ;  /* 0x00000017e4e47210 */ /* 0x080fe40007f3e0ff */
[----:B0-----:R-:W4:Y:S04]  /*15980*/  LDL.LU R250, [R1+0xb9c] ;  /* 0x000b9c0001fa7983 */ /* 0x001f280000300800 */
[----:B------:R-:W4:Y:S04]  /*15990*/  LDL.LU R153, [R1+0xb70] ;  /* 0x000b700001997983 */ /* 0x000f280000300800 */
[----:B------:R0:W-:Y:S01]  /*159a0*/  STL [R1+0xbdc], R234 ;  /* 0x000bdcea01007387 */ /* 0x0001e20000100800 */
[----:B------:R-:W-:-:S03]  /*159b0*/  IADD3 R240, P2, R240, R23, RZ ;  /* 0x00000017f0f07210 */ /* 0x000fc60007f5e0ff */
[----:B0-----:R-:W4:Y:S04]  /*159c0*/  LDL.LU R234, [R1+0xb94] ;  /* 0x000b940001ea7983 */ /* 0x001f280000300800 */
[----:B------:R0:W-:Y:S01]  /*159d0*/  STL [R1+0xbd4], R238 ;  /* 0x000bd4ee01007387 */ /* 0x0001e20000100800 */
[----:B------:R-:W-:-:S03]  /*159e0*/  IMAD.X R247, R247, 0x1, R4, P3 ;  /* 0x00000001f7f77824 */ /* 0x000fc600018e0604 */
[----:B0-----:R-:W4:Y:S04]  /*159f0*/  LDL.LU R238, [R1+0xb68] ;  /* 0x000b680001ee7983 */ /* 0x001f280000300800 */
[----:B------:R-:W-:Y:S04]  /*15a00*/  STL [R1+0xbb0], R228 ;  /* 0x000bb0e401007387 */ /* 0x000fe80000100800 */
[----:B------:R-:W4:Y:S04]  /*15a10*/  LDL.LU R156, [R1+0xb8c] ;  /* 0x000b8c00019c7983 */ /* 0x000f280000300800 */
[----:B------:R0:W-:Y:S01]  /*15a20*/  STL [R1+0xba8], R240 ;  /* 0x000ba8f001007387 */ /* 0x0001e20000100800 */
[----:B------:R-:W-:Y:S01]  /*15a30*/  IMAD.X R244, R244, 0x1, R4, P4 ;  /* 0x00000001f4f47824 */ /* 0x000fe200020e0604 */
[----:B------:R-:W-:-:S02]  /*15a40*/  IADD3 R161, P3, R161, R23, RZ ;  /* 0x00000017a1a17210 */ /* 0x000fc40007f7e0ff */
[----:B0-----:R-:W4:Y:S04]  /*15a50*/  LDL.LU R240, [R1+0xb60] ;  /* 0x000b600001f07983 */ /* 0x001f280000300800 */
[----:B------:R-:W4:Y:S04]  /*15a60*/  LDL.LU R155, [R1+0xb84] ;  /* 0x000b8400019b7983 */ /* 0x000f280000300800 */
[----:B------:R-:W4:Y:S04]  /*15a70*/  LDL.LU R228, [R1+0xb58] ;  /* 0x000b580001e47983 */ /* 0x000f280000300800 */
[----:B------:R0:W-:Y:S01]  /*15a80*/  STL [R1+0xbcc], R247 ;  /* 0x000bccf701007387 */ /* 0x0001e20000100800 */
[----:B------:R-:W-:Y:S01]  /*15a90*/  IADD3 R160, P4, R160, R23, RZ ;  /* 0x00000017a0a07210 */ /* 0x000fe20007f9e0ff */
[----:B------:R-:W-:-:S02]  /*15aa0*/  IMAD.X R154, R154, 0x1, R4, P5 ;  /* 0x000000019a9a7824 */ /* 0x000fc400028e0604 */
[----:B0-----:R-:W4:Y:S04]  /*15ab0*/  LDL.LU R247, [R1+0xb7c] ;  /* 0x000b7c0001f77983 */ /* 0x001f280000300800 */
[----:B------:R0:W-:Y:S01]  /*15ac0*/  STL [R1+0xbc4], R244 ;  /* 0x000bc4f401007387 */ /* 0x0001e20000100800 */
[----:B------:R-:W-:-:S03]  /*15ad0*/  IADD3 R231, P5, R231, R23, RZ ;  /* 0x00000017e7e77210 */ /* 0x000fc60007fbe0ff */
[----:B0-----:R-:W4:Y:S04]  /*15ae0*/  LDL.LU R244, [R1+0xb50] ;  /* 0x000b500001f47983 */ /* 0x001f280000300800 */
[----:B------:R-:W-:Y:S04]  /*15af0*/  STL [R1+0xba0], R161 ;  /* 0x000ba0a101007387 */ /* 0x000fe80000100800 */
[----:B------:R-:W-:Y:S01]  /*15b00*/  STL [R1+0xb98], R160 ;  /* 0x000b98a001007387 */ /* 0x000fe20000100800 */
[----:B--2---:R-:W-:-:S05]  /*15b10*/  IMAD.X R248, R248, 0x1, R4, P6 ;  /* 0x00000001f8f87824 */ /* 0x004fca00030e0604 */
[----:B------:R0:W-:Y:S04]  /*15b20*/  STL [R1+0xbb4], R248 ;  /* 0x000bb4f801007387 */ /* 0x0001e80000100800 */
[----:B------:R1:W-:Y:S01]  /*15b30*/  STL [R1+0xbbc], R154 ;  /* 0x000bbc9a01007387 */ /* 0x0003e20000100800 */
[----:B---3--:R-:W-:-:S03]  /*15b40*/  IADD3 R192, P6, R192, R23, RZ ;  /* 0x00000017c0c07210 */ /* 0x008fc60007fde0ff */
[----:B0-----:R-:W2:Y:S04]  /*15b50*/  LDL.LU R248, [R1+0xb74] ;  /* 0x000b740001f87983 */ /* 0x001ea80000300800 */
[----:B------:R0:W-:Y:S04]  /*15b60*/  STL [R1+0xb90], R231 ;  /* 0x000b90e701007387 */ /* 0x0001e80000100800 */
[----:B-1----:R-:W3:Y:S01]  /*15b70*/  LDL.LU R154, [R1+0xb48] ;  /* 0x000b4800019a7983 */ /* 0x002ee20000300800 */
[----:B----4-:R-:W-:-:S03]  /*15b80*/  IMAD.X R159, R159, 0x1, R4, P1 ;  /* 0x000000019f9f7824 */ /* 0x010fc600008e0604 */
[----:B0-----:R-:W4:Y:S04]  /*15b90*/  LDL.LU R231, [R1+0xb6c] ;  /* 0x000b6c0001e77983 */ /* 0x001f280000300800 */
[----:B------:R0:W-:Y:S04]  /*15ba0*/  STL [R1+0xb88], R192 ;  /* 0x000b88c001007387 */ /* 0x0001e80000100800 */
[----:B0-----:R-:W4:Y:S01]  /*15bb0*/  LDL.LU R192, [R1+0xb40] ;  /* 0x000b400001c07983 */ /* 0x001f220000300800 */
[----:B------:R-:W-:-:S05]  /*15bc0*/  IMAD.X R193, R193, 0x1, R4, P2 ;  /* 0x00000001c1c17824 */ /* 0x000fca00010e0604 */
[----:B------:R0:W-:Y:S04]  /*15bd0*/  STL [R1+0xba4], R193 ;  /* 0x000ba4c101007387 */ /* 0x0001e80000100800 */
[----:B------:R-:W-:Y:S04]  /*15be0*/  STL [R1+0xbac], R159 ;  /* 0x000bac9f01007387 */ /* 0x000fe80000100800 */
[----:B0-----:R-:W4:Y:S01]  /*15bf0*/  LDL.LU R193, [R1+0xb64] ;  /* 0x000b640001c17983 */ /* 0x001f220000300800 */
[-C--:B------:R-:W-:Y:S01]  /*15c00*/  IADD3 R158, P1, R158, R23.reuse, RZ ;  /* 0x000000179e9e7210 */ /* 0x080fe20007f3e0ff */
[----:B------:R-:W-:Y:S01]  /*15c10*/  IMAD.X R250, R250, 0x1, R4, P3 ;  /* 0x00000001fafa7824 */ /* 0x000fe200018e0604 */
[----:B------:R-:W-:-:S03]  /*15c20*/  IADD3 R157, P2, R157, R23, RZ ;  /* 0x000000179d9d7210 */ /* 0x000fc60007f5e0ff */
[----:B------:R-:W-:Y:S01]  /*15c30*/  STL [R1+0xb80], R158 ;  /* 0x000b809e01007387 */ /* 0x000fe20000100800 */
[----:B------:R-:W-:-:S03]  /*15c40*/  IADD3 R153, P3, R153, R23, RZ ;  /* 0x0000001799997210 */ /* 0x000fc60007f7e0ff */
[----:B------:R0:W-:Y:S04]  /*15c50*/  STL [R1+0xb9c], R250 ;  /* 0x000b9cfa01007387 */ /* 0x0001e80000100800 */
[----:B0-----:R-:W4:Y:S01]  /*15c60*/  LDL.LU R250, [R1+0xb38] ;  /* 0x000b380001fa7983 */ /* 0x001f220000300800 */
[----:B------:R-:W-:-:S03]  /*15c70*/  IMAD.X R234, R234, 0x1, R4, P4 ;  /* 0x00000001eaea7824 */ /* 0x000fc600020e0604 */
[----:B------:R-:W-:Y:S04]  /*15c80*/  STL [R1+0xb78], R157 ;  /* 0x000b789d01007387 */ /* 0x000fe80000100800 */
[----:B------:R0:W-:Y:S01]  /*15c90*/  STL [R1+0xb70], R153 ;  /* 0x000b709901007387 */ /* 0x0001e20000100800 */
[----:B------:R-:W-:-:S03]  /*15ca0*/  IADD3 R238, P4, R238, R23, RZ ;  /* 0x00000017eeee7210 */ /* 0x000fc60007f9e0ff */
[----:B0-----:R-:W4:Y:S04]  /*15cb0*/  LDL.LU R153, [R1+0xb5c] ;  /* 0x000b5c0001997983 */ /* 0x001f280000300800 */
[----:B------:R0:W-:Y:S01]  /*15cc0*/  STL [R1+0xb94], R234 ;  /* 0x000b94ea01007387 */ /* 0x0001e20000100800 */
[----:B------:R-:W-:-:S03]  /*15cd0*/  IMAD.X R156, R156, 0x1, R4, P5 ;  /* 0x000000019c9c7824 */ /* 0x000fc600028e0604 */
[----:B0-----:R-:W4:Y:S04]  /*15ce0*/  LDL.LU R234, [R1+0xb30] ;  /* 0x000b300001ea7983 */ /* 0x001f280000300800 */
[----:B------:R0:W-:Y:S01]  /*15cf0*/  STL [R1+0xb68], R238 ;  /* 0x000b68ee01007387 */ /* 0x0001e20000100800 */
[-C--:B------:R-:W-:Y:S01]  /*15d00*/  IADD3 R240, P5, R240, R23.reuse, RZ ;  /* 0x00000017f0f07210 */ /* 0x080fe20007fbe0ff */
[----:B------:R-:W-:Y:S02]  /*15d10*/  IMAD.X R155, R155, 0x1, R4, P6 ;  /* 0x000000019b9b7824 */ /* 0x000fe400030e0604 */
[----:B0-----:R-:W4:Y:S01]  /*15d20*/  LDL.LU R238, [R1+0xb54] ;  /* 0x000b540001ee7983 */ /* 0x001f220000300800 */
[----:B------:R-:W-:-:S03]  /*15d30*/  IADD3 R228, P6, R228, R23, RZ ;  /* 0x00000017e4e47210 */ /* 0x000fc60007fde0ff */
[----:B------:R0:W-:Y:S01]  /*15d40*/  STL [R1+0xb60], R240 ;  /* 0x000b60f001007387 */ /* 0x0001e20000100800 */
[----:B------:R-:W-:-:S03]  /*15d50*/  IMAD.X R247, R247, 0x1, R4, P1 ;  /* 0x00000001f7f77824 */ /* 0x000fc600008e0604 */
[----:B0-----:R-:W4:Y:S04]  /*15d60*/  LDL.LU R240, [R1+0xb28] ;  /* 0x000b280001f07983 */ /* 0x001f280000300800 */
[----:B------:R-:W-:Y:S04]  /*15d70*/  STL [R1+0xb8c], R156 ;  /* 0x000b8c9c01007387 */ /* 0x000fe80000100800 */
[----:B------:R-:W4:Y:S04]  /*15d80*/  LDL.LU R161, [R1+0xb4c] ;  /* 0x000b4c0001a17983 */ /* 0x000f280000300800 */
[----:B------:R-:W-:Y:S01]  /*15d90*/  STL [R1+0xb84], R155 ;  /* 0x000b849b01007387 */ /* 0x000fe20000100800 */
[----:B------:R-:W-:-:S03]  /*15da0*/  IADD3 R244, P1, R244, R23, RZ ;  /* 0x00000017f4f47210 */ /* 0x000fc60007f3e0ff */
[----:B------:R0:W-:Y:S04]  /*15db0*/  STL [R1+0xb7c], R247 ;  /* 0x000b7cf701007387 */ /* 0x0001e80000100800 */
[----:B------:R1:W-:Y:S04]  /*15dc0*/  STL [R1+0xb58], R228 ;  /* 0x000b58e401007387 */ /* 0x0003e80000100800 */
[----:B0-----:R-:W4:Y:S04]  /*15dd0*/  LDL.LU R247, [R1+0xb20] ;  /* 0x000b200001f77983 */ /* 0x001f280000300800 */
[----:B------:R-:W4:Y:S04]  /*15de0*/  LDL.LU R160, [R1+0xb44] ;  /* 0x000b440001a07983 */ /* 0x000f280000300800 */
[----:B------:R-:W4:Y:S04]  /*15df0*/  LDL.LU R155, [R1+0xb18] ;  /* 0x000b1800019b7983 */ /* 0x000f280000300800 */
[----:B-1----:R-:W4:Y:S04]  /*15e00*/  LDL.LU R228, [R1+0xb3c] ;  /* 0x000b3c0001e47983 */ /* 0x002f280000300800 */
[----:B------:R0:W-:Y:S04]  /*15e10*/  STL [R1+0xb50], R244 ;  /* 0x000b50f401007387 */ /* 0x0001e80000100800 */
[----:B0-----:R-:W4:Y:S01]  /*15e20*/  LDL.LU R244, [R1+0xb10] ;  /* 0x000b100001f47983 */ /* 0x001f220000300800 */
[----:B--2---:R-:W-:-:S05]  /*15e30*/  IMAD.X R248, R248, 0x1, R4, P2 ;  /* 0x00000001f8f87824 */ /* 0x004fca00010e0604 */
[----:B------:R0:W-:Y:S01]  /*15e40*/  STL [R1+0xb74], R248 ;  /* 0x000b74f801007387 */ /* 0x0001e20000100800 */
[-C--:B---3--:R-:W-:Y:S01]  /*15e50*/  IADD3 R154, P2, R154, R23.reuse, RZ ;  /* 0x000000179a9a7210 */ /* 0x088fe20007f5e0ff */
[----:B----4-:R-:W-:Y:S02]  /*15e60*/  IMAD.X R231, R231, 0x1, R4, P3 ;  /* 0x00000001e7e77824 */ /* 0x010fe400018e0604 */
[----:B0-----:R-:W2:Y:S04]  /*15e70*/  LDL.LU R248, [R1+0xb34] ;  /* 0x000b340001f87983 */ /* 0x001ea80000300800 */
[----:B------:R-:W3:Y:S04]  /*15e80*/  LDL.LU R159, [R1+0xb08] ;  /* 0x000b0800019f7983 */ /* 0x000ee80000300800 */
[----:B------:R-:W-:Y:S04]  /*15e90*/  STL [R1+0xb48], R154 ;  /* 0x000b489a01007387 */ /* 0x000fe80000100800 */
[----:B------:R-:W4:Y:S01]  /*15ea0*/  LDL.LU R158, [R1+0xb2c] ;  /* 0x000b2c00019e7983 */ /* 0x000f220000300800 */
[----:B------:R-:W-:-:S03]  /*15eb0*/  IADD3 R192, P3, R192, R23, RZ ;  /* 0x00000017c0c07210 */ /* 0x000fc60007f7e0ff */
[----:B------:R-:W-:Y:S04]  /*15ec0*/  STL [R1+0xb6c], R231 ;  /* 0x000b6ce701007387 */ /* 0x000fe80000100800 */
[----:B------:R0:W-:Y:S01]  /*15ed0*/  STL [R1+0xb40], R192 ;  /* 0x000b40c001007387 */ /* 0x0001e20000100800 */
[----:B------:R-:W-:-:S03]  /*15ee0*/  IMAD.X R193, R193, 0x1, R4, P4 ;  /* 0x00000001c1c17824 */ /* 0x000fc600020e0604 */
[----:B0-----:R-:W4:Y:S04]  /*15ef0*/  LDL.LU R192, [R1+0xb00] ;  /* 0x000b000001c07983 */ /* 0x001f280000300800 */
[----:B------:R-:W4:Y:S04]  /*15f00*/  LDL.LU R157, [R1+0xb24] ;  /* 0x000b2400019d7983 */ /* 0x000f280000300800 */
[----:B------:R0:W-:Y:S04]  /*15f10*/  STL [R1+0xb64], R193 ;  /* 0x000b64c101007387 */ /* 0x0001e80000100800 */
[----:B0-----:R-:W4:Y:S01]  /*15f20*/  LDL.LU R193, [R1+0xaf8] ;  /* 0x000af80001c17983 */ /* 0x001f220000300800 */
[----:B------:R-:W-:-:S03]  /*15f30*/  IADD3 R250, P4, R250, R23, RZ ;  /* 0x00000017fafa7210 */ /* 0x000fc60007f9e0ff */
[----:B------:R-:W4:Y:S04]  /*15f40*/  LDL.LU R231, [R1+0xb1c] ;  /* 0x000b1c0001e77983 */ /* 0x000f280000300800 */
[----:B------:R0:W-:Y:S04]  /*15f50*/  STL [R1+0xb38], R250 ;  /* 0x000b38fa01007387 */ /* 0x0001e80000100800 */
[----:B0-----:R-:W4:Y:S01]  /*15f60*/  LDL.LU R250, [R1+0xaf0] ;  /* 0x000af00001fa7983 */ /* 0x001f220000300800 */
[----:B------:R-:W-:Y:S01]  /*15f70*/  IMAD.X R153, R153, 0x1, R4, P5 ;  /* 0x0000000199997824 */ /* 0x000fe200028e0604 */
[----:B------:R-:W-:-:S05]  /*15f80*/  IADD3 R234, P5, R234, R23, RZ ;  /* 0x00000017eaea7210 */ /* 0x000fca0007fbe0ff */
[----:B------:R0:W-:Y:S01]  /*15f90*/  STL [R1+0xb30], R234 ;  /* 0x000b30ea01007387 */ /* 0x0001e20000100800 */
[----:B------:R-:W-:-:S03]  /*15fa0*/  IMAD.X R238, R238, 0x1, R4, P6 ;  /* 0x00000001eeee7824 */ /* 0x000fc600030e0604 */
[----:B0-----:R-:W4:Y:S04]  /*15fb0*/  LDL.LU R234, [R1+0xb14] ;  /* 0x000b140001ea7983 */ /* 0x001f280000300800 */
[----:B------:R-:W-:Y:S04]  /*15fc0*/  STL [R1+0xb5c], R153 ;  /* 0x000b5c9901007387 */ /* 0x000fe80000100800 */
[----:B------:R-:W4:Y:S04]  /*15fd0*/  LDL.LU R156, [R1+0xae8] ;  /* 0x000ae800019c7983 */ /* 0x000f280000300800 */
[----:B------:R0:W-:Y:S01]  /*15fe0*/  STL [R1+0xb54], R238 ;  /* 0x000b54ee01007387 */ /* 0x0001e20000100800 */
[----:B------:R-:W-:-:S03]  /*15ff0*/  IADD3 R240, P6, R240, R23, RZ ;  /* 0x00000017f0f07210 */ /* 0x000fc60007fde0ff */
[----:B0-----:R-:W4:Y:S01]  /*16000*/  LDL.LU R238, [R1+0xb0c] ;  /* 0x000b0c0001ee7983 */ /* 0x001f220000300800 */
[----:B------:R-:W-:-:S03]  /*16010*/  IMAD.X R161, R161, 0x1, R4, P1 ;  /* 0x00000001a1a17824 */ /* 0x000fc600008e0604 */
[----:B------:R-:W4:Y:S04]  /*16020*/  LDL.LU R154, [R1+0xae0] ;  /* 0x000ae000019a7983 */ /* 0x000f280000300800 */
[----:B------:R-:W4:Y:S04]  /*16030*/  LDL.LU R153, [R1+0xb04] ;  /* 0x000b040001997983 */ /* 0x000f280000300800 */
[----:B------:R0:W-:Y:S01]  /*16040*/  STL [R1+0xb28], R240 ;  /* 0x000b28f001007387 */ /* 0x0001e20000100800 */
[----:B------:R-:W-:-:S03]  /*16050*/  IADD3 R247, P1, R247, R23, RZ ;  /* 0x00000017f7f77210 */ /* 0x000fc60007f3e0ff */
[----:B0-----:R-:W4:Y:S01]  /*16060*/  LDL.LU R240, [R1+0xad8] ;  /* 0x000ad80001f07983 */ /* 0x001f220000300800 */
[--C-:B------:R-:W-:Y:S01]  /*16070*/  IMAD.X R160, R160, 0x1, R4.reuse, P2 ;  /* 0x00000001a0a07824 */ /* 0x100fe200010e0604 */
[----:B------:R-:W-:Y:S02]  /*16080*/  IADD3 R155, P2, R155, R23, RZ ;  /* 0x000000179b9b7210 */ /* 0x000fe40007f5e0ff */
[----:B------:R0:W-:Y:S01]  /*16090*/  STL [R1+0xb20], R247 ;  /* 0x000b20f701007387 */ /* 0x0001e20000100800 */
[----:B------:R-:W-:-:S03]  /*160a0*/  IMAD.X R228, R228, 0x1, R4, P3 ;  /* 0x00000001e4e47824 */ /* 0x000fc600018e0604 */
[----:B0-----:R-:W4:Y:S04]  /*160b0*/  LDL.LU R247, [R1+0xafc] ;  /* 0x000afc0001f77983 */ /* 0x001f280000300800 */
[----:B------:R-:W-:Y:S01]  /*160c0*/  STL [R1+0xb4c], R161 ;  /* 0x000b4ca101007387 */ /* 0x000fe20000100800 */
[----:B------:R-:W-:-:S03]  /*160d0*/  IADD3 R244, P3, R244, R23, RZ ;  /* 0x00000017f4f47210 */ /* 0x000fc60007f7e0ff */
[----:B------:R-:W-:Y:S04]  /*160e0*/  STL [R1+0xb44], R160 ;  /* 0x000b44a001007387 */ /* 0x000fe80000100800 */
[----:B------:R0:W-:Y:S04]  /*160f0*/  STL [R1+0xb10], R244 ;  /* 0x000b10f401007387 */ /* 0x0001e80000100800 */
[----:B------:R1:W-:Y:S04]  /*16100*/  STL [R1+0xb18], R155 ;  /* 0x000b189b01007387 */ /* 0x0003e80000100800 */
[----:B0-----:R-:W4:Y:S04]  /*16110*/  LDL.LU R244, [R1+0xad0] ;  /* 0x000ad00001f47983 */ /* 0x001f280000300800 */
[----:B------:R0:W-:Y:S04]  /*16120*/  STL [R1+0xb3c], R228 ;  /* 0x000b3ce401007387 */ /* 0x0001e80000100800 */
[----:B-1----:R-:W4:Y:S04]  /*16130*/  LDL.LU R155, [R1+0xaf4] ;  /* 0x000af400019b7983 */ /* 0x002f280000300800 */
[----:B0-----:R-:W4:Y:S01]  /*16140*/  LDL.LU R228, [R1+0xac8] ;  /* 0x000ac80001e47983 */ /* 0x001f220000300800 */
[----:B--2---:R-:W-:Y:S01]  /*16150*/  IMAD.X R248, R248, 0x1, R4, P4 ;  /* 0x00000001f8f87824 */ /* 0x004fe200020e0604 */
[----:B---3--:R-:W-:-:S04]  /*16160*/  IADD3 R159, P4, R159, R23, RZ ;  /* 0x000000179f9f7210 */ /* 0x008fc80007f9e0ff */
[----:B------:R0:W-:Y:S01]  /*16170*/  STL [R1+0xb34], R248 ;  /* 0x000b34f801007387 */ /* 0x0001e20000100800 */
[----:B----4-:R-:W-:-:S03]  /*16180*/  IMAD.X R158, R158, 0x1, R4, P5 ;  /* 0x000000019e9e7824 */ /* 0x010fc600028e0604 */
[----:B0-----:R-:W2:Y:S01]  /*16190*/  LDL.LU R248, [R1+0xaec] ;  /* 0x000aec0001f87983 */ /* 0x001ea20000300800 */
[----:B------:R-:W-:Y:S01]  /*161a0*/  IADD3 R192, P5, R192, R23, RZ ;  /* 0x00000017c0c07210 */ /* 0x000fe20007fbe0ff */
[----:B------:R-:W-:-:S04]  /*161b0*/  IMAD.X R157, R157, 0x1, R4, P6 ;  /* 0x000000019d9d7824 */ /* 0x000fc800030e0604 */
[----:B------:R0:W-:Y:S04]  /*161c0*/  STL [R1+0xb00], R192 ;  /* 0x000b00c001007387 */ /* 0x0001e80000100800 */
[----:B------:R-:W-:Y:S04]  /*161d0*/  STL [R1+0xb08], R159 ;  /* 0x000b089f01007387 */ /* 0x000fe80000100800 */
[----:B0-----:R-:W3:Y:S01]  /*161e0*/  LDL.LU R192, [R1+0xac0] ;  /* 0x000ac00001c07983 */ /* 0x001ee20000300800 */
[----:B------:R-:W-:-:S03]  /*161f0*/  IADD3 R193, P6, R193, R23, RZ ;  /* 0x00000017c1c17210 */ /* 0x000fc60007fde0ff */
[----:B------:R-:W-:Y:S04]  /*16200*/  STL [R1+0xb2c], R158 ;  /* 0x000b2c9e01007387 */ /* 0x000fe80000100800 */
[----:B------:R0:W-:Y:S04]  /*16210*/  STL [R1+0xaf8], R193 ;  /* 0x000af8c101007387 */ /* 0x0001e80000100800 */
[----:B0-----:R-:W4:Y:S01]  /*16220*/  LDL.LU R193, [R1+0xae4] ;  /* 0x000ae40001c17983 */ /* 0x001f220000300800 */
[----:B------:R-:W-:Y:S01]  /*16230*/  IMAD.X R231, R231, 0x1, R4, P1 ;  /* 0x00000001e7e77824 */ /* 0x000fe200008e0604 */
[----:B------:R-:W-:-:S02]  /*16240*/  IADD3 R250, P1, R250, R23, RZ ;  /* 0x00000017fafa7210 */ /* 0x000fc40007f3e0ff */
[----:B------:R-:W-:Y:S04]  /*16250*/  STL [R1+0xb24], R157 ;  /* 0x000b249d01007387 */ /* 0x000fe80000100800 */
[----:B------:R0:W-:Y:S04]  /*16260*/  STL [R1+0xb1c], R231 ;  /* 0x000b1ce701007387 */ /* 0x0001e80000100800 */
[----:B0-----:R-:W4:Y:S04]  /*16270*/  LDL.LU R231, [R1+0xab8] ;  /* 0x000ab80001e77983 */ /* 0x001f280000300800 */
[----:B------:R0:W-:Y:S04]  /*16280*/  STL [R1+0xaf0], R250 ;  /* 0x000af0fa01007387 */ /* 0x0001e80000100800 */
[----:B0-----:R-:W4:Y:S01]  /*16290*/  LDL.LU R250, [R1+0xadc] ;  /* 0x000adc0001fa7983 */ /* 0x001f220000300800 */
[----:B------:R-:W-:-:S05]  /*162a0*/  IMAD.X R234, R234, 0x1, R4, P2 ;  /* 0x00000001eaea7824 */ /* 0x000fca00010e0604 */
[----:B------:R0:W-:Y:S01]  /*162b0*/  STL [R1+0xb14], R234 ;  /* 0x000b14ea01007387 */ /* 0x0001e20000100800 */
[----:B------:R-:W-:-:S03]  /*162c0*/  IADD3 R156, P2, R156, R23, RZ ;  /* 0x000000179c9c7210 */ /* 0x000fc60007f5e0ff */
[----:B0-----:R-:W4:Y:S01]  /*162d0*/  LDL.LU R234, [R1+0xab0] ;  /* 0x000ab00001ea7983 */ /* 0x001f220000300800 */
[----:B------:R-:W-:Y:S01]  /*162e0*/  IMAD.X R238, R238, 0x1, R4, P3 ;  /* 0x00000001eeee7824 */ /* 0x000fe200018e0604 */
[----:B------:R-:W-:-:S04]  /*162f0*/  IADD3 R154, P3, R154, R23, RZ ;  /* 0x000000179a9a7210 */ /* 0x000fc80007f7e0ff */
[----:B------:R0:W-:Y:S01]  /*16300*/  STL [R1+0xb0c], R238 ;  /* 0x000b0cee01007387 */ /* 0x0001e20000100800 */
[----:B------:R-:W-:-:S03]  /*16310*/  IMAD.X R153, R153, 0x1, R4, P4 ;  /* 0x0000000199997824 */ /* 0x000fc600020e0604 */
[----:B0-----:R-:W4:Y:S04]  /*16320*/  LDL.LU R238, [R1+0xad4] ;  /* 0x000ad40001ee7983 */ /* 0x001f280000300800 */
[----:B------:R-:W-:Y:S01]  /*16330*/  STL [R1+0xae8], R156 ;  /* 0x000ae89c01007387 */ /* 0x000fe20000100800 */
[----:B------:R-:W-:-:S03]  /*16340*/  IADD3 R240, P4, R240, R23, RZ ;  /* 0x00000017f0f07210 */ /* 0x000fc60007f9e0ff */
[----:B------:R-:W4:Y:S04]  /*16350*/  LDL.LU R161, [R1+0xaa8] ;  /* 0x000aa80001a17983 */ /* 0x000f280000300800 */
[----:B------:R-:W-:Y:S04]  /*16360*/  STL [R1+0xae0], R154 ;  /* 0x000ae09a01007387 */ /* 0x000fe80000100800 */
[----:B------:R0:W-:Y:S04]  /*16370*/  STL [R1+0xad8], R240 ;  /* 0x000ad8f001007387 */ /* 0x0001e80000100800 */
[----:B------:R1:W-:Y:S01]  /*16380*/  STL [R1+0xb04], R153 ;  /* 0x000b049901007387 */ /* 0x0003e20000100800 */
[----:B------:R-:W-:-:S03]  /*16390*/  IMAD.X R247, R247, 0x1, R4, P5 ;  /* 0x00000001f7f77824 */ /* 0x000fc600028e0604 */
[----:B0-----:R-:W4:Y:S04]  /*163a0*/  LDL.LU R240, [R1+0xacc] ;  /* 0x000acc0001f07983 */ /* 0x001f280000300800 */
[----:B------:R-:W4:Y:S04]  /*163b0*/  LDL.LU R160, [R1+0xaa0] ;  /* 0x000aa00001a07983 */ /* 0x000f280000300800 */
[----:B------:R-:W4:Y:S04]  /*163c0*/  LDL.LU R154, [R1+0xac4] ;  /* 0x000ac400019a7983 */ /* 0x000f280000300800 */
[----:B-1----:R-:W4:Y:S04]  /*163d0*/  LDL.LU R153, [R1+0xa98] ;  /* 0x000a980001997983 */ /* 0x002f280000300800 */
[----:B------:R0:W-:Y:S01]  /*163e0*/  STL [R1+0xafc], R247 ;  /* 0x000afcf701007387 */ /* 0x0001e20000100800 */
[----:B------:R-:W-:-:S03]  /*163f0*/  IADD3 R244, P5, R244, R23, RZ ;  /* 0x00000017f4f47210 */ /* 0x000fc60007fbe0ff */
[----:B0-----:R-:W4:Y:S01]  /*16400*/  LDL.LU R247, [R1+0xabc] ;  /* 0x000abc0001f77983 */ /* 0x001f220000300800 */
[----:B------:R-:W-:-:S03]  /*16410*/  IMAD.X R155, R155, 0x1, R4, P6 ;  /* 0x000000019b9b7824 */ /* 0x000fc600030e0604 */
[----:B------:R0:W-:Y:S01]  /*16420*/  STL [R1+0xad0], R244 ;  /* 0x000ad0f401007387 */ /* 0x0001e20000100800 */
[----:B------:R-:W-:-:S03]  /*16430*/  IADD3 R228, P6, R228, R23, RZ ;  /* 0x00000017e4e47210 */ /* 0x000fc60007fde0ff */
[----:B0-----:R-:W4:Y:S04]  /*16440*/  LDL.LU R244, [R1+0xa90] ;  /* 0x000a900001f47983 */ /* 0x001f280000300800 */
[----:B------:R-:W4:Y:S04]  /*16450*/  LDL.LU R159, [R1+0xab4] ;  /* 0x000ab400019f7983 */ /* 0x000f280000300800 */
[----:B------:R-:W-:Y:S04]  /*16460*/  STL [R1+0xaf4], R155 ;  /* 0x000af49b01007387 */ /* 0x000fe80000100800 */
[----:B------:R-:W4:Y:S04]  /*16470*/  LDL.LU R158, [R1+0xa88] ;  /* 0x000a8800019e7983 */ /* 0x000f280000300800 */
[----:B------:R-:W-:Y:S01]  /*16480*/  STL [R1+0xac8], R228 ;  /* 0x000ac8e401007387 */ /* 0x000fe20000100800 */
[----:B--2---:R-:W-:-:S05]  /*16490*/  IMAD.X R248, R248, 0x1, R4, P1 ;  /* 0x00000001f8f87824 */ /* 0x004fca00008e0604 */
[----:B------:R0:W-:Y:S04]  /*164a0*/  STL [R1+0xaec], R248 ;  /* 0x000aecf801007387 */ /* 0x0001e80000100800 */
[----:B0-----:R-:W2:Y:S04]  /*164b0*/  LDL.LU R248, [R1+0xaac] ;  /* 0x000aac0001f87983 */ /* 0x001ea80000300800 */
[----:B------:R-:W2:Y:S01]  /*164c0*/  LDL.LU R157, [R1+0xa80] ;  /* 0x000a8000019d7983 */ /* 0x000ea20000300800 */
[----:B---3--:R-:W-:-:S05]  /*164d0*/  IADD3 R192, P1, R192, R23, RZ ;  /* 0x00000017c0c07210 */ /* 0x008fca0007f3e0ff */
[----:B------:R0:W-:Y:S04]  /*164e0*/  STL [R1+0xac0], R192 ;  /* 0x000ac0c001007387 */ /* 0x0001e80000100800 */
[----:B0-----:R-:W3:Y:S01]  /*164f0*/  LDL.LU R192, [R1+0xaa4] ;  /* 0x000aa40001c07983 */ /* 0x001ee20000300800 */
[----:B----4-:R-:W-:-:S03]  /*16500*/  IMAD.X R193, R193, 0x1, R4, P2 ;  /* 0x00000001c1c17824 */ /* 0x010fc600010e0604 */
[----:B------:R-:W4:Y:S04]  /*16510*/  LDL.LU R228, [R1+0xa78] ;  /* 0x000a780001e47983 */ /* 0x000f280000300800 */
[----:B------:R0:W-:Y:S04]  /*16520*/  STL [R1+0xae4], R193 ;  /* 0x000ae4c101007387 */ /* 0x0001e80000100800 */
[----:B0-----:R-:W4:Y:S01]  /*16530*/  LDL.LU R193, [R1+0xa9c] ;  /* 0x000a9c0001c17983 */ /* 0x001f220000300800 */
[----:B------:R-:W-:Y:S01]  /*16540*/  IADD3 R231, P2, R231, R23, RZ ;  /* 0x00000017e7e77210 */ /* 0x000fe20007f5e0ff */
[----:B------:R-:W-:-:S05]  /*16550*/  IMAD.X R250, R250, 0x1, R4, P3 ;  /* 0x00000001fafa7824 */ /* 0x000fca00018e0604 */
[----:B------:R0:W-:Y:S04]  /*16560*/  STL [R1+0xadc], R250 ;  /* 0x000adcfa01007387 */ /* 0x0001e80000100800 */
[----:B0-----:R-:W4:Y:S01]  /*16570*/  LDL.LU R250, [R1+0xa70] ;  /* 0x000a700001fa7983 */ /* 0x001f220000300800 */
[----:B------:R-:W-:-:S03]  /*16580*/  IADD3 R234, P3, R234, R23, RZ ;  /* 0x00000017eaea7210 */ /* 0x000fc60007f7e0ff */
[----:B------:R-:W-:Y:S04]  /*16590*/  STL [R1+0xab8], R231 ;  /* 0x000ab8e701007387 */ /* 0x000fe80000100800 */
[----:B------:R-:W4:Y:S04]  /*165a0*/  LDL.LU R156, [R1+0xa94] ;  /* 0x000a9400019c7983 */ /* 0x000f280000300800 */
[----:B------:R0:W-:Y:S04]  /*165b0*/  STL [R1+0xab0], R234 ;  /* 0x000ab0ea01007387 */ /* 0x0001e80000100800 */
[----:B0-----:R-:W4:Y:S01]  /*165c0*/  LDL.LU R234, [R1+0xa68] ;  /* 0x000a680001ea7983 */ /* 0x001f220000300800 */
[----:B------:R-:W-:-:S03]  /*165d0*/  IMAD.X R238, R238, 0x1, R4, P4 ;  /* 0x00000001eeee7824 */ /* 0x000fc600020e0604 */
[----:B------:R-:W4:Y:S04]  /*165e0*/  LDL.LU R155, [R1+0xa8c] ;  /* 0x000a8c00019b7983 */ /* 0x000f280000300800 */
[----:B------:R-:W4:Y:S04]  /*165f0*/  LDL.LU R231, [R1+0xa60] ;  /* 0x000a600001e77983 */ /* 0x000f280000300800 */
[----:B------:R0:W-:Y:S01]  /*16600*/  STL [R1+0xad4], R238 ;  /* 0x000ad4ee01007387 */ /* 0x0001e20000100800 */
[----:B------:R-:W-:-:S03]  /*16610*/  IADD3 R161, P4, R161, R23, RZ ;  /* 0x00000017a1a17210 */ /* 0x000fc60007f9e0ff */
[----:B0-----:R-:W4:Y:S01]  /*16620*/  LDL.LU R238, [R1+0xa84] ;  /* 0x000a840001ee7983 */ /* 0x001f220000300800 */
[----:B------:R-:W-:Y:S01]  /*16630*/  IMAD.X R240, R240, 0x1, R4, P5 ;  /* 0x00000001f0f07824 */ /* 0x000fe200028e0604 */
[----:B------:R-:W-:-:S04]  /*16640*/  IADD3 R160, P5, R160, R23, RZ ;  /* 0x00000017a0a07210 */ /* 0x000fc80007fbe0ff */
[----:B------:R0:W-:Y:S01]  /*16650*/  STL [R1+0xacc], R240 ;  /* 0x000accf001007387 */ /* 0x0001e20000100800 */
[--C-:B------:R-:W-:Y:S01]  /*16660*/  IMAD.X R154, R154, 0x1, R4.reuse, P6 ;  /* 0x000000019a9a7824 */ /* 0x100fe200030e0604 */
[----:B------:R-:W-:Y:S02]  /*16670*/  IADD3 R153, P6, R153, R23, RZ ;  /* 0x0000001799997210 */ /* 0x000fe40007fde0ff */
[----:B0-----:R-:W4:Y:S04]  /*16680*/  LDL.LU R240, [R1+0xa58] ;  /* 0x000a580001f07983 */ /* 0x001f280000300800 */
[----:B------:R-:W-:Y:S01]  /*16690*/  STL [R1+0xaa8], R161 ;  /* 0x000aa8a101007387 */ /* 0x000fe20000100800 */
[----:B------:R-:W-:-:S03]  /*166a0*/  IMAD.X R247, R247, 0x1, R4, P1 ;  /* 0x00000001f7f77824 */ /* 0x000fc600008e0604 */
[----:B------:R-:W-:Y:S04]  /*166b0*/  STL [R1+0xaa0], R160 ;  /* 0x000aa0a001007387 */ /* 0x000fe80000100800 */
[----:B------:R0:W-:Y:S04]  /*166c0*/  STL [R1+0xabc], R247 ;  /* 0x000abcf701007387 */ /* 0x0001e80000100800 */
[----:B------:R1:W-:Y:S01]  /*166d0*/  STL [R1+0xac4], R154 ;  /* 0x000ac49a01007387 */ /* 0x0003e20000100800 */
[----:B------:R-:W-:-:S03]  /*166e0*/  IADD3 R244, P1, R244, R23, RZ ;  /* 0x00000017f4f47210 */ /* 0x000fc60007f3e0ff */
[----:B0-----:R-:W4:Y:S04]  /*166f0*/  LDL.LU R247, [R1+0xa7c] ;  /* 0x000a7c0001f77983 */ /* 0x001f280000300800 */
[----:B------:R0:W-:Y:S01]  /*16700*/  STL [R1+0xa98], R153 ;  /* 0x000a989901007387 */ /* 0x0001e20000100800 */
[----:B------:R-:W-:-:S03]  /*16710*/  IMAD.X R159, R159, 0x1, R4, P2 ;  /* 0x000000019f9f7824 */ /* 0x000fc600010e0604 */
[----:B-1----:R-:W4:Y:S04]  /*16720*/  LDL.LU R154, [R1+0xa50] ;  /* 0x000a5000019a7983 */ /* 0x002f280000300800 */
[----:B0-----:R-:W4:Y:S04]  /*16730*/  LDL.LU R153, [R1+0xa74] ;  /* 0x000a740001997983 */ /* 0x001f280000300800 */
[----:B------:R0:W-:Y:S01]  /*16740*/  STL [R1+0xa90], R244 ;  /* 0x000a90f401007387 */ /* 0x0001e20000100800 */
[----:B------:R-:W-:-:S03]  /*16750*/  IADD3 R158, P2, R158, R23, RZ ;  /* 0x000000179e9e7210 */ /* 0x000fc60007f5e0ff */
[----:B0-----:R-:W4:Y:S01]  /*16760*/  LDL.LU R244, [R1+0xa48] ;  /* 0x000a480001f47983 */ /* 0x001f220000300800 */
[----:B--2---:R-:W-:-:S05]  /*16770*/  IADD3.X R248, R248, R4, RZ, P3, !PT ;  /* 0x00000004f8f87210 */ /* 0x004fca0001ffe4ff */
[----:B------:R0:W-:Y:S01]  /*16780*/  STL [R1+0xaac], R248 ;  /* 0x000aacf801007387 */ /* 0x0001e20000100800 */
[----:B------:R-:W-:-:S03]  /*16790*/  IADD3 R157, P3, R157, R23, RZ ;  /* 0x000000179d9d7210 */ /* 0x000fc60007f7e0ff */
[----:B------:R-:W-:Y:S04]  /*167a0*/  STL [R1+0xab4], R159 ;  /* 0x000ab49f01007387 */ /* 0x000fe80000100800 */
[----:B0-----:R-:W2:Y:S04]  /*167b0*/  LDL.LU R248, [R1+0xa6c] ;  /* 0x000a6c0001f87983 */ /* 0x001ea80000300800 */
[----:B------:R-:W-:Y:S01]  /*167c0*/  STL [R1+0xa88], R158 ;  /* 0x000a889e01007387 */ /* 0x000fe20000100800 */
[----:B---3--:R-:W-:Y:S01]  /*167d0*/  IMAD.X R192, R192, 0x1, R4, P4 ;  /* 0x00000001c0c07824 */ /* 0x008fe200020e0604 */
[----:B----4-:R-:W-:-:S04]  /*167e0*/  IADD3 R228, P4, R228, R23, RZ ;  /* 0x00000017e4e47210 */ /* 0x010fc80007f9e0ff */
[----:B------:R0:W-:Y:S04]  /*167f0*/  STL [R1+0xaa4], R192 ;  /* 0x000aa4c001007387 */ /* 0x0001e80000100800 */
[----:B0-----:R-:W3:Y:S01]  /*16800*/  LDL.LU R192, [R1+0xa40] ;  /* 0x000a400001c07983 */ /* 0x001ee20000300800 */
[----:B------:R-:W-:-:S03]  /*16810*/  IMAD.X R193, R193, 0x1, R4, P5 ;  /* 0x00000001c1c17824 */ /* 0x000fc600028e0604 */
[----:B------:R-:W-:Y:S04]  /*16820*/  STL [R1+0xa80], R157 ;  /* 0x000a809d01007387 */ /* 0x000fe80000100800 */
[----:B------:R0:W-:Y:S04]  /*16830*/  STL [R1+0xa78], R228 ;  /* 0x000a78e401007387 */ /* 0x0001e80000100800 */
[----:B0-----:R-:W4:Y:S04]  /*16840*/  LDL.LU R228, [R1+0xa64] ;  /* 0x000a640001e47983 */ /* 0x001f280000300800 */
[----:B------:R0:W-:Y:S04]  /*16850*/  STL [R1+0xa9c], R193 ;  /* 0x000a9cc101007387 */ /* 0x0001e80000100800 */
[----:B0-----:R-:W4:Y:S01]  /*16860*/  LDL.LU R193, [R1+0xa38] ;  /* 0x000a380001c17983 */ /* 0x001f220000300800 */
[----:B------:R-:W-:-:S05]  /*16870*/  IADD3 R250, P5, R250, R23, RZ ;  /* 0x00000017fafa7210 */ /* 0x000fca0007fbe0ff */
[----:B------:R0:W-:Y:S01]  /*16880*/  STL [R1+0xa70], R250 ;  /* 0x000a70fa01007387 */ /* 0x0001e20000100800 */
[----:B------:R-:W-:-:S03]  /*16890*/  IMAD.X R156, R156, 0x1, R4, P6 ;  /* 0x000000019c9c7824 */ /* 0x000fc600030e0604 */
[----:B0-----:R-:W4:Y:S01]  /*168a0*/  LDL.LU R250, [R1+0xa5c] ;  /* 0x000a5c0001fa7983 */ /* 0x001f220000300800 */
[----:B------:R-:W-:Y:S01]  /*168b0*/  IADD3 R234, P6, R234, R23, RZ ;  /* 0x00000017eaea7210 */ /* 0x000fe20007fde0ff */
[----:B------:R-:W-:-:S04]  /*168c0*/  IMAD.X R155, R155, 0x1, R4, P1 ;  /* 0x000000019b9b7824 */ /* 0x000fc800008e0604 */
[----:B------:R0:W-:Y:S01]  /*168d0*/  STL [R1+0xa68], R234 ;  /* 0x000a68ea01007387 */ /* 0x0001e20000100800 */
[----:B------:R-:W-:-:S03]  /*168e0*/  IADD3 R231, P1, R231, R23, RZ ;  /* 0x00000017e7e77210 */ /* 0x000fc60007f3e0ff */
[----:B0-----:R-:W4:Y:S04]  /*168f0*/  LDL.LU R234, [R1+0xa30] ;  /* 0x000a300001ea7983 */ /* 0x001f280000300800 */
[----:B------:R-:W-:Y:S01]  /*16900*/  STL [R1+0xa94], R156 ;  /* 0x000a949c01007387 */ /* 0x000fe20000100800 */
[----:B------:R-:W-:-:S03]  /*16910*/  IMAD.X R238, R238, 0x1, R4, P2 ;  /* 0x00000001eeee7824 */ /* 0x000fc600010e0604 */
[----:B------:R-:W4:Y:S04]  /*16920*/  LDL.LU R161, [R1+0xa54] ;  /* 0x000a540001a17983 */ /* 0x000f280000300800 */
[----:B------:R-:W-:Y:S04]  /*16930*/  STL [R1+0xa8c], R155 ;  /* 0x000a8c9b01007387 */ /* 0x000fe80000100800 */
[----:B------:R0:W-:Y:S04]  /*16940*/  STL [R1+0xa84], R238 ;  /* 0x000a84ee01007387 */ /* 0x0001e80000100800 */
[----:B------:R1:W-:Y:S04]  /*16950*/  STL [R1+0xa60], R231 ;  /* 0x000a60e701007387 */ /* 0x0003e80000100800 */
[----:B0-----:R-:W4:Y:S01]  /*16960*/  LDL.LU R238, [R1+0xa28] ;  /* 0x000a280001ee7983 */ /* 0x001f220000300800 */
[----:B------:R-:W-:-:S03]  /*16970*/  IADD3 R240, P2, R240, R23, RZ ;  /* 0x00000017f0f07210 */ /* 0x000fc60007f5e0ff */
[----:B------:R-:W4:Y:S04]  /*16980*/  LDL.LU R160, [R1+0xa4c] ;  /* 0x000a4c0001a07983 */ /* 0x000f280000300800 */
[----:B------:R-:W4:Y:S04]  /*16990*/  LDL.LU R155, [R1+0xa20] ;  /* 0x000a2000019b7983 */ /* 0x000f280000300800 */
[----:B-1----:R-:W4:Y:S04]  /*169a0*/  LDL.LU R231, [R1+0xa44] ;  /* 0x000a440001e77983 */ /* 0x002f280000300800 */
[----:B------:R0:W-:Y:S04]  /*169b0*/  STL [R1+0xa58], R240 ;  /* 0x000a58f001007387 */ /* 0x0001e80000100800 */
[----:B0-----:R-:W4:Y:S01]  /*169c0*/  LDL.LU R240, [R1+0xa18] ;  /* 0x000a180001f07983 */ /* 0x001f220000300800 */
[----:B------:R-:W-:-:S05]  /*169d0*/  IMAD.X R247, R247, 0x1, R4, P3 ;  /* 0x00000001f7f77824 */ /* 0x000fca00018e0604 */
[----:B------:R0:W-:Y:S01]  /*169e0*/  STL [R1+0xa7c], R247 ;  /* 0x000a7cf701007387 */ /* 0x0001e20000100800 */
[-C--:B------:R-:W-:Y:S01]  /*169f0*/  IADD3 R154, P3, R154, R23.reuse, RZ ;  /* 0x000000179a9a7210 */ /* 0x080fe20007f7e0ff */
[----:B------:R-:W-:Y:S02]  /*16a00*/  IMAD.X R153, R153, 0x1, R4, P4 ;  /* 0x0000000199997824 */ /* 0x000fe400020e0604 */
[----:B0-----:R-:W4:Y:S04]  /*16a10*/  LDL.LU R247, [R1+0xa3c] ;  /* 0x000a3c0001f77983 */ /* 0x001f280000300800 */
[----:B------:R-:W4:Y:S04]  /*16a20*/  LDL.LU R159, [R1+0xa10] ;  /* 0x000a1000019f7983 */ /* 0x000f280000300800 */
[----:B------:R-:W-:Y:S04]  /*16a30*/  STL [R1+0xa50], R154 ;  /* 0x000a509a01007387 */ /* 0x000fe80000100800 */
[----:B------:R-:W4:Y:S01]  /*16a40*/  LDL.LU R158, [R1+0xa34] ;  /* 0x000a3400019e7983 */ /* 0x000f220000300800 */
[----:B------:R-:W-:-:S03]  /*16a50*/  IADD3 R244, P4, R244, R23, RZ ;  /* 0x00000017f4f47210 */ /* 0x000fc60007f9e0ff */
[----:B------:R-:W-:Y:S04]  /*16a60*/  STL [R1+0xa74], R153 ;  /* 0x000a749901007387 */ /* 0x000fe80000100800 */
[----:B------:R0:W-:Y:S04]  /*16a70*/  STL [R1+0xa48], R244 ;  /* 0x000a48f401007387 */ /* 0x0001e80000100800 */
[----:B0-----:R-:W4:Y:S04]  /*16a80*/  LDL.LU R244, [R1+0xa08] ;  /* 0x000a080001f47983 */ /* 0x001f280000300800 */
[----:B------:R-:W4:Y:S01]  /*16a90*/  LDL.LU R157, [R1+0xa2c] ;  /* 0x000a2c00019d7983 */ /* 0x000f220000300800 */
[----:B--2---:R-:W-:-:S05]  /*16aa0*/  IMAD.X R248, R248, 0x1, R4, P5 ;  /* 0x00000001f8f87824 */ /* 0x004fca00028e0604 */
[----:B------:R0:W-:Y:S04]  /*16ab0*/  STL [R1+0xa6c], R248 ;  /* 0x000a6cf801007387 */ /* 0x0001e80000100800 */
[----:B0-----:R-:W2:Y:S04]  /*16ac0*/  LDL.LU R248, [R1+0xa00] ;  /* 0x000a000001f87983 */ /* 0x001ea80000300800 */
[----:B------:R-:W2:Y:S01]  /*16ad0*/  LDL.LU R153, [R1+0xa24] ;  /* 0x000a240001997983 */ /* 0x000ea20000300800 */
[----:B---3--:R-:W-:-:S05]  /*16ae0*/  IADD3 R192, P5, R192, R23, RZ ;  /* 0x00000017c0c07210 */ /* 0x008fca0007fbe0ff */
[----:B------:R0:W-:Y:S04]  /*16af0*/  STL [R1+0xa40], R192 ;  /* 0x000a40c001007387 */ /* 0x0001e80000100800 */
[----:B0-----:R-:W3:Y:S01]  /*16b00*/  LDL.LU R192, [R1+0x9f8] ;  /* 0x0009f80001c07983 */ /* 0x001ee20000300800 */
[----:B----4-:R-:W-:Y:S01]  /*16b10*/  IMAD.X R228, R228, 0x1, R4, P6 ;  /* 0x00000001e4e47824 */ /* 0x010fe200030e0604 */
[----:B------:R-:W-:-:S05]  /*16b20*/  IADD3 R193, P6, R193, R23, RZ ;  /* 0x00000017c1c17210 */ /* 0x000fca0007fde0ff */
[----:B------:R0:W-:Y:S04]  /*16b30*/  STL [R1+0xa38], R193 ;  /* 0x000a38c101007387 */ /* 0x0001e80000100800 */
[----:B0-----:R-:W4:Y:S01]  /*16b40*/  LDL.LU R193, [R1+0xa1c] ;  /* 0x000a1c0001c17983 */ /* 0x001f220000300800 */
[----:B------:R-:W-:-:S03]  /*16b50*/  IMAD.X R250, R250, 0x1, R4, P1 ;  /* 0x00000001fafa7824 */ /* 0x000fc600008e0604 */
[----:B------:R-:W-:Y:S04]  /*16b60*/  STL [R1+0xa64], R228 ;  /* 0x000a64e401007387 */ /* 0x000fe80000100800 */
[----:B------:R-:W4:Y:S04]  /*16b70*/  LDL.LU R156, [R1+0x9f0] ;  /* 0x0009f000019c7983 */ /* 0x000f280000300800 */
[----:B------:R0:W-:Y:S04]  /*16b80*/  STL [R1+0xa5c], R250 ;  /* 0x000a5cfa01007387 */ /* 0x0001e80000100800 */
[----:B0-----:R-:W4:Y:S01]  /*16b90*/  LDL.LU R250, [R1+0xa14] ;  /* 0x000a140001fa7983 */ /* 0x001f220000300800 */
[----:B------:R-:W-:-:S03]  /*16ba0*/  IADD3 R234, P1, R234, R23, RZ ;  /* 0x00000017eaea7210 */ /* 0x000fc60007f3e0ff */
[----:B------:R-:W4:Y:S04]  /*16bb0*/  LDL.LU R154, [R1+0x9e8] ;  /* 0x0009e800019a7983 */ /* 0x000f280000300800 */
[----:B------:R-:W4:Y:S01]  /*16bc0*/  LDL.LU R228, [R1+0xa0c] ;  /* 0x000a0c0001e47983 */ /* 0x000f220000300800 */
[----:B------:R-:W-:-:S03]  /*16bd0*/  IMAD.X R161, R161, 0x1, R4, P2 ;  /* 0x00000001a1a17824 */ /* 0x000fc600010e0604 */
[----:B------:R0:W-:Y:S04]  /*16be0*/  STL [R1+0xa30], R234 ;  /* 0x000a30ea01007387 */ /* 0x0001e80000100800 */
[----:B0-----:R-:W4:Y:S01]  /*16bf0*/  LDL.LU R234, [R1+0x9e0] ;  /* 0x0009e00001ea7983 */ /* 0x001f220000300800 */
[----:B------:R-:W-:Y:S01]  /*16c00*/  IADD3 R238, P2, R238, R23, RZ ;  /* 0x00000017eeee7210 */ /* 0x000fe20007f5e0ff */
[----:B------:R-:W-:-:S04]  /*16c10*/  IMAD.X R160, R160, 0x1, R4, P3 ;  /* 0x00000001a0a07824 */ /* 0x000fc800018e0604 */
[----:B------:R0:W-:Y:S01]  /*16c20*/  STL [R1+0xa28], R238 ;  /* 0x000a28ee01007387 */ /* 0x0001e20000100800 */
[-C--:B------:R-:W-:Y:S01]  /*16c30*/  IADD3 R155, P3, R155, R23.reuse, RZ ;  /* 0x000000179b9b7210 */ /* 0x080fe20007f7e0ff */
[----:B------:R-:W-:Y:S02]  /*16c40*/  IMAD.X R231, R231, 0x1, R4, P4 ;  /* 0x00000001e7e77824 */ /* 0x000fe400020e0604 */
[----:B0-----:R-:W4:Y:S04]  /*16c50*/  LDL.LU R238, [R1+0xa04] ;  /* 0x000a040001ee7983 */ /* 0x001f280000300800 */
[----:B------:R-:W-:Y:S01]  /*16c60*/  STL [R1+0xa54], R161 ;  /* 0x000a54a101007387 */ /* 0x000fe20000100800 */
[----:B------:R-:W-:-:S03]  /*16c70*/  IADD3 R240, P4, R240, R23, RZ ;  /* 0x00000017f0f07210 */ /* 0x000fc60007f9e0ff */
[----:B------:R-:W-:Y:S04]  /*16c80*/  STL [R1+0xa4c], R160 ;  /* 0x000a4ca001007387 */ /* 0x000fe80000100800 */
[----:B------:R0:W-:Y:S04]  /*16c90*/  STL [R1+0xa18], R240 ;  /* 0x000a18f001007387 */ /* 0x0001e80000100800 */
[----:B------:R1:W-:Y:S04]  /*16ca0*/  STL [R1+0xa20], R155 ;  /* 0x000a209b01007387 */ /* 0x0003e80000100800 */
[----:B0-----:R-:W4:Y:S01]  /*16cb0*/  LDL.LU R240, [R1+0x9d8] ;  /* 0x0009d80001f07983 */ /* 0x001f220000300800 */
[----:B------:R-:W-:-:S03]  /*16cc0*/  IMAD.X R247, R247, 0x1, R4, P5 ;  /* 0x00000001f7f77824 */ /* 0x000fc600028e0604 */
[----:B------:R0:W-:Y:S01]  /*16cd0*/  STL [R1+0xa44], R231 ;  /* 0x000a44e701007387 */ /* 0x0001e20000100800 */
[----:B------:R-:W-:-:S03]  /*16ce0*/  IADD3 R159, P5, R159, R23, RZ ;  /* 0x000000179f9f7210 */ /* 0x000fc60007fbe0ff */
[----:B-1----:R-:W4:Y:S01]  /*16cf0*/  LDL.LU R155, [R1+0x9fc] ;  /* 0x0009fc00019b7983 */ /* 0x002f220000300800 */
[----:B------:R-:W-:-:S03]  /*16d00*/  IMAD.X R158, R158, 0x1, R4, P6 ;  /* 0x000000019e9e7824 */ /* 0x000fc600030e0604 */
[----:B0-----:R-:W4:Y:S04]  /*16d10*/  LDL.LU R231, [R1+0x9d0] ;  /* 0x0009d00001e77983 */ /* 0x001f280000300800 */
[----:B------:R0:W-:Y:S04]  /*16d20*/  STL [R1+0xa3c], R247 ;  /* 0x000a3cf701007387 */ /* 0x0001e80000100800 */
[----:B0-----:R-:W4:Y:S01]  /*16d30*/  LDL.LU R247, [R1+0x9f4] ;  /* 0x0009f40001f77983 */ /* 0x001f220000300800 */
[----:B------:R-:W-:Y:S01]  /*16d40*/  IADD3 R244, P6, R244, R23, RZ ;  /* 0x00000017f4f47210 */ /* 0x000fe20007fde0ff */
[----:B------:R-:W-:-:S04]  /*16d50*/  IMAD.X R157, R157, 0x1, R4, P1 ;  /* 0x000000019d9d7824 */ /* 0x000fc800008e0604 */
[----:B------:R0:W-:Y:S04]  /*16d60*/  STL [R1+0xa08], R244 ;  /* 0x000a08f401007387 */ /* 0x0001e80000100800 */
[----:B------:R-:W-:Y:S04]  /*16d70*/  STL [R1+0xa10], R159 ;  /* 0x000a109f01007387 */ /* 0x000fe80000100800 */
[----:B0-----:R-:W4:Y:S04]  /*16d80*/  LDL.LU R244, [R1+0x9c8] ;  /* 0x0009c80001f47983 */ /* 0x001f280000300800 */
[----:B------:R-:W-:Y:S01]  /*16d90*/  STL [R1+0xa34], R158 ;  /* 0x000a349e01007387 */ /* 0x000fe20000100800 */
[----:B--2---:R-:W-:Y:S01]  /*16da0*/  IADD3 R248, P1, R248, R23, RZ ;  /* 0x00000017f8f87210 */ /* 0x004fe20007f3e0ff */
[----:B------:R-:W-:-:S04]  /*16db0*/  IMAD.X R153, R153, 0x1, R4, P2 ;  /* 0x0000000199997824 */ /* 0x000fc800010e0604 */
[----:B------:R0:W-:Y:S04]  /*16dc0*/  STL [R1+0xa00], R248 ;  /* 0x000a00f801007387 */ /* 0x0001e80000100800 */
[----:B0-----:R-:W2:Y:S04]  /*16dd0*/  LDL.LU R248, [R1+0x9ec] ;  /* 0x0009ec0001f87983 */ /* 0x001ea80000300800 */
[----:B------:R-:W-:Y:S04]  /*16de0*/  STL [R1+0xa2c], R157 ;  /* 0x000a2c9d01007387 */ /* 0x000fe80000100800 */
[----:B------:R0:W-:Y:S01]  /*16df0*/  STL [R1+0xa24], R153 ;  /* 0x000a249901007387 */ /* 0x0001e20000100800 */
[----:B---3--:R-:W-:-:S03]  /*16e00*/  IADD3 R192, P2, R192, R23, RZ ;  /* 0x00000017c0c07210 */ /* 0x008fc60007f5e0ff */
[----:B0-----:R-:W3:Y:S04]  /*16e10*/  LDL.LU R153, [R1+0x9c0] ;  /* 0x0009c00001997983 */ /* 0x001ee80000300800 */
[----:B------:R0:W-:Y:S04]  /*16e20*/  STL [R1+0x9f8], R192 ;  /* 0x0009f8c001007387 */ /* 0x0001e80000100800 */
[----:B0-----:R-:W3:Y:S01]  /*16e30*/  LDL.LU R192, [R1+0x9e4] ;  /* 0x0009e40001c07983 */ /* 0x001ee20000300800 */
[----:B----4-:R-:W-:-:S05]  /*16e40*/  IMAD.X R193, R193, 0x1, R4, P3 ;  /* 0x00000001c1c17824 */ /* 0x010fca00018e0604 */
[----:B------:R0:W-:Y:S04]  /*16e50*/  STL [R1+0xa1c], R193 ;  /* 0x000a1cc101007387 */ /* 0x0001e80000100800 */
[----:B0-----:R-:W4:Y:S01]  /*16e60*/  LDL.LU R193, [R1+0x9b8] ;  /* 0x0009b80001c17983 */ /* 0x001f220000300800 */
[-C--:B------:R-:W-:Y:S01]  /*16e70*/  IADD3 R156, P3, R156, R23.reuse, RZ ;  /* 0x000000179c9c7210 */ /* 0x080fe20007f7e0ff */
        /* <DEDUP_REMOVED lines=10> */
[----:B------:R1:W-:Y:S04]  /*16f20*/  STL [R1+0xa0c], R228 ;  /* 0x000a0ce401007387 */ /* 0x0003e80000100800 */
[----:B0-----:R-:W4:Y:S01]  /*16f30*/  LDL.LU R234, [R1+0x9d4] ;  /* 0x0009d40001ea7983 */ /* 0x001f220000300800 */
[----:B------:R-:W-:-:S03]  /*16f40*/  IMAD.X R238, R238, 0x1, R4, P6 ;  /* 0x00000001eeee7824 */ /* 0x000fc600030e0604 */
[----:B------:R-:W4:Y:S04]  /*16f50*/  LDL.LU R160, [R1+0x9a8] ;  /* 0x0009a80001a07983 */ /* 0x000f280000300800 */
[----:B------:R-:W4:Y:S04]  /*16f60*/  LDL.LU R154, [R1+0x9cc] ;  /* 0x0009cc00019a7983 */ /* 0x000f280000300800 */
[----:B-1----:R-:W4:Y:S04]  /*16f70*/  LDL.LU R228, [R1+0x9a0] ;  /* 0x0009a00001e47983 */ /* 0x002f280000300800 */
[----:B------:R0:W-:Y:S04]  /*16f80*/  STL [R1+0xa04], R238 ;  /* 0x000a04ee01007387 */ /* 0x0001e80000100800 */
[----:B0-----:R-:W4:Y:S01]  /*16f90*/  LDL.LU R238, [R1+0x9c4] ;  /* 0x0009c40001ee7983 */ /* 0x001f220000300800 */
[----:B------:R-:W-:-:S05]  /*16fa0*/  IADD3 R240, P6, R240, R23, RZ ;  /* 0x00000017f0f07210 */ /* 0x000fca0007fde0ff */
[----:B------:R0:W-:Y:S01]  /*16fb0*/  STL [R1+0x9d8], R240 ;  /* 0x0009d8f001007387 */ /* 0x0001e20000100800 */
[--C-:B------:R-:W-:Y:S01]  /*16fc0*/  IMAD.X R155, R155, 0x1, R4.reuse, P1 ;  /* 0x000000019b9b7824 */ /* 0x100fe200008e0604 */
[----:B------:R-:W-:Y:S02]  /*16fd0*/  IADD3 R231, P1, R231, R23, RZ ;  /* 0x00000017e7e77210 */ /* 0x000fe40007f3e0ff */
[----:B0-----:R-:W4:Y:S04]  /*16fe0*/  LDL.LU R240, [R1+0x998] ;  /* 0x0009980001f07983 */ /* 0x001f280000300800 */
[----:B------:R-:W4:Y:S04]  /*16ff0*/  LDL.LU R159, [R1+0x9bc] ;  /* 0x0009bc00019f7983 */ /* 0x000f280000300800 */
[----:B------:R-:W-:Y:S04]  /*17000*/  STL [R1+0x9fc], R155 ;  /* 0x0009fc9b01007387 */ /* 0x000fe80000100800 */
[----:B------:R-:W4:Y:S01]  /*17010*/  LDL.LU R158, [R1+0x990] ;  /* 0x00099000019e7983 */ /* 0x000f220000300800 */
[----:B------:R-:W-:-:S03]  /*17020*/  IMAD.X R247, R247, 0x1, R4, P2 ;  /* 0x00000001f7f77824 */ /* 0x000fc600010e0604 */
[----:B------:R-:W-:Y:S04]  /*17030*/  STL [R1+0x9d0], R231 ;  /* 0x0009d0e701007387 */ /* 0x000fe80000100800 */
[----:B------:R0:W-:Y:S04]  /*17040*/  STL [R1+0x9f4], R247 ;  /* 0x0009f4f701007387 */ /* 0x0001e80000100800 */
[----:B0-----:R-:W4:Y:S01]  /*17050*/  LDL.LU R247, [R1+0x9b4] ;  /* 0x0009b40001f77983 */ /* 0x001f220000300800 */
[----:B------:R-:W-:-:S03]  /*17060*/  IADD3 R244, P2, R244, R23, RZ ;  /* 0x00000017f4f47210 */ /* 0x000fc60007f5e0ff */
[----:B------:R-:W4:Y:S04]  /*17070*/  LDL.LU R157, [R1+0x988] ;  /* 0x00098800019d7983 */ /* 0x000f280000300800 */
[----:B------:R0:W-:Y:S04]  /*17080*/  STL [R1+0x9c8], R244 ;  /* 0x0009c8f401007387 */ /* 0x0001e80000100800 */
[----:B0-----:R-:W4:Y:S04]  /*17090*/  LDL.LU R244, [R1+0x9ac] ;  /* 0x0009ac0001f47983 */ /* 0x001f280000300800 */
[----:B------:R-:W4:Y:S01]  /*170a0*/  LDL.LU R231, [R1+0x980] ;  /* 0x0009800001e77983 */ /* 0x000f220000300800 */
[----:B--2---:R-:W-:-:S05]  /*170b0*/  IMAD.X R248, R248, 0x1, R4, P3 ;  /* 0x00000001f8f87824 */ /* 0x004fca00018e0604 */
[----:B------:R0:W-:Y:S04]  /*170c0*/  STL [R1+0x9ec], R248 ;  /* 0x0009ecf801007387 */ /* 0x0001e80000100800 */
[----:B0-----:R-:W2:Y:S01]  /*170d0*/  LDL.LU R248, [R1+0x9a4] ;  /* 0x0009a40001f87983 */ /* 0x001ea20000300800 */
[----:B---3--:R-:W-:Y:S01]  /*170e0*/  IADD3 R153, P3, R153, R23, RZ ;  /* 0x0000001799997210 */ /* 0x008fe20007f7e0ff */
[----:B------:R-:W-:-:S05]  /*170f0*/  IMAD.X R192, R192, 0x1, R4, P4 ;  /* 0x00000001c0c07824 */ /* 0x000fca00020e0604 */
[----:B------:R0:W-:Y:S04]  /*17100*/  STL [R1+0x9e4], R192 ;  /* 0x0009e4c001007387 */ /* 0x0001e80000100800 */
[----:B0-----:R-:W3:Y:S04]  /*17110*/  LDL.LU R192, [R1+0x978] ;  /* 0x0009780001c07983 */ /* 0x001ee80000300800 */
[----:B------:R-:W-:Y:S04]  /*17120*/  STL [R1+0x9c0], R153 ;  /* 0x0009c09901007387 */ /* 0x000fe80000100800 */
[----:B------:R-:W3:Y:S01]  /*17130*/  LDL.LU R156, [R1+0x99c] ;  /* 0x00099c00019c7983 */ /* 0x000ee20000300800 */
[----:B----4-:R-:W-:-:S05]  /*17140*/  IADD3 R193, P4, R193, R23, RZ ;  /* 0x00000017c1c17210 */ /* 0x010fca0007f9e0ff */
[----:B------:R0:W-:Y:S04]  /*17150*/  STL [R1+0x9b8], R193 ;  /* 0x0009b8c101007387 */ /* 0x0001e80000100800 */
[----:B0-----:R-:W4:Y:S04]  /*17160*/  LDL.LU R193, [R1+0x970] ;  /* 0x0009700001c17983 */ /* 0x001f280000300800 */
[----:B------:R-:W4:Y:S01]  /*17170*/  LDL.LU R155, [R1+0x994] ;  /* 0x00099400019b7983 */ /* 0x000f220000300800 */
[----:B------:R-:W-:-:S03]  /*17180*/  IMAD.X R250, R250, 0x1, R4, P5 ;  /* 0x00000001fafa7824 */ /* 0x000fc600028e0604 */
        /* <DEDUP_REMOVED lines=14> */
[----:B------:R1:W-:Y:S04]  /*17270*/  STL [R1+0x9cc], R154 ;  /* 0x0009cc9a01007387 */ /* 0x0003e80000100800 */
[----:B0-----:R-:W4:Y:S01]  /*17280*/  LDL.LU R238, [R1+0x984] ;  /* 0x0009840001ee7983 */ /* 0x001f220000300800 */
[----:B------:R-:W-:-:S03]  /*17290*/  IADD3 R240, P2, R240, R23, RZ ;  /* 0x00000017f0f07210 */ /* 0x000fc60007f5e0ff */
[----:B------:R0:W-:Y:S04]  /*172a0*/  STL [R1+0x9a0], R228 ;  /* 0x0009a0e401007387 */ /* 0x0001e80000100800 */
[----:B-1----:R-:W4:Y:S01]  /*172b0*/  LDL.LU R154, [R1+0x958] ;  /* 0x00095800019a7983 */ /* 0x002f220000300800 */
[----:B------:R-:W-:-:S03]  /*172c0*/  IMAD.X R159, R159, 0x1, R4, P3 ;  /* 0x000000019f9f7824 */ /* 0x000fc600018e0604 */
[----:B0-----:R-:W4:Y:S04]  /*172d0*/  LDL.LU R228, [R1+0x97c] ;  /* 0x00097c0001e47983 */ /* 0x001f280000300800 */
[----:B------:R0:W-:Y:S01]  /*172e0*/  STL [R1+0x998], R240 ;  /* 0x000998f001007387 */ /* 0x0001e20000100800 */
[----:B------:R-:W-:-:S03]  /*172f0*/  IADD3 R158, P3, R158, R23, RZ ;  /* 0x000000179e9e7210 */ /* 0x000fc60007f7e0ff */
[----:B0-----:R-:W4:Y:S01]  /*17300*/  LDL.LU R240, [R1+0x950] ;  /* 0x0009500001f07983 */ /* 0x001f220000300800 */
[----:B------:R-:W-:-:S05]  /*17310*/  IMAD.X R247, R247, 0x1, R4, P4 ;  /* 0x00000001f7f77824 */ /* 0x000fca00020e0604 */
[----:B------:R0:W-:Y:S01]  /*17320*/  STL [R1+0x9b4], R247 ;  /* 0x0009b4f701007387 */ /* 0x0001e20000100800 */
[----:B------:R-:W-:-:S03]  /*17330*/  IADD3 R157, P4, R157, R23, RZ ;  /* 0x000000179d9d7210 */ /* 0x000fc60007f9e0ff */
[----:B------:R-:W-:Y:S04]  /*17340*/  STL [R1+0x9bc], R159 ;  /* 0x0009bc9f01007387 */ /* 0x000fe80000100800 */
[----:B0-----:R-:W4:Y:S01]  /*17350*/  LDL.LU R247, [R1+0x974] ;  /* 0x0009740001f77983 */ /* 0x001f220000300800 */
[----:B------:R-:W-:-:S03]  /*17360*/  IMAD.X R244, R244, 0x1, R4, P5 ;  /* 0x00000001f4f47824 */ /* 0x000fc600028e0604 */
[----:B------:R-:W-:Y:S01]  /*17370*/  STL [R1+0x990], R158 ;  /* 0x0009909e01007387 */ /* 0x000fe20000100800 */
[----:B------:R-:W-:-:S03]  /*17380*/  IADD3 R231, P5, R231, R23, RZ ;  /* 0x00000017e7e77210 */ /* 0x000fc60007fbe0ff */
[----:B------:R0:W-:Y:S04]  /*17390*/  STL [R1+0x9ac], R244 ;  /* 0x0009acf401007387 */ /* 0x0001e80000100800 */
[----:B0-----:R-:W4:Y:S04]  /*173a0*/  LDL.LU R244, [R1+0x948] ;  /* 0x0009480001f47983 */ /* 0x001f280000300800 */
[----:B------:R-:W-:Y:S04]  /*173b0*/  STL [R1+0x988], R157 ;  /* 0x0009889d01007387 */ /* 0x000fe80000100800 */
[----:B------:R0:W-:Y:S04]  /*173c0*/  STL [R1+0x980], R231 ;  /* 0x000980e701007387 */ /* 0x0001e80000100800 */
[----:B0-----:R-:W4:Y:S01]  /*173d0*/  LDL.LU R231, [R1+0x96c] ;  /* 0x00096c0001e77983 */ /* 0x001f220000300800 */
[----:B--2---:R-:W-:-:S05]  /*173e0*/  IMAD.X R248, R248, 0x1, R4, P6 ;  /* 0x00000001f8f87824 */ /* 0x004fca00030e0604 */
[----:B------:R0:W-:Y:S04]  /*173f0*/  STL [R1+0x9a4], R248 ;  /* 0x0009a4f801007387 */ /* 0x0001e80000100800 */
[----:B0-----:R-:W2:Y:S01]  /*17400*/  LDL.LU R248, [R1+0x940] ;  /* 0x0009400001f87983 */ /* 0x001ea20000300800 */
[----:B---3--:R-:W-:-:S05]  /*17410*/  IADD3 R192, P6, R192, R23, RZ ;  /* 0x00000017c0c07210 */ /* 0x008fca0007fde0ff */
[----:B------:R0:W-:Y:S01]  /*17420*/  STL [R1+0x978], R192 ;  /* 0x000978c001007387 */ /* 0x0001e20000100800 */
[----:B------:R-:W-:-:S03]  /*17430*/  IMAD.X R156, R156, 0x1, R4, P1 ;  /* 0x000000019c9c7824 */ /* 0x000fc600008e0604 */
[----:B0-----:R-:W3:Y:S01]  /*17440*/  LDL.LU R192, [R1+0x964] ;  /* 0x0009640001c07983 */ /* 0x001ee20000300800 */
[----:B----4-:R-:W-:-:S05]  /*17450*/  IADD3 R193, P1, R193, R23, RZ ;  /* 0x00000017c1c17210 */ /* 0x010fca0007f3e0ff */
[----:B------:R0:W-:Y:S04]  /*17460*/  STL [R1+0x970], R193 ;  /* 0x000970c101007387 */ /* 0x0001e80000100800 */
[----:B0-----:R-:W4:Y:S01]  /*17470*/  LDL.LU R193, [R1+0x938] ;  /* 0x0009380001c17983 */ /* 0x001f220000300800 */
[--C-:B------:R-:W-:Y:S01]  /*17480*/  IMAD.X R155, R155, 0x1, R4.reuse, P2 ;  /* 0x000000019b9b7824 */ /* 0x100fe200010e0604 */
[----:B------:R-:W-:Y:S02]  /*17490*/  IADD3 R153, P2, R153, R23, RZ ;  /* 0x0000001799997210 */ /* 0x000fe40007f5e0ff */
[----:B------:R-:W-:Y:S01]  /*174a0*/  STL [R1+0x99c], R156 ;  /* 0x00099c9c01007387 */ /* 0x000fe20000100800 */
[----:B------:R-:W-:-:S03]  /*174b0*/  IMAD.X R250, R250, 0x1, R4, P3 ;  /* 0x00000001fafa7824 */ /* 0x000fc600018e0604 */
[----:B------:R-:W4:Y:S04]  /*174c0*/  LDL.LU R161, [R1+0x95c] ;  /* 0x00095c0001a17983 */ /* 0x000f280000300800 */
[----:B------:R-:W-:Y:S04]  /*174d0*/  STL [R1+0x994], R155 ;  /* 0x0009949b01007387 */ /* 0x000fe80000100800 */
[----:B------:R0:W-:Y:S04]  /*174e0*/  STL [R1+0x98c], R250 ;  /* 0x00098cfa01007387 */ /* 0x0001e80000100800 */
[----:B------:R1:W-:Y:S04]  /*174f0*/  STL [R1+0x968], R153 ;  /* 0x0009689901007387 */ /* 0x0003e80000100800 */
[----:B0-----:R-:W4:Y:S04]  /*17500*/  LDL.LU R250, [R1+0x930] ;  /* 0x0009300001fa7983 */ /* 0x001f280000300800 */
[----:B------:R-:W4:Y:S01]  /*17510*/  LDL.LU R160, [R1+0x954] ;  /* 0x0009540001a07983 */ /* 0x000f220000300800 */
[----:B------:R-:W-:-:S03]  /*17520*/  IADD3 R234, P3, R234, R23, RZ ;  /* 0x00000017eaea7210 */ /* 0x000fc60007f7e0ff */
        /* <DEDUP_REMOVED lines=15> */
[----:B0-----:R-:W4:Y:S01]  /*17620*/  LDL.LU R240, [R1+0x910] ;  /* 0x0009100001f07983 */ /* 0x001f220000300800 */
[----:B------:R-:W-:-:S03]  /*17630*/  IMAD.X R247, R247, 0x1, R4, P6 ;  /* 0x00000001f7f77824 */ /* 0x000fc600030e0604 */
        /* <DEDUP_REMOVED lines=8> */
[----:B--2---:R-:W-:-:S05]  /*176c0*/  IADD3 R248, P1, R248, R23, RZ ;  /* 0x00000017f8f87210 */ /* 0x004fca0007f3e0ff */
[----:B------:R0:W-:Y:S04]  /*176d0*/  STL [R1+0x940], R248 ;  /* 0x000940f801007387 */ /* 0x0001e80000100800 */
[----:B0-----:R-:W2:Y:S04]  /*176e0*/  LDL.LU R248, [R1+0x924] ;  /* 0x0009240001f87983 */ /* 0x001ea80000300800 */
[----:B------:R-:W-:Y:S04]  /*176f0*/  STL [R1+0x96c], R231 ;  /* 0x00096ce701007387 */ /* 0x000fe80000100800 */
[----:B------:R-:W2:Y:S01]  /*17700*/  LDL.LU R156, [R1+0x8f8] ;  /* 0x0008f800019c7983 */ /* 0x000ea20000300800 */
[----:B---3--:R-:W-:-:S05]  /*17710*/  IMAD.X R192, R192, 0x1, R4, P2 ;  /* 0x00000001c0c07824 */ /* 0x008fca00010e0604 */
[----:B------:R0:W-:Y:S04]  /*17720*/  STL [R1+0x964], R192 ;  /* 0x000964c001007387 */ /* 0x0001e80000100800 */
[----:B0-----:R-:W3:Y:S04]  /*17730*/  LDL.LU R192, [R1+0x91c] ;  /* 0x00091c0001c07983 */ /* 0x001ee80000300800 */
[----:B------:R-:W3:Y:S04]  /*17740*/  LDL.LU R154, [R1+0x8f0] ;  /* 0x0008f000019a7983 */ /* 0x000ee80000300800 */
[----:B------:R-:W3:Y:S01]  /*17750*/  LDL.LU R231, [R1+0x914] ;  /* 0x0009140001e77983 */ /* 0x000ee20000300800 */
[----:B----4-:R-:W-:-:S05]  /*17760*/  IADD3 R193, P2, R193, R23, RZ ;  /* 0x00000017c1c17210 */ /* 0x010fca0007f5e0ff */
[----:B------:R0:W-:Y:S04]  /*17770*/  STL [R1+0x938], R193 ;  /* 0x000938c101007387 */ /* 0x0001e80000100800 */
[----:B0-----:R-:W4:Y:S01]  /*17780*/  LDL.LU R193, [R1+0x8e8] ;  /* 0x0008e80001c17983 */ /* 0x001f220000300800 */
[--C-:B------:R-:W-:Y:S01]  /*17790*/  IMAD.X R161, R161, 0x1, R4.reuse, P3 ;  /* 0x00000001a1a17824 */ /* 0x100fe200018e0604 */
        /* <DEDUP_REMOVED lines=11> */
[----:B0-----:R-:W4:Y:S04]  /*17850*/  LDL.LU R234, [R1+0x8e0] ;  /* 0x0008e00001ea7983 */ /* 0x001f280000300800 */
[----:B------:R0:W-:Y:S01]  /*17860*/  STL [R1+0x94c], R153 ;  /* 0x00094c9901007387 */ /* 0x0001e20000100800 */
[----:B------:R-:W-:-:S03]  /*17870*/  IMAD.X R238, R238, 0x1, R4, P6 ;  /* 0x00000001eeee7824 */ /* 0x000fc600030e0604 */
[----:B-1----:R-:W4:Y:S01]  /*17880*/  LDL.LU R155, [R1+0x904] ;  /* 0x00090400019b7983 */ /* 0x002f220000300800 */
[----:B------:R-:W-:-:S03]  /*17890*/  IADD3 R159, P6, R159, R23, RZ ;  /* 0x000000179f9f7210 */ /* 0x000fc60007fde0ff */
[----:B0-----:R-:W4:Y:S04]  /*178a0*/  LDL.LU R153, [R1+0x8d8] ;  /* 0x0008d80001997983 */ /* 0x001f280000300800 */
[----:B------:R0:W-:Y:S01]  /*178b0*/  STL [R1+0x944], R238 ;  /* 0x000944ee01007387 */ /* 0x0001e20000100800 */
[----:B------:R-:W-:-:S03]  /*178c0*/  IMAD.X R158, R158, 0x1, R4, P1 ;  /* 0x000000019e9e7824 */ /* 0x000fc600008e0604 */
[----:B0-----:R-:W4:Y:S01]  /*178d0*/  LDL.LU R238, [R1+0x8fc] ;  /* 0x0008fc0001ee7983 */ /* 0x001f220000300800 */
[----:B------:R-:W-:Y:S01]  /*178e0*/  IADD3 R240, P1, R240, R23, RZ ;  /* 0x00000017f0f07210 */ /* 0x000fe20007f3e0ff */
[----:B------:R-:W-:-:S04]  /*178f0*/  IMAD.X R157, R157, 0x1, R4, P2 ;  /* 0x000000019d9d7824 */ /* 0x000fc800010e0604 */
[----:B------:R0:W-:Y:S04]  /*17900*/  STL [R1+0x910], R240 ;  /* 0x000910f001007387 */ /* 0x0001e80000100800 */
[----:B------:R-:W-:Y:S04]  /*17910*/  STL [R1+0x918], R159 ;  /* 0x0009189f01007387 */ /* 0x000fe80000100800 */
[----:B0-----:R-:W4:Y:S01]  /*17920*/  LDL.LU R240, [R1+0x8d0] ;  /* 0x0008d00001f07983 */ /* 0x001f220000300800 */
[----:B------:R-:W-:-:S03]  /*17930*/  IADD3 R247, P2, R247, R23, RZ ;  /* 0x00000017f7f77210 */ /* 0x000fc60007f5e0ff */
[----:B------:R-:W-:Y:S01]  /*17940*/  STL [R1+0x93c], R158 ;  /* 0x00093c9e01007387 */ /* 0x000fe20000100800 */
[----:B------:R-:W-:-:S03]  /*17950*/  IMAD.X R228, R228, 0x1, R4, P3 ;  /* 0x00000001e4e47824 */ /* 0x000fc600018e0604 */
[----:B------:R0:W-:Y:S04]  /*17960*/  STL [R1+0x908], R247 ;  /* 0x000908f701007387 */ /* 0x0001e80000100800 */
[----:B0-----:R-:W4:Y:S01]  /*17970*/  LDL.LU R247, [R1+0x8f4] ;  /* 0x0008f40001f77983 */ /* 0x001f220000300800 */
[----:B------:R-:W-:-:S03]  /*17980*/  IADD3 R244, P3, R244, R23, RZ ;  /* 0x00000017f4f47210 */ /* 0x000fc60007f7e0ff */
[----:B------:R-:W-:Y:S04]  /*17990*/  STL [R1+0x934], R157 ;  /* 0x0009349d01007387 */ /* 0x000fe80000100800 */
[----:B------:R0:W-:Y:S04]  /*179a0*/  STL [R1+0x92c], R228 ;  /* 0x00092ce401007387 */ /* 0x0001e80000100800 */
[----:B0-----:R-:W4:Y:S04]  /*179b0*/  LDL.LU R228, [R1+0x8c8] ;  /* 0x0008c80001e47983 */ /* 0x001f280000300800 */
[----:B------:R0:W-:Y:S04]  /*179c0*/  STL [R1+0x900], R244 ;  /* 0x000900f401007387 */ /* 0x0001e80000100800 */
[----:B0-----:R-:W4:Y:S01]  /*179d0*/  LDL.LU R244, [R1+0x8ec] ;  /* 0x0008ec0001f47983 */ /* 0x001f220000300800 */
[----:B--2---:R-:W-:-:S05]  /*179e0*/  IMAD.X R248, R248, 0x1, R4, P4 ;  /* 0x00000001f8f87824 */ /* 0x004fca00020e0604 */
[----:B------:R0:W-:Y:S01]  /*179f0*/  STL [R1+0x924], R248 ;  /* 0x000924f801007387 */ /* 0x0001e20000100800 */
[----:B------:R-:W-:-:S03]  /*17a00*/  IADD3 R156, P4, R156, R23, RZ ;  /* 0x000000179c9c7210 */ /* 0x000fc60007f9e0ff */
[----:B0-----:R-:W2:Y:S01]  /*17a10*/  LDL.LU R248, [R1+0x8c0] ;  /* 0x0008c00001f87983 */ /* 0x001ea20000300800 */
[----:B---3--:R-:W-:Y:S01]  /*17a20*/  IMAD.X R192, R192, 0x1, R4, P5 ;  /* 0x00000001c0c07824 */ /* 0x008fe200028e0604 */
[----:B------:R-:W-:-:S04]  /*17a30*/  IADD3 R154, P5, R154, R23, RZ ;  /* 0x000000179a9a7210 */ /* 0x000fc80007fbe0ff */
[----:B------:R0:W-:Y:S01]  /*17a40*/  STL [R1+0x91c], R192 ;  /* 0x00091cc001007387 */ /* 0x0001e20000100800 */
[----:B------:R-:W-:-:S03]  /*17a50*/  IMAD.X R231, R231, 0x1, R4, P6 ;  /* 0x00000001e7e77824 */ /* 0x000fc600030e0604 */
[----:B0-----:R-:W3:Y:S04]  /*17a60*/  LDL.LU R192, [R1+0x8e4] ;  /* 0x0008e40001c07983 */ /* 0x001ee80000300800 */
[----:B------:R-:W-:Y:S04]  /*17a70*/  STL [R1+0x8f8], R156 ;  /* 0x0008f89c01007387 */ /* 0x000fe80000100800 */
[----:B------:R-:W3:Y:S01]  /*17a80*/  LDL.LU R161, [R1+0x8b8] ;  /* 0x0008b80001a17983 */ /* 0x000ee20000300800 */
[----:B----4-:R-:W-:-:S03]  /*17a90*/  IADD3 R193, P6, R193, R23, RZ ;  /* 0x00000017c1c17210 */ /* 0x010fc60007fde0ff */
[----:B------:R-:W-:Y:S04]  /*17aa0*/  STL [R1+0x8f0], R154 ;  /* 0x0008f09a01007387 */ /* 0x000fe80000100800 */
[----:B------:R0:W-:Y:S04]  /*17ab0*/  STL [R1+0x8e8], R193 ;  /* 0x0008e8c101007387 */ /* 0x0001e80000100800 */
[----:B------:R1:W-:Y:S04]  /*17ac0*/  STL [R1+0x914], R231 ;  /* 0x000914e701007387 */ /* 0x0003e80000100800 */
[----:B0-----:R-:W4:Y:S04]  /*17ad0*/  LDL.LU R193, [R1+0x8dc] ;  /* 0x0008dc0001c17983 */ /* 0x001f280000300800 */
[----:B------:R-:W4:Y:S04]  /*17ae0*/  LDL.LU R160, [R1+0x8b0] ;  /* 0x0008b00001a07983 */ /* 0x000f280000300800 */
[----:B------:R-:W4:Y:S01]  /*17af0*/  LDL.LU R154, [R1+0x8d4] ;  /* 0x0008d400019a7983 */ /* 0x000f220000300800 */
[----:B------:R-:W-:-:S03]  /*17b00*/  IMAD.X R250, R250, 0x1, R4, P1 ;  /* 0x00000001fafa7824 */ /* 0x000fc600008e0604 */
        /* <DEDUP_REMOVED lines=14> */
[----:B0-----:R-:W4:Y:S04]  /*17bf0*/  LDL.LU R238, [R1+0x8bc] ;  /* 0x0008bc0001ee7983 */ /* 0x001f280000300800 */
[----:B------:R-:W4:Y:S01]  /*17c00*/  LDL.LU R157, [R1+0x890] ;  /* 0x00089000019d7983 */ /* 0x000f220000300800 */
[----:B------:R-:W-:-:S05]  /*17c10*/  IADD3 R240, P3, R240, R23, RZ ;  /* 0x00000017f0f07210 */ /* 0x000fca0007f7e0ff */
[----:B------:R0:W-:Y:S04]  /*17c20*/  STL [R1+0x8d0], R240 ;  /* 0x0008d0f001007387 */ /* 0x0001e80000100800 */
[----:B0-----:R-:W4:Y:S01]  /*17c30*/  LDL.LU R240, [R1+0x8b4] ;  /* 0x0008b40001f07983 */ /* 0x001f220000300800 */
[----:B------:R-:W-:-:S03]  /*17c40*/  IMAD.X R247, R247, 0x1, R4, P4 ;  /* 0x00000001f7f77824 */ /* 0x000fc600020e0604 */
[----:B------:R-:W4:Y:S04]  /*17c50*/  LDL.LU R153, [R1+0x888] ;  /* 0x0008880001997983 */ /* 0x000f280000300800 */
[----:B------:R0:W-:Y:S04]  /*17c60*/  STL [R1+0x8f4], R247 ;  /* 0x0008f4f701007387 */ /* 0x0001e80000100800 */
[----:B0-----:R-:W4:Y:S01]  /*17c70*/  LDL.LU R247, [R1+0x8ac] ;  /* 0x0008ac0001f77983 */ /* 0x001f220000300800 */
[----:B------:R-:W-:Y:S01]  /*17c80*/  IADD3 R228, P4, R228, R23, RZ ;  /* 0x00000017e4e47210 */ /* 0x000fe20007f9e0ff */
[----:B------:R-:W-:-:S05]  /*17c90*/  IMAD.X R244, R244, 0x1, R4, P5 ;  /* 0x00000001f4f47824 */ /* 0x000fca00028e0604 */
[----:B------:R0:W-:Y:S04]  /*17ca0*/  STL [R1+0x8ec], R244 ;  /* 0x0008ecf401007387 */ /* 0x0001e80000100800 */
[----:B0-----:R-:W4:Y:S04]  /*17cb0*/  LDL.LU R244, [R1+0x880] ;  /* 0x0008800001f47983 */ /* 0x001f280000300800 */
[----:B------:R-:W-:Y:S04]  /*17cc0*/  STL [R1+0x8c8], R228 ;  /* 0x0008c8e401007387 */ /* 0x000fe80000100800 */
[----:B------:R-:W4:Y:S01]  /*17cd0*/  LDL.LU R156, [R1+0x8a4] ;  /* 0x0008a400019c7983 */ /* 0x000f220000300800 */
[----:B--2---:R-:W-:-:S05]  /*17ce0*/  IADD3 R248, P5, R248, R23, RZ ;  /* 0x00000017f8f87210 */ /* 0x004fca0007fbe0ff */
[----:B------:R0:W-:Y:S04]  /*17cf0*/  STL [R1+0x8c0], R248 ;  /* 0x0008c0f801007387 */ /* 0x0001e80000100800 */
[----:B0-----:R-:W2:Y:S04]  /*17d00*/  LDL.LU R248, [R1+0x878] ;  /* 0x0008780001f87983 */ /* 0x001ea80000300800 */
[----:B------:R-:W2:Y:S04]  /*17d10*/  LDL.LU R155, [R1+0x89c] ;  /* 0x00089c00019b7983 */ /* 0x000ea80000300800 */
[----:B------:R-:W2:Y:S01]  /*17d20*/  LDL.LU R228, [R1+0x870] ;  /* 0x0008700001e47983 */ /* 0x000ea20000300800 */
[----:B---3--:R-:W-:-:S05]  /*17d30*/  IMAD.X R192, R192, 0x1, R4, P6 ;  /* 0x00000001c0c07824 */ /* 0x008fca00030e0604 */
[----:B------:R0:W-:Y:S04]  /*17d40*/  STL [R1+0x8e4], R192 ;  /* 0x0008e4c001007387 */ /* 0x0001e80000100800 */
[----:B0-----:R-:W3:Y:S01]  /*17d50*/  LDL.LU R192, [R1+0x894] ;  /* 0x0008940001c07983 */ /* 0x001ee20000300800 */
[----:B----4-:R-:W-:-:S05]  /*17d60*/  IMAD.X R193, R193, 0x1, R4, P1 ;  /* 0x00000001c1c17824 */ /* 0x010fca00008e0604 */
[----:B------:R0:W-:Y:S04]  /*17d70*/  STL [R1+0x8dc], R193 ;  /* 0x0008dcc101007387 */ /* 0x0001e80000100800 */
[----:B0-----:R-:W4:Y:S01]  /*17d80*/  LDL.LU R193, [R1+0x868] ;  /* 0x0008680001c17983 */ /* 0x001f220000300800 */
[-C--:B------:R-:W-:Y:S02]  /*17d90*/  IADD3 R161, P6, R161, R23.reuse, RZ ;  /* 0x00000017a1a17210 */ /* 0x080fe40007fde0ff */
[-C--:B------:R-:W-:Y:S01]  /*17da0*/  IADD3 R160, P1, R160, R23.reuse, RZ ;  /* 0x00000017a0a07210 */ /* 0x080fe20007f3e0ff */
[--C-:B------:R-:W-:Y:S01]  /*17db0*/  IMAD.X R154, R154, 0x1, R4.reuse, P2 ;  /* 0x000000019a9a7824 */ /* 0x100fe200010e0604 */
[----:B------:R-:W-:Y:S01]  /*17dc0*/  IADD3 R231, P2, R231, R23, RZ ;  /* 0x00000017e7e77210 */ /* 0x000fe20007f5e0ff */
[----:B------:R-:W-:Y:S01]  /*17dd0*/  STL [R1+0x8b8], R161 ;  /* 0x0008b8a101007387 */ /* 0x000fe20000100800 */
[----:B------:R-:W-:-:S03]  /*17de0*/  IMAD.X R250, R250, 0x1, R4, P3 ;  /* 0x00000001fafa7824 */ /* 0x000fc600018e0604 */
[----:B------:R-:W-:Y:S04]  /*17df0*/  STL [R1+0x8b0], R160 ;  /* 0x0008b0a001007387 */ /* 0x000fe80000100800 */
[----:B------:R0:W-:Y:S04]  /*17e00*/  STL [R1+0x8cc], R250 ;  /* 0x0008ccfa01007387 */ /* 0x0001e80000100800 */
[----:B------:R1:W-:Y:S04]  /*17e10*/  STL [R1+0x8d4], R154 ;  /* 0x0008d49a01007387 */ /* 0x0003e80000100800 */
[----:B0-----:R-:W4:Y:S04]  /*17e20*/  LDL.LU R250, [R1+0x88c] ;  /* 0x00088c0001fa7983 */ /* 0x001f280000300800 */
[----:B------:R0:W-:Y:S04]  /*17e30*/  STL [R1+0x8a8], R231 ;  /* 0x0008a8e701007387 */ /* 0x0001e80000100800 */
[----:B-1----:R-:W4:Y:S01]  /*17e40*/  LDL.LU R154, [R1+0x860] ;  /* 0x00086000019a7983 */ /* 0x002f220000300800 */
[----:B------:R-:W-:-:S03]  /*17e50*/  IADD3 R234, P3, R234, R23, RZ ;  /* 0x00000017eaea7210 */ /* 0x000fc60007f7e0ff */
[----:B0-----:R-:W4:Y:S01]  /*17e60*/  LDL.LU R231, [R1+0x884] ;  /* 0x0008840001e77983 */ /* 0x001f220000300800 */
[----:B------:R-:W-:-:S03]  /*17e70*/  IMAD.X R159, R159, 0x1, R4, P4 ;  /* 0x000000019f9f7824 */ /* 0x000fc600020e0604 */
        /* <DEDUP_REMOVED lines=12> */
[----:B0-----:R-:W4:Y:S01]  /*17f40*/  LDL.LU R240, [R1+0x850] ;  /* 0x0008500001f07983 */ /* 0x001f220000300800 */
        /* <DEDUP_REMOVED lines=10> */
[----:B--2---:R-:W-:Y:S01]  /*17ff0*/  IADD3 R248, P2, R248, R23, RZ ;  /* 0x00000017f8f87210 */ /* 0x004fe20007f5e0ff */
[----:B------:R-:W-:-:S04]  /*18000*/  IMAD.X R155, R155, 0x1, R4, P3 ;  /* 0x000000019b9b7824 */ /* 0x000fc800018e0604 */
[----:B------:R0:W-:Y:S01]  /*18010*/  STL [R1+0x878], R248 ;  /* 0x000878f801007387 */ /* 0x0001e20000100800 */
[----:B------:R-:W-:-:S03]  /*18020*/  IADD3 R228, P3, R228, R23, RZ ;  /* 0x00000017e4e47210 */ /* 0x000fc60007f7e0ff */
[----:B0-----:R-:W2:Y:S04]  /*18030*/  LDL.LU R248, [R1+0x840] ;  /* 0x0008400001f87983 */ /* 0x001ea80000300800 */
[----:B------:R-:W-:Y:S04]  /*18040*/  STL [R1+0x8a4], R156 ;  /* 0x0008a49c01007387 */ /* 0x000fe80000100800 */
[----:B------:R-:W2:Y:S04]  /*18050*/  LDL.LU R161, [R1+0x864] ;  /* 0x0008640001a17983 */ /* 0x000ea80000300800 */
[----:B------:R-:W-:Y:S01]  /*18060*/  STL [R1+0x89c], R155 ;  /* 0x00089c9b01007387 */ /* 0x000fe20000100800 */
[----:B---3--:R-:W-:-:S05]  /*18070*/  IMAD.X R192, R192, 0x1, R4, P4 ;  /* 0x00000001c0c07824 */ /* 0x008fca00020e0604 */
[----:B------:R0:W-:Y:S04]  /*18080*/  STL [R1+0x894], R192 ;  /* 0x000894c001007387 */ /* 0x0001e80000100800 */
[----:B------:R1:W-:Y:S04]  /*18090*/  STL [R1+0x870], R228 ;  /* 0x000870e401007387 */ /* 0x0003e80000100800 */
[----:B0-----:R-:W3:Y:S04]  /*180a0*/  LDL.LU R192, [R1+0x838] ;  /* 0x0008380001c07983 */ /* 0x001ee80000300800 */
[----:B------:R-:W3:Y:S04]  /*180b0*/  LDL.LU R160, [R1+0x85c] ;  /* 0x00085c0001a07983 */ /* 0x000ee80000300800 */
[----:B------:R-:W3:Y:S04]  /*180c0*/  LDL.LU R155, [R1+0x830] ;  /* 0x00083000019b7983 */ /* 0x000ee80000300800 */
[----:B-1----:R-:W3:Y:S01]  /*180d0*/  LDL.LU R228, [R1+0x854] ;  /* 0x0008540001e47983 */ /* 0x002ee20000300800 */
[----:B----4-:R-:W-:-:S05]  /*180e0*/  IADD3 R193, P4, R193, R23, RZ ;  /* 0x00000017c1c17210 */ /* 0x010fca0007f9e0ff */
        /* <DEDUP_REMOVED lines=15> */
[----:B------:R-:W-:-:S05]  /*181e0*/  IMAD.X R238, R238, 0x1, R4, P1 ;  /* 0x00000001eeee7824 */ /* 0x000fca00008e0604 */
[----:B------:R0:W-:Y:S04]  /*181f0*/  STL [R1+0x87c], R238 ;  /* 0x00087cee01007387 */ /* 0x0001e80000100800 */
[----:B0-----:R-:W4:Y:S04]  /*18200*/  LDL.LU R238, [R1+0x810] ;  /* 0x0008100001ee7983 */ /* 0x001f280000300800 */
[----:B------:R-:W4:Y:S01]  /*18210*/  LDL.LU R231, [R1+0x834] ;  /* 0x0008340001e77983 */ /* 0x000f220000300800 */
[----:B------:R-:W-:-:S05]  /*18220*/  IADD3 R240, P1, R240, R23, RZ ;  /* 0x00000017f0f07210 */ /* 0x000fca0007f3e0ff */
[----:B------:R0:W-:Y:S04]  /*18230*/  STL [R1+0x850], R240 ;  /* 0x000850f001007387 */ /* 0x0001e80000100800 */
[----:B0-----:R-:W4:Y:S01]  /*18240*/  LDL.LU R240, [R1+0x808] ;  /* 0x0008080001f07983 */ /* 0x001f220000300800 */
[----:B------:R-:W-:Y:S01]  /*18250*/  IMAD.X R153, R153, 0x1, R4, P2 ;  /* 0x0000000199997824 */ /* 0x000fe200010e0604 */
[----:B------:R-:W-:-:S05]  /*18260*/  IADD3 R247, P2, R247, R23, RZ ;  /* 0x00000017f7f77210 */ /* 0x000fca0007f5e0ff */
[----:B------:R0:W-:Y:S04]  /*18270*/  STL [R1+0x848], R247 ;  /* 0x000848f701007387 */ /* 0x0001e80000100800 */
[----:B0-----:R-:W4:Y:S01]  /*18280*/  LDL.LU R247, [R1+0x82c] ;  /* 0x00082c0001f77983 */ /* 0x001f220000300800 */
[----:B------:R-:W-:-:S03]  /*18290*/  IMAD.X R244, R244, 0x1, R4, P3 ;  /* 0x00000001f4f47824 */ /* 0x000fc600018e0604 */
[----:B------:R-:W-:Y:S04]  /*182a0*/  STL [R1+0x874], R153 ;  /* 0x0008749901007387 */ /* 0x000fe80000100800 */
[----:B------:R-:W4:Y:S04]  /*182b0*/  LDL.LU R156, [R1+0x800] ;  /* 0x00080000019c7983 */ /* 0x000f280000300800 */
[----:B------:R0:W-:Y:S04]  /*182c0*/  STL [R1+0x86c], R244 ;  /* 0x00086cf401007387 */ /* 0x0001e80000100800 */
[----:B0-----:R-:W4:Y:S04]  /*182d0*/  LDL.LU R244, [R1+0x824] ;  /* 0x0008240001f47983 */ /* 0x001f280000300800 */
[----:B------:R-:W4:Y:S04]  /*182e0*/  LDL.LU R154, [R1+0x7f8] ;  /* 0x0007f800019a7983 */ /* 0x000f280000300800 */
[----:B------:R-:W4:Y:S01]  /*182f0*/  LDL.LU R153, [R1+0x81c] ;  /* 0x00081c0001997983 */ /* 0x000f220000300800 */
[----:B--2---:R-:W-:-:S05]  /*18300*/  IADD3 R248, P3, R248, R23, RZ ;  /* 0x00000017f8f87210 */ /* 0x004fca0007f7e0ff */
[----:B------:R0:W-:Y:S01]  /*18310*/  STL [R1+0x840], R248 ;  /* 0x000840f801007387 */ /* 0x0001e20000100800 */
[----:B------:R-:W-:-:S03]  /*18320*/  IMAD.X R161, R161, 0x1, R4, P4 ;  /* 0x00000001a1a17824 */ /* 0x000fc600020e0604 */
[----:B0-----:R-:W2:Y:S01]  /*18330*/  LDL.LU R248, [R1+0x7f0] ;  /* 0x0007f00001f87983 */ /* 0x001ea20000300800 */
[----:B---3--:R-:W-:Y:S01]  /*18340*/  IADD3 R192, P4, R192, R23, RZ ;  /* 0x00000017c0c07210 */ /* 0x008fe20007f9e0ff */
[----:B------:R-:W-:-:S04]  /*18350*/  IMAD.X R160, R160, 0x1, R4, P5 ;  /* 0x00000001a0a07824 */ /* 0x000fc800028e0604 */
[----:B------:R0:W-:Y:S01]  /*18360*/  STL [R1+0x838], R192 ;  /* 0x000838c001007387 */ /* 0x0001e20000100800 */
[-C--:B------:R-:W-:Y:S01]  /*18370*/  IADD3 R155, P5, R155, R23.reuse, RZ ;  /* 0x000000179b9b7210 */ /* 0x080fe20007fbe0ff */
[----:B------:R-:W-:Y:S02]  /*18380*/  IMAD.X R228, R228, 0x1, R4, P6 ;  /* 0x00000001e4e47824 */ /* 0x000fe400030e0604 */
[----:B0-----:R-:W3:Y:S04]  /*18390*/  LDL.LU R192, [R1+0x814] ;  /* 0x0008140001c07983 */ /* 0x001ee80000300800 */
[----:B------:R-:W-:Y:S04]  /*183a0*/  STL [R1+0x864], R161 ;  /* 0x000864a101007387 */ /* 0x000fe80000100800 */
[----:B------:R-:W-:Y:S01]  /*183b0*/  STL [R1+0x85c], R160 ;  /* 0x00085ca001007387 */ /* 0x000fe20000100800 */
[----:B----4-:R-:W-:-:S05]  /*183c0*/  IADD3 R193, P6, R193, R23, RZ ;  /* 0x00000017c1c17210 */ /* 0x010fca0007fde0ff */
[----:B------:R0:W-:Y:S04]  /*183d0*/  STL [R1+0x828], R193 ;  /* 0x000828c101007387 */ /* 0x0001e80000100800 */
[----:B------:R1:W-:Y:S04]  /*183e0*/  STL [R1+0x830], R155 ;  /* 0x0008309b01007387 */ /* 0x0003e80000100800 */
[----:B0-----:R-:W4:Y:S04]  /*183f0*/  LDL.LU R193, [R1+0x7e8] ;  /* 0x0007e80001c17983 */ /* 0x001f280000300800 */
[----:B------:R0:W-:Y:S04]  /*18400*/  STL [R1+0x854], R228 ;  /* 0x000854e401007387 */ /* 0x0001e80000100800 */
[----:B-1----:R-:W4:Y:S01]  /*18410*/  LDL.LU R155, [R1+0x80c] ;  /* 0x00080c00019b7983 */ /* 0x002f220000300800 */
[----:B------:R-:W-:-:S03]  /*18420*/  IMAD.X R250, R250, 0x1, R4, P1 ;  /* 0x00000001fafa7824 */ /* 0x000fc600008e0604 */
[----:B0-----:R-:W4:Y:S01]  /*18430*/  LDL.LU R228, [R1+0x7e0] ;  /* 0x0007e00001e47983 */ /* 0x001f220000300800 */
[----:B------:R-:W-:-:S03]  /*18440*/  IADD3 R159, P1, R159, R23, RZ ;  /* 0x000000179f9f7210 */ /* 0x000fc60007f3e0ff */
[----:B------:R0:W-:Y:S01]  /*18450*/  STL [R1+0x84c], R250 ;  /* 0x00084cfa01007387 */ /* 0x0001e20000100800 */
[----:B------:R-:W-:-:S03]  /*18460*/  IMAD.X R158, R158, 0x1, R4, P2 ;  /* 0x000000019e9e7824 */ /* 0x000fc600010e0604 */
[----:B0-----:R-:W4:Y:S01]  /*18470*/  LDL.LU R250, [R1+0x804] ;  /* 0x0008040001fa7983 */ /* 0x001f220000300800 */
[----:B------:R-:W-:Y:S01]  /*18480*/  IADD3 R234, P2, R234, R23, RZ ;  /* 0x00000017eaea7210 */ /* 0x000fe20007f5e0ff */
[----:B------:R-:W-:-:S04]  /*18490*/  IMAD.X R157, R157, 0x1, R4, P3 ;  /* 0x000000019d9d7824 */ /* 0x000fc800018e0604 */
[----:B------:R0:W-:Y:S04]  /*184a0*/  STL [R1+0x818], R234 ;  /* 0x000818ea01007387 */ /* 0x0001e80000100800 */
[----:B------:R-:W-:Y:S04]  /*184b0*/  STL [R1+0x820], R159 ;  /* 0x0008209f01007387 */ /* 0x000fe80000100800 */
[----:B0-----:R-:W4:Y:S04]  /*184c0*/  LDL.LU R234, [R1+0x7d8] ;  /* 0x0007d80001ea7983 */ /* 0x001f280000300800 */
[----:B------:R-:W-:Y:S01]  /*184d0*/  STL [R1+0x844], R158 ;  /* 0x0008449e01007387 */ /* 0x000fe20000100800 */
[----:B------:R-:W-:Y:S01]  /*184e0*/  IADD3 R238, P3, R238, R23, RZ ;  /* 0x00000017eeee7210 */ /* 0x000fe20007f7e0ff */
[----:B------:R-:W-:-:S04]  /*184f0*/  IMAD.X R231, R231, 0x1, R4, P4 ;  /* 0x00000001e7e77824 */ /* 0x000fc800020e0604 */
[----:B------:R0:W-:Y:S04]  /*18500*/  STL [R1+0x810], R238 ;  /* 0x000810ee01007387 */ /* 0x0001e80000100800 */
[----:B0-----:R-:W4:Y:S04]  /*18510*/  LDL.LU R238, [R1+0x7fc] ;  /* 0x0007fc0001ee7983 */ /* 0x001f280000300800 */
[----:B------:R-:W-:Y:S01]  /*18520*/  STL [R1+0x83c], R157 ;  /* 0x00083c9d01007387 */ /* 0x000fe20000100800 */
[----:B------:R-:W-:-:S03]  /*18530*/  IADD3 R240, P4, R240, R23, RZ ;  /* 0x00000017f0f07210 */ /* 0x000fc60007f9e0ff */
        /* <DEDUP_REMOVED lines=13> */
[----:B------:R-:W-:Y:S04]  /*18610*/  STL [R1+0x800], R156 ;  /* 0x0008009c01007387 */ /* 0x000fe80000100800 */
[----:B------:R-:W4:Y:S04]  /*18620*/  LDL.LU R161, [R1+0x7c0] ;  /* 0x0007c00001a17983 */ /* 0x000f280000300800 */
[----:B------:R-:W-:Y:S01]  /*18630*/  STL [R1+0x7f8], R154 ;  /* 0x0007f89a01007387 */ /* 0x000fe20000100800 */
[----:B--2---:R-:W-:-:S05]  /*18640*/  IADD3 R248, P1, R248, R23, RZ ;  /* 0x00000017f8f87210 */ /* 0x004fca0007f3e0ff */
[----:B------:R0:W-:Y:S04]  /*18650*/  STL [R1+0x7f0], R248 ;  /* 0x0007f0f801007387 */ /* 0x0001e80000100800 */
[----:B------:R1:W-:Y:S04]  /*18660*/  STL [R1+0x81c], R153 ;  /* 0x00081c9901007387 */ /* 0x0003e80000100800 */
[----:B0-----:R-:W2:Y:S04]  /*18670*/  LDL.LU R248, [R1+0x7e4] ;  /* 0x0007e40001f87983 */ /* 0x001ea80000300800 */
[----:B------:R-:W2:Y:S04]  /*18680*/  LDL.LU R160, [R1+0x7b8] ;  /* 0x0007b80001a07983 */ /* 0x000ea80000300800 */
[----:B------:R-:W2:Y:S04]  /*18690*/  LDL.LU R154, [R1+0x7dc] ;  /* 0x0007dc00019a7983 */ /* 0x000ea80000300800 */
[----:B-1----:R-:W2:Y:S01]  /*186a0*/  LDL.LU R153, [R1+0x7b0] ;  /* 0x0007b00001997983 */ /* 0x002ea20000300800 */
[----:B---3--:R-:W-:-:S05]  /*186b0*/  IADD3.X R192, R192, R4, RZ, P2, !PT ;  /* 0x00000004c0c07210 */ /* 0x008fca00017fe4ff */
[----:B------:R0:W-:Y:S04]  /*186c0*/  STL [R1+0x814], R192 ;  /* 0x000814c001007387 */ /* 0x0001e80000100800 */
[----:B0-----:R-:W3:Y:S01]  /*186d0*/  LDL.LU R192, [R1+0x7d4] ;  /* 0x0007d40001c07983 */ /* 0x001ee20000300800 */
[----:B----4-:R-:W-:-:S05]  /*186e0*/  IADD3 R193, P2, R193, R23, RZ ;  /* 0x00000017c1c17210 */ /* 0x010fca0007f5e0ff */
[----:B------:R0:W-:Y:S04]  /*186f0*/  STL [R1+0x7e8], R193 ;  /* 0x0007e8c101007387 */ /* 0x0001e80000100800 */
[----:B0-----:R-:W4:Y:S01]  /*18700*/  LDL.LU R193, [R1+0x7a8] ;  /* 0x0007a80001c17983 */ /* 0x001f220000300800 */
[--C-:B------:R-:W-:Y:S01]  /*18710*/  IMAD.X R155, R155, 0x1, R4.reuse, P3 ;  /* 0x000000019b9b7824 */ /* 0x100fe200018e0604 */
[----:B------:R-:W-:Y:S02]  /*18720*/  IADD3 R228, P3, R228, R23, RZ ;  /* 0x00000017e4e47210 */ /* 0x000fe40007f7e0ff */
        /* <DEDUP_REMOVED lines=10> */
[----:B0-----:R-:W4:Y:S04]  /*187d0*/  LDL.LU R234, [R1+0x7bc] ;  /* 0x0007bc0001ea7983 */ /* 0x001f280000300800 */
[----:B------:R-:W4:Y:S01]  /*187e0*/  LDL.LU R228, [R1+0x790] ;  /* 0x0007900001e47983 */ /* 0x000f220000300800 */
[----:B------:R-:W-:-:S05]  /*187f0*/  IMAD.X R238, R238, 0x1, R4, P5 ;  /* 0x00000001eeee7824 */ /* 0x000fca00028e0604 */
[----:B------:R0:W-:Y:S04]  /*18800*/  STL [R1+0x7fc], R238 ;  /* 0x0007fcee01007387 */ /* 0x0001e80000100800 */
[----:B0-----:R-:W4:Y:S01]  /*18810*/  LDL.LU R238, [R1+0x7b4] ;  /* 0x0007b40001ee7983 */ /* 0x001f220000300800 */
[----:B------:R-:W-:Y:S01]  /*18820*/  IADD3 R231, P5, R231, R23, RZ ;  /* 0x00000017e7e77210 */ /* 0x000fe20007fbe0ff */
[----:B------:R-:W-:-:S05]  /*18830*/  IMAD.X R240, R240, 0x1, R4, P6 ;  /* 0x00000001f0f07824 */ /* 0x000fca00030e0604 */
[----:B------:R0:W-:Y:S04]  /*18840*/  STL [R1+0x7f4], R240 ;  /* 0x0007f4f001007387 */ /* 0x0001e80000100800 */
[----:B0-----:R-:W4:Y:S04]  /*18850*/  LDL.LU R240, [R1+0x788] ;  /* 0x0007880001f07983 */ /* 0x001f280000300800 */
[----:B------:R-:W-:Y:S01]  /*18860*/  STL [R1+0x7d0], R231 ;  /* 0x0007d0e701007387 */ /* 0x000fe20000100800 */
[----:B------:R-:W-:-:S03]  /*18870*/  IADD3 R247, P6, R247, R23, RZ ;  /* 0x00000017f7f77210 */ /* 0x000fc60007fde0ff */
[----:B------:R-:W4:Y:S04]  /*18880*/  LDL.LU R156, [R1+0x7ac] ;  /* 0x0007ac00019c7983 */ /* 0x000f280000300800 */
        /* <DEDUP_REMOVED lines=8> */
[----:B--2---:R-:W-:Y:S01]  /*18910*/  IMAD.X R248, R248, 0x1, R4, P2 ;  /* 0x00000001f8f87824 */ /* 0x004fe200010e0604 */
[----:B------:R-:W-:-:S04]  /*18920*/  IADD3 R160, P2, R160, R23, RZ ;  /* 0x00000017a0a07210 */ /* 0x000fc80007f5e0ff */
[----:B------:R0:W-:Y:S01]  /*18930*/  STL [R1+0x7e4], R248 ;  /* 0x0007e4f801007387 */ /* 0x0001e20000100800 */
[--C-:B------:R-:W-:Y:S01]  /*18940*/  IMAD.X R154, R154, 0x1, R4.reuse, P3 ;  /* 0x000000019a9a7824 */ /* 0x100fe200018e0604 */
[----:B------:R-:W-:Y:S02]  /*18950*/  IADD3 R153, P3, R153, R23, RZ ;  /* 0x0000001799997210 */ /* 0x000fe40007f7e0ff */
[----:B0-----:R-:W2:Y:S04]  /*18960*/  LDL.LU R248, [R1+0x770] ;  /* 0x0007700001f87983 */ /* 0x001ea80000300800 */
[----:B------:R-:W-:Y:S04]  /*18970*/  STL [R1+0x7c0], R161 ;  /* 0x0007c0a101007387 */ /* 0x000fe80000100800 */
[----:B------:R-:W-:Y:S01]  /*18980*/  STL [R1+0x7b8], R160 ;  /* 0x0007b8a001007387 */ /* 0x000fe20000100800 */
[----:B---3--:R-:W-:-:S05]  /*18990*/  IMAD.X R192, R192, 0x1, R4, P4 ;  /* 0x00000001c0c07824 */ /* 0x008fca00020e0604 */
[----:B------:R0:W-:Y:S04]  /*189a0*/  STL [R1+0x7d4], R192 ;  /* 0x0007d4c001007387 */ /* 0x0001e80000100800 */
[----:B------:R1:W-:Y:S04]  /*189b0*/  STL [R1+0x7dc], R154 ;  /* 0x0007dc9a01007387 */ /* 0x0003e80000100800 */
[----:B0-----:R-:W3:Y:S04]  /*189c0*/  LDL.LU R192, [R1+0x794] ;  /* 0x0007940001c07983 */ /* 0x001ee80000300800 */
[----:B------:R0:W-:Y:S04]  /*189d0*/  STL [R1+0x7b0], R153 ;  /* 0x0007b09901007387 */ /* 0x0001e80000100800 */
[----:B-1----:R-:W3:Y:S04]  /*189e0*/  LDL.LU R154, [R1+0x768] ;  /* 0x00076800019a7983 */ /* 0x002ee80000300800 */
[----:B0-----:R-:W3:Y:S01]  /*189f0*/  LDL.LU R153, [R1+0x78c] ;  /* 0x00078c0001997983 */ /* 0x001ee20000300800 */
[----:B----4-:R-:W-:-:S05]  /*18a00*/  IADD3 R193, P4, R193, R23, RZ ;  /* 0x00000017c1c17210 */ /* 0x010fca0007f9e0ff */
[----:B------:R0:W-:Y:S04]  /*18a10*/  STL [R1+0x7a8], R193 ;  /* 0x0007a8c101007387 */ /* 0x0001e80000100800 */
[----:B0-----:R-:W4:Y:S01]  /*18a20*/  LDL.LU R193, [R1+0x760] ;  /* 0x0007600001c17983 */ /* 0x001f220000300800 */
[--C-:B------:R-:W-:Y:S01]  /*18a30*/  IMAD.X R159, R159, 0x1, R4.reuse, P5 ;  /* 0x000000019f9f7824 */ /* 0x100fe200028e0604 */
[-C--:B------:R-:W-:Y:S01]  /*18a40*/  IADD3 R158, P5, R158, R23.reuse, RZ ;  /* 0x000000179e9e7210 */ /* 0x080fe20007fbe0ff */
[----:B------:R-:W-:Y:S01]  /*18a50*/  IMAD.X R250, R250, 0x1, R4, P6 ;  /* 0x00000001fafa7824 */ /* 0x000fe200030e0604 */
[----:B------:R-:W-:-:S04]  /*18a60*/  IADD3 R157, P6, R157, R23, RZ ;  /* 0x000000179d9d7210 */ /* 0x000fc80007fde0ff */
[----:B------:R0:W-:Y:S04]  /*18a70*/  STL [R1+0x7c4], R250 ;  /* 0x0007c4fa01007387 */ /* 0x0001e80000100800 */
[----:B------:R-:W-:Y:S04]  /*18a80*/  STL [R1+0x7cc], R159 ;  /* 0x0007cc9f01007387 */ /* 0x000fe80000100800 */
[----:B0-----:R-:W4:Y:S04]  /*18a90*/  LDL.LU R250, [R1+0x784] ;  /* 0x0007840001fa7983 */ /* 0x001f280000300800 */
[----:B------:R-:W-:Y:S01]  /*18aa0*/  STL [R1+0x7a0], R158 ;  /* 0x0007a09e01007387 */ /* 0x000fe20000100800 */
[----:B------:R-:W-:Y:S01]  /*18ab0*/  IMAD.X R234, R234, 0x1, R4, P1 ;  /* 0x00000001eaea7824 */ /* 0x000fe200008e0604 */
[----:B------:R-:W-:-:S04]  /*18ac0*/  IADD3 R228, P1, R228, R23, RZ ;  /* 0x00000017e4e47210 */ /* 0x000fc80007f3e0ff */
[----:B------:R0:W-:Y:S04]  /*18ad0*/  STL [R1+0x7bc], R234 ;  /* 0x0007bcea01007387 */ /* 0x0001e80000100800 */
[----:B0-----:R-:W4:Y:S04]  /*18ae0*/  LDL.LU R234, [R1+0x758] ;  /* 0x0007580001ea7983 */ /* 0x001f280000300800 */
[----:B------:R-:W-:Y:S04]  /*18af0*/  STL [R1+0x798], R157 ;  /* 0x0007989d01007387 */ /* 0x000fe80000100800 */
[----:B------:R0:W-:Y:S01]  /*18b00*/  STL [R1+0x790], R228 ;  /* 0x000790e401007387 */ /* 0x0001e20000100800 */
[----:B------:R-:W-:-:S03]  /*18b10*/  IMAD.X R238, R238, 0x1, R4, P2 ;  /* 0x00000001eeee7824 */ /* 0x000fc600010e0604 */
        /* <DEDUP_REMOVED lines=18> */
[----:B0-----:R-:W4:Y:S04]  /*18c40*/  LDL.LU R244, [R1+0x740] ;  /* 0x0007400001f47983 */ /* 0x001f280000300800 */
[----:B------:R-:W4:Y:S04]  /*18c50*/  LDL.LU R160, [R1+0x764] ;  /* 0x0007640001a07983 */ /* 0x000f280000300800 */
[----:B------:R-:W4:Y:S04]  /*18c60*/  LDL.LU R155, [R1+0x738] ;  /* 0x00073800019b7983 */ /* 0x000f280000300800 */
[----:B-1----:R-:W4:Y:S01]  /*18c70*/  LDL.LU R231, [R1+0x75c] ;  /* 0x00075c0001e77983 */ /* 0x002f220000300800 */
[----:B--2---:R-:W-:-:S05]  /*18c80*/  IADD3 R248, P5, R248, R23, RZ ;  /* 0x00000017f8f87210 */ /* 0x004fca0007fbe0ff */
[----:B------:R0:W-:Y:S04]  /*18c90*/  STL [R1+0x770], R248 ;  /* 0x000770f801007387 */ /* 0x0001e80000100800 */
[----:B0-----:R-:W2:Y:S01]  /*18ca0*/  LDL.LU R248, [R1+0x730] ;  /* 0x0007300001f87983 */ /* 0x001ea20000300800 */
[----:B---3--:R-:W-:-:S05]  /*18cb0*/  IMAD.X R192, R192, 0x1, R4, P6 ;  /* 0x00000001c0c07824 */ /* 0x008fca00030e0604 */
[----:B------:R0:W-:Y:S01]  /*18cc0*/  STL [R1+0x794], R192 ;  /* 0x000794c001007387 */ /* 0x0001e20000100800 */
[-C--:B------:R-:W-:Y:S01]  /*18cd0*/  IADD3 R154, P6, R154, R23.reuse, RZ ;  /* 0x000000179a9a7210 */ /* 0x080fe20007fde0ff */
[----:B------:R-:W-:Y:S02]  /*18ce0*/  IMAD.X R153, R153, 0x1, R4, P1 ;  /* 0x0000000199997824 */ /* 0x000fe400008e0604 */
[----:B0-----:R-:W3:Y:S04]  /*18cf0*/  LDL.LU R192, [R1+0x754] ;  /* 0x0007540001c07983 */ /* 0x001ee80000300800 */
[----:B------:R-:W3:Y:S04]  /*18d00*/  LDL.LU R159, [R1+0x728] ;  /* 0x00072800019f7983 */ /* 0x000ee80000300800 */
[----:B------:R-:W-:Y:S04]  /*18d10*/  STL [R1+0x768], R154 ;  /* 0x0007689a01007387 */ /* 0x000fe80000100800 */
[----:B------:R-:W3:Y:S01]  /*18d20*/  LDL.LU R158, [R1+0x74c] ;  /* 0x00074c00019e7983 */ /* 0x000ee20000300800 */
[----:B----4-:R-:W-:-:S03]  /*18d30*/  IADD3 R193, P1, R193, R23, RZ ;  /* 0x00000017c1c17210 */ /* 0x010fc60007f3e0ff */
        /* <DEDUP_REMOVED lines=14> */
[----:B0-----:R-:W4:Y:S04]  /*18e20*/  LDL.LU R238, [R1+0x734] ;  /* 0x0007340001ee7983 */ /* 0x001f280000300800 */
[----:B------:R-:W-:Y:S04]  /*18e30*/  STL [R1+0x77c], R228 ;  /* 0x00077ce401007387 */ /* 0x000fe80000100800 */
[----:B------:R-:W4:Y:S01]  /*18e40*/  LDL.LU R156, [R1+0x708] ;  /* 0x00070800019c7983 */ /* 0x000f220000300800 */
[----:B------:R-:W-:-:S05]  /*18e50*/  IMAD.X R240, R240, 0x1, R4, P4 ;  /* 0x00000001f0f07824 */ /* 0x000fca00020e0604 */
[----:B------:R0:W-:Y:S04]  /*18e60*/  STL [R1+0x774], R240 ;  /* 0x000774f001007387 */ /* 0x0001e80000100800 */
[----:B0-----:R-:W4:Y:S04]  /*18e70*/  LDL.LU R240, [R1+0x72c] ;  /* 0x00072c0001f07983 */ /* 0x001f280000300800 */
[----:B------:R-:W4:Y:S01]  /*18e80*/  LDL.LU R154, [R1+0x700] ;  /* 0x00070000019a7983 */ /* 0x000f220000300800 */
[----:B------:R-:W-:-:S03]  /*18e90*/  IADD3 R247, P4, R247, R23, RZ ;  /* 0x00000017f7f77210 */ /* 0x000fc60007f9e0ff */
[----:B------:R-:W4:Y:S04]  /*18ea0*/  LDL.LU R228, [R1+0x724] ;  /* 0x0007240001e47983 */ /* 0x000f280000300800 */
[----:B------:R0:W-:Y:S01]  /*18eb0*/  STL [R1+0x748], R247 ;  /* 0x000748f701007387 */ /* 0x0001e20000100800 */
[----:B------:R-:W-:-:S03]  /*18ec0*/  IMAD.X R161, R161, 0x1, R4, P5 ;  /* 0x00000001a1a17824 */ /* 0x000fc600028e0604 */
[----:B0-----:R-:W4:Y:S01]  /*18ed0*/  LDL.LU R247, [R1+0x6f8] ;  /* 0x0006f80001f77983 */ /* 0x001f220000300800 */
[----:B------:R-:W-:Y:S01]  /*18ee0*/  IADD3 R244, P5, R244, R23, RZ ;  /* 0x00000017f4f47210 */ /* 0x000fe20007fbe0ff */
[----:B------:R-:W-:-:S04]  /*18ef0*/  IMAD.X R160, R160, 0x1, R4, P6 ;  /* 0x00000001a0a07824 */ /* 0x000fc800030e0604 */
[----:B------:R0:W-:Y:S01]  /*18f00*/  STL [R1+0x740], R244 ;  /* 0x000740f401007387 */ /* 0x0001e20000100800 */
[-C--:B------:R-:W-:Y:S01]  /*18f10*/  IADD3 R155, P6, R155, R23.reuse, RZ ;  /* 0x000000179b9b7210 */ /* 0x080fe20007fde0ff */
[----:B------:R-:W-:Y:S02]  /*18f20*/  IMAD.X R231, R231, 0x1, R4, P1 ;  /* 0x00000001e7e77824 */ /* 0x000fe400008e0604 */
[----:B0-----:R-:W4:Y:S04]  /*18f30*/  LDL.LU R244, [R1+0x71c] ;  /* 0x00071c0001f47983 */ /* 0x001f280000300800 */
[----:B------:R-:W-:Y:S04]  /*18f40*/  STL [R1+0x76c], R161 ;  /* 0x00076ca101007387 */ /* 0x000fe80000100800 */
[----:B------:R-:W-:Y:S01]  /*18f50*/  STL [R1+0x764], R160 ;  /* 0x000764a001007387 */ /* 0x000fe20000100800 */
[----:B--2---:R-:W-:-:S05]  /*18f60*/  IADD3 R248, P1, R248, R23, RZ ;  /* 0x00000017f8f87210 */ /* 0x004fca0007f3e0ff */
[----:B------:R0:W-:Y:S04]  /*18f70*/  STL [R1+0x730], R248 ;  /* 0x000730f801007387 */ /* 0x0001e80000100800 */
[----:B------:R1:W-:Y:S04]  /*18f80*/  STL [R1+0x738], R155 ;  /* 0x0007389b01007387 */ /* 0x0003e80000100800 */
[----:B0-----:R-:W2:Y:S04]  /*18f90*/  LDL.LU R248, [R1+0x6f0] ;  /* 0x0006f00001f87983 */ /* 0x001ea80000300800 */
[----:B------:R0:W-:Y:S04]  /*18fa0*/  STL [R1+0x75c], R231 ;  /* 0x00075ce701007387 */ /* 0x0001e80000100800 */
[----:B-1----:R-:W2:Y:S04]  /*18fb0*/  LDL.LU R155, [R1+0x714] ;  /* 0x00071400019b7983 */ /* 0x002ea80000300800 */
[----:B0-----:R-:W2:Y:S01]  /*18fc0*/  LDL.LU R231, [R1+0x6e8] ;  /* 0x0006e80001e77983 */ /* 0x001ea20000300800 */
[----:B---3--:R-:W-:Y:S01]  /*18fd0*/  IMAD.X R192, R192, 0x1, R4, P2 ;  /* 0x00000001c0c07824 */ /* 0x008fe200010e0604 */
[----:B------:R-:W-:-:S04]  /*18fe0*/  IADD3 R159, P2, R159, R23, RZ ;  /* 0x000000179f9f7210 */ /* 0x000fc80007f5e0ff */
[----:B------:R0:W-:Y:S01]  /*18ff0*/  STL [R1+0x754], R192 ;  /* 0x000754c001007387 */ /* 0x0001e20000100800 */
[----:B------:R-:W-:-:S03]  /*19000*/  IMAD.X R158, R158, 0x1, R4, P3 ;  /* 0x000000019e9e7824 */ /* 0x000fc600018e0604 */
[----:B0-----:R-:W3:Y:S01]  /*19010*/  LDL.LU R192, [R1+0x70c] ;  /* 0x00070c0001c07983 */ /* 0x001ee20000300800 */
[----:B----4-:R-:W-:-:S05]  /*19020*/  IADD3 R193, P3, R193, R23, RZ ;  /* 0x00000017c1c17210 */ /* 0x010fca0007f7e0ff */
[----:B------:R0:W-:Y:S04]  /*19030*/  STL [R1+0x720], R193 ;  /* 0x000720c101007387 */ /* 0x0001e80000100800 */
[----:B------:R-:W-:Y:S04]  /*19040*/  STL [R1+0x728], R159 ;  /* 0x0007289f01007387 */ /* 0x000fe80000100800 */
[----:B0-----:R-:W4:Y:S01]  /*19050*/  LDL.LU R193, [R1+0x6e0] ;  /* 0x0006e00001c17983 */ /* 0x001f220000300800 */
[----:B------:R-:W-:-:S03]  /*19060*/  IMAD.X R157, R157, 0x1, R4, P4 ;  /* 0x000000019d9d7824 */ /* 0x000fc600020e0604 */
[----:B------:R-:W-:Y:S01]  /*19070*/  STL [R1+0x74c], R158 ;  /* 0x00074c9e01007387 */ /* 0x000fe20000100800 */
[----:B------:R-:W-:Y:S01]  /*19080*/  IADD3 R250, P4, R250, R23, RZ ;  /* 0x00000017fafa7210 */ /* 0x000fe20007f9e0ff */
[----:B------:R-:W-:-:S04]  /*19090*/  IMAD.X R153, R153, 0x1, R4, P5 ;  /* 0x0000000199997824 */ /* 0x000fc800028e0604 */
[----:B------:R0:W-:Y:S04]  /*190a0*/  STL [R1+0x718], R250 ;  /* 0x000718fa01007387 */ /* 0x0001e80000100800 */
[----:B0-----:R-:W4:Y:S04]  /*190b0*/  LDL.LU R250, [R1+0x704] ;  /* 0x0007040001fa7983 */ /* 0x001f280000300800 */
[----:B------:R-:W-:Y:S04]  /*190c0*/  STL [R1+0x744], R157 ;  /* 0x0007449d01007387 */ /* 0x000fe80000100800 */
[----:B------:R0:W-:Y:S01]  /*190d0*/  STL [R1+0x73c], R153 ;  /* 0x00073c9901007387 */ /* 0x0001e20000100800 */
[----:B------:R-:W-:-:S03]  /*190e0*/  IADD3 R234, P5, R234, R23, RZ ;  /* 0x00000017eaea7210 */ /* 0x000fc60007fbe0ff */
        /* <DEDUP_REMOVED lines=18> */
[----:B0-----:R-:W4:Y:S04]  /*19210*/  LDL.LU R247, [R1+0x6ec] ;  /* 0x0006ec0001f77983 */ /* 0x001f280000300800 */
[----:B------:R-:W4:Y:S01]  /*19220*/  LDL.LU R160, [R1+0x6c0] ;  /* 0x0006c00001a07983 */ /* 0x000f220000300800 */
[----:B------:R-:W-:-:S03]  /*19230*/  IMAD.X R244, R244, 0x1, R4, P3 ;  /* 0x00000001f4f47824 */ /* 0x000fc600018e0604 */
[----:B------:R-:W4:Y:S04]  /*19240*/  LDL.LU R154, [R1+0x6e4] ;  /* 0x0006e400019a7983 */ /* 0x000f280000300800 */
[----:B-1----:R-:W4:Y:S04]  /*19250*/  LDL.LU R228, [R1+0x6b8] ;  /* 0x0006b80001e47983 */ /* 0x002f280000300800 */
[----:B------:R0:W-:Y:S04]  /*19260*/  STL [R1+0x71c], R244 ;  /* 0x00071cf401007387 */ /* 0x0001e80000100800 */
[----:B0-----:R-:W4:Y:S01]  /*19270*/  LDL.LU R244, [R1+0x6dc] ;  /* 0x0006dc0001f47983 */ /* 0x001f220000300800 */
[----:B--2---:R-:W-:-:S05]  /*19280*/  IADD3 R248, P3, R248, R23, RZ ;  /* 0x00000017f8f87210 */ /* 0x004fca0007f7e0ff */
[----:B------:R0:W-:Y:S01]  /*19290*/  STL [R1+0x6f0], R248 ;  /* 0x0006f0f801007387 */ /* 0x0001e20000100800 */
[--C-:B------:R-:W-:Y:S01]  /*192a0*/  IMAD.X R155, R155, 0x1, R4.reuse, P4 ;  /* 0x000000019b9b7824 */ /* 0x100fe200020e0604 */
[----:B------:R-:W-:Y:S02]  /*192b0*/  IADD3 R231, P4, R231, R23, RZ ;  /* 0x00000017e7e77210 */ /* 0x000fe40007f9e0ff */
[----:B0-----:R-:W2:Y:S04]  /*192c0*/  LDL.LU R248, [R1+0x6b0] ;  /* 0x0006b00001f87983 */ /* 0x001ea80000300800 */
[----:B------:R-:W2:Y:S04]  /*192d0*/  LDL.LU R159, [R1+0x6d4] ;  /* 0x0006d400019f7983 */ /* 0x000ea80000300800 */
[----:B------:R-:W-:Y:S04]  /*192e0*/  STL [R1+0x714], R155 ;  /* 0x0007149b01007387 */ /* 0x000fe80000100800 */
[----:B------:R-:W2:Y:S01]  /*192f0*/  LDL.LU R158, [R1+0x6a8] ;  /* 0x0006a800019e7983 */ /* 0x000ea20000300800 */
[----:B---3--:R-:W-:-:S03]  /*19300*/  IMAD.X R192, R192, 0x1, R4, P5 ;  /* 0x00000001c0c07824 */ /* 0x008fc600028e0604 */
[----:B------:R-:W-:Y:S04]  /*19310*/  STL [R1+0x6e8], R231 ;  /* 0x0006e8e701007387 */ /* 0x000fe80000100800 */
[----:B------:R0:W-:Y:S04]  /*19320*/  STL [R1+0x70c], R192 ;  /* 0x00070cc001007387 */ /* 0x0001e80000100800 */
[----:B0-----:R-:W3:Y:S04]  /*19330*/  LDL.LU R192, [R1+0x6cc] ;  /* 0x0006cc0001c07983 */ /* 0x001ee80000300800 */
[----:B------:R-:W3:Y:S01]  /*19340*/  LDL.LU R157, [R1+0x6a0] ;  /* 0x0006a000019d7983 */ /* 0x000ee20000300800 */
[----:B----4-:R-:W-:-:S05]  /*19350*/  IADD3 R193, P5, R193, R23, RZ ;  /* 0x00000017c1c17210 */ /* 0x010fca0007fbe0ff */
        /* <DEDUP_REMOVED lines=12> */
[----:B------:R-:W-:-:S05]  /*19420*/  IADD3 R238, P1, R238, R23, RZ ;  /* 0x00000017eeee7210 */ /* 0x000fca0007f3e0ff */
[----:B------:R0:W-:Y:S04]  /*19430*/  STL [R1+0x6d0], R238 ;  /* 0x0006d0ee01007387 */ /* 0x0001e80000100800 */
[----:B0-----:R-:W4:Y:S04]  /*19440*/  LDL.LU R238, [R1+0x688] ;  /* 0x0006880001ee7983 */ /* 0x001f280000300800 */
[----:B------:R-:W4:Y:S04]  /*19450*/  LDL.LU R155, [R1+0x6ac] ;  /* 0x0006ac00019b7983 */ /* 0x000f280000300800 */
[----:B------:R-:W4:Y:S01]  /*19460*/  LDL.LU R153, [R1+0x680] ;  /* 0x0006800001997983 */ /* 0x000f220000300800 */
[----:B------:R-:W-:-:S05]  /*19470*/  IMAD.X R240, R240, 0x1, R4, P2 ;  /* 0x00000001f0f07824 */ /* 0x000fca00010e0604 */
        /* <DEDUP_REMOVED lines=14> */
[----:B0-----:R-:W4:Y:S04]  /*19560*/  LDL.LU R244, [R1+0x69c] ;  /* 0x00069c0001f47983 */ /* 0x001f280000300800 */
[----:B------:R0:W-:Y:S04]  /*19570*/  STL [R1+0x6b8], R228 ;  /* 0x0006b8e401007387 */ /* 0x0001e80000100800 */
[----:B-1----:R-:W4:Y:S04]  /*19580*/  LDL.LU R154, [R1+0x670] ;  /* 0x00067000019a7983 */ /* 0x002f280000300800 */
[----:B0-----:R-:W4:Y:S01]  /*19590*/  LDL.LU R228, [R1+0x694] ;  /* 0x0006940001e47983 */ /* 0x001f220000300800 */
[----:B--2---:R-:W-:Y:S01]  /*195a0*/  IADD3 R248, P5, R248, R23, RZ ;  /* 0x00000017f8f87210 */ /* 0x004fe20007fbe0ff */
[----:B------:R-:W-:-:S04]  /*195b0*/  IMAD.X R159, R159, 0x1, R4, P6 ;  /* 0x000000019f9f7824 */ /* 0x000fc800030e0604 */
[----:B------:R0:W-:Y:S04]  /*195c0*/  STL [R1+0x6b0], R248 ;  /* 0x0006b0f801007387 */ /* 0x0001e80000100800 */
[----:B0-----:R-:W2:Y:S01]  /*195d0*/  LDL.LU R248, [R1+0x668] ;  /* 0x0006680001f87983 */ /* 0x001ea20000300800 */
[----:B------:R-:W-:Y:S01]  /*195e0*/  IADD3 R158, P6, R158, R23, RZ ;  /* 0x000000179e9e7210 */ /* 0x000fe20007fde0ff */
[----:B---3--:R-:W-:-:S05]  /*195f0*/  IMAD.X R192, R192, 0x1, R4, P1 ;  /* 0x00000001c0c07824 */ /* 0x008fca00008e0604 */
[----:B------:R0:W-:Y:S04]  /*19600*/  STL [R1+0x6cc], R192 ;  /* 0x0006ccc001007387 */ /* 0x0001e80000100800 */
[----:B------:R-:W-:Y:S04]  /*19610*/  STL [R1+0x6d4], R159 ;  /* 0x0006d49f01007387 */ /* 0x000fe80000100800 */
[----:B0-----:R-:W3:Y:S04]  /*19620*/  LDL.LU R192, [R1+0x68c] ;  /* 0x00068c0001c07983 */ /* 0x001ee80000300800 */
[----:B------:R-:W-:Y:S01]  /*19630*/  STL [R1+0x6a8], R158 ;  /* 0x0006a89e01007387 */ /* 0x000fe20000100800 */
[----:B----4-:R-:W-:-:S05]  /*19640*/  IMAD.X R193, R193, 0x1, R4, P2 ;  /* 0x00000001c1c17824 */ /* 0x010fca00010e0604 */
[----:B------:R0:W-:Y:S04]  /*19650*/  STL [R1+0x6c4], R193 ;  /* 0x0006c4c101007387 */ /* 0x0001e80000100800 */
[----:B0-----:R-:W4:Y:S01]  /*19660*/  LDL.LU R193, [R1+0x660] ;  /* 0x0006600001c17983 */ /* 0x001f220000300800 */
[-C--:B------:R-:W-:Y:S02]  /*19670*/  IADD3 R157, P1, R157, R23.reuse, RZ ;  /* 0x000000179d9d7210 */ /* 0x080fe40007f3e0ff */
[----:B------:R-:W-:-:S03]  /*19680*/  IADD3 R231, P2, R231, R23, RZ ;  /* 0x00000017e7e77210 */ /* 0x000fc60007f5e0ff */
        /* <DEDUP_REMOVED lines=15> */
[----:B------:R-:W-:Y:S04]  /*19780*/  STL [R1+0x6b4], R156 ;  /* 0x0006b49c01007387 */ /* 0x000fe80000100800 */
[----:B------:R-:W4:Y:S01]  /*19790*/  LDL.LU R161, [R1+0x674] ;  /* 0x0006740001a17983 */ /* 0x000f220000300800 */
[----:B------:R-:W-:-:S03]  /*197a0*/  IMAD.X R240, R240, 0x1, R4, P6 ;  /* 0x00000001f0f07824 */ /* 0x000fc600030e0604 */
[----:B------:R-:W-:Y:S04]  /*197b0*/  STL [R1+0x6ac], R155 ;  /* 0x0006ac9b01007387 */ /* 0x000fe80000100800 */
[----:B------:R0:W-:Y:S04]  /*197c0*/  STL [R1+0x6a4], R240 ;  /* 0x0006a4f001007387 */ /* 0x0001e80000100800 */
[----:B------:R1:W-:Y:S04]  /*197d0*/  STL [R1+0x680], R153 ;  /* 0x0006809901007387 */ /* 0x0003e80000100800 */
[----:B0-----:R-:W4:Y:S04]  /*197e0*/  LDL.LU R240, [R1+0x648] ;  /* 0x0006480001f07983 */ /* 0x001f280000300800 */
[----:B------:R-:W4:Y:S04]  /*197f0*/  LDL.LU R160, [R1+0x66c] ;  /* 0x00066c0001a07983 */ /* 0x000f280000300800 */
[----:B------:R-:W4:Y:S01]  /*19800*/  LDL.LU R155, [R1+0x640] ;  /* 0x00064000019b7983 */ /* 0x000f220000300800 */
[----:B------:R-:W-:-:S03]  /*19810*/  IADD3 R247, P6, R247, R23, RZ ;  /* 0x00000017f7f77210 */ /* 0x000fc60007fde0ff */
        /* <DEDUP_REMOVED lines=10> */
[----:B------:R-:W4:Y:S04]  /*198c0*/  LDL.LU R158, [R1+0x654] ;  /* 0x00065400019e7983 */ /* 0x000f280000300800 */
[----:B------:R-:W-:Y:S01]  /*198d0*/  STL [R1+0x694], R228 ;  /* 0x000694e401007387 */ /* 0x000fe20000100800 */
[----:B--2---:R-:W-:-:S05]  /*198e0*/  IADD3 R248, P2, R248, R23, RZ ;  /* 0x00000017f8f87210 */ /* 0x004fca0007f5e0ff */
[----:B------:R0:W-:Y:S04]  /*198f0*/  STL [R1+0x668], R248 ;  /* 0x000668f801007387 */ /* 0x0001e80000100800 */
[----:B0-----:R-:W2:Y:S04]  /*19900*/  LDL.LU R248, [R1+0x628] ;  /* 0x0006280001f87983 */ /* 0x001ea80000300800 */
[----:B------:R-:W2:Y:S01]  /*19910*/  LDL.LU R157, [R1+0x64c] ;  /* 0x00064c00019d7983 */ /* 0x000ea20000300800 */
[----:B---3--:R-:W-:-:S05]  /*19920*/  IMAD.X R192, R192, 0x1, R4, P3 ;  /* 0x00000001c0c07824 */ /* 0x008fca00018e0604 */
[----:B------:R0:W-:Y:S04]  /*19930*/  STL [R1+0x68c], R192 ;  /* 0x00068cc001007387 */ /* 0x0001e80000100800 */
[----:B0-----:R-:W3:Y:S04]  /*19940*/  LDL.LU R192, [R1+0x620] ;  /* 0x0006200001c07983 */ /* 0x001ee80000300800 */
[----:B------:R-:W3:Y:S01]  /*19950*/  LDL.LU R228, [R1+0x644] ;  /* 0x0006440001e47983 */ /* 0x000ee20000300800 */
[----:B----4-:R-:W-:-:S05]  /*19960*/  IADD3 R193, P3, R193, R23, RZ ;  /* 0x00000017c1c17210 */ /* 0x010fca0007f7e0ff */
        /* <DEDUP_REMOVED lines=11> */
[----:B------:R-:W4:Y:S04]  /*19a20*/  LDL.LU R154, [R1+0x608] ;  /* 0x00060800019a7983 */ /* 0x000f280000300800 */
[----:B------:R-:W4:Y:S01]  /*19a30*/  LDL.LU R231, [R1+0x62c] ;  /* 0x00062c0001e77983 */ /* 0x000f220000300800 */
[----:B------:R-:W-:-:S05]  /*19a40*/  IADD3 R238, P5, R238, R23, RZ ;  /* 0x00000017eeee7210 */ /* 0x000fca0007fbe0ff */
        /* <DEDUP_REMOVED lines=23> */
[----:B--2---:R-:W-:Y:S01]  /*19bc0*/  IADD3 R248, P4, R248, R23, RZ ;  /* 0x00000017f8f87210 */ /* 0x004fe20007f9e0ff */
[----:B------:R-:W-:-:S04]  /*19bd0*/  IMAD.X R157, R157, 0x1, R4, P5 ;  /* 0x000000019d9d7824 */ /* 0x000fc800028e0604 */
[----:B------:R0:W-:Y:S04]  /*19be0*/  STL [R1+0x628], R248 ;  /* 0x000628f801007387 */ /* 0x0001e80000100800 */
[----:B------:R-:W-:Y:S04]  /*19bf0*/  STL [R1+0x630], R159 ;  /* 0x0006309f01007387 */ /* 0x000fe80000100800 */
[----:B0-----:R-:W2:Y:S04]  /*19c00*/  LDL.LU R248, [R1+0x5e8] ;  /* 0x0005e80001f87983 */ /* 0x001ea80000300800 */
[----:B------:R-:W-:Y:S01]  /*19c10*/  STL [R1+0x654], R158 ;  /* 0x0006549e01007387 */ /* 0x000fe20000100800 */
[----:B---3--:R-:W-:Y:S01]  /*19c20*/  IADD3 R192, P5, R192, R23, RZ ;  /* 0x00000017c0c07210 */ /* 0x008fe20007fbe0ff */
[----:B------:R-:W-:-:S04]  /*19c30*/  IMAD.X R228, R228, 0x1, R4, P6 ;  /* 0x00000001e4e47824 */ /* 0x000fc800030e0604 */
[----:B------:R0:W-:Y:S04]  /*19c40*/  STL [R1+0x620], R192 ;  /* 0x000620c001007387 */ /* 0x0001e80000100800 */
[----:B0-----:R-:W3:Y:S04]  /*19c50*/  LDL.LU R192, [R1+0x60c] ;  /* 0x00060c0001c07983 */ /* 0x001ee80000300800 */
[----:B------:R-:W-:Y:S04]  /*19c60*/  STL [R1+0x64c], R157 ;  /* 0x00064c9d01007387 */ /* 0x000fe80000100800 */
[----:B------:R0:W-:Y:S01]  /*19c70*/  STL [R1+0x644], R228 ;  /* 0x000644e401007387 */ /* 0x0001e20000100800 */
[----:B----4-:R-:W-:-:S03]  /*19c80*/  IADD3 R193, P6, R193, R23, RZ ;  /* 0x00000017c1c17210 */ /* 0x010fc60007fde0ff */
        /* <DEDUP_REMOVED lines=13> */
[----:B------:R-:W4:Y:S01]  /*19d60*/  LDL.LU R161, [R1+0x5d0] ;  /* 0x0005d00001a17983 */ /* 0x000f220000300800 */
[----:B------:R-:W-:-:S03]  /*19d70*/  IADD3 R238, P3, R238, R23, RZ ;  /* 0x00000017eeee7210 */ /* 0x000fc60007f7e0ff */
        /* <DEDUP_REMOVED lines=23> */
[----:B--2---:R-:W-:-:S05]  /*19ef0*/  IADD3 R248, P6, R248, R23, RZ ;  /* 0x00000017f8f87210 */ /* 0x004fca0007fde0ff */
[----:B------:R0:W-:Y:S04]  /*19f00*/  STL [R1+0x5e8], R248 ;  /* 0x0005e8f801007387 */ /* 0x0001e80000100800 */
[----:B0-----:R-:W2:Y:S04]  /*19f10*/  LDL.LU R248, [R1+0x5cc] ;  /* 0x0005cc0001f87983 */ /* 0x001ea80000300800 */
[----:B------:R-:W2:Y:S01]  /*19f20*/  LDL.LU R153, [R1+0x5a0] ;  /* 0x0005a00001997983 */ /* 0x000ea20000300800 */
[----:B---3--:R-:W-:-:S05]  /*19f30*/  IMAD.X R192, R192, 0x1, R4, P1 ;  /* 0x00000001c0c07824 */ /* 0x008fca00008e0604 */
[----:B------:R0:W-:Y:S04]  /*19f40*/  STL [R1+0x60c], R192 ;  /* 0x00060cc001007387 */ /* 0x0001e80000100800 */
[----:B0-----:R-:W3:Y:S01]  /*19f50*/  LDL.LU R192, [R1+0x5c4] ;  /* 0x0005c40001c07983 */ /* 0x001ee20000300800 */
[----:B----4-:R-:W-:-:S05]  /*19f60*/  IMAD.X R193, R193, 0x1, R4, P2 ;  /* 0x00000001c1c17824 */ /* 0x010fca00010e0604 */
[----:B------:R0:W-:Y:S04]  /*19f70*/  STL [R1+0x604], R193 ;  /* 0x000604c101007387 */ /* 0x0001e80000100800 */
[----:B0-----:R-:W4:Y:S01]  /*19f80*/  LDL.LU R193, [R1+0x598] ;  /* 0x0005980001c17983 */ /* 0x001f220000300800 */
[----:B------:R-:W-:-:S05]  /*19f90*/  IADD3 R228, P1, R228, R23, RZ ;  /* 0x00000017e4e47210 */ /* 0x000fca0007f3e0ff */
        /* <DEDUP_REMOVED lines=17> */
[----:B------:R-:W-:Y:S04]  /*1a0b0*/  STL [R1+0x5d0], R161 ;  /* 0x0005d0a101007387 */ /* 0x000fe80000100800 */
[----:B------:R-:W-:Y:S01]  /*1a0c0*/  STL [R1+0x5c8], R160 ;  /* 0x0005c8a001007387 */ /* 0x000fe20000100800 */
[----:B------:R-:W-:-:S03]  /*1a0d0*/  IMAD.X R240, R240, 0x1, R4, P6 ;  /* 0x00000001f0f07824 */ /* 0x000fc600030e0604 */
[----:B------:R0:W-:Y:S04]  /*1a0e0*/  STL [R1+0x5c0], R231 ;  /* 0x0005c0e701007387 */ /* 0x0001e80000100800 */
[----:B------:R1:W-:Y:S04]  /*1a0f0*/  STL [R1+0x5ec], R154 ;  /* 0x0005ec9a01007387 */ /* 0x0003e80000100800 */
[----:B0-----:R-:W4:Y:S04]  /*1a100*/  LDL.LU R231, [R1+0x5a4] ;  /* 0x0005a40001e77983 */ /* 0x001f280000300800 */
[----:B-1----:R-:W4:Y:S04]  /*1a110*/  LDL.LU R154, [R1+0x578] ;  /* 0x00057800019a7983 */ /* 0x002f280000300800 */
[----:B------:R0:W-:Y:S01]  /*1a120*/  STL [R1+0x5e4], R240 ;  /* 0x0005e4f001007387 */ /* 0x0001e20000100800 */
[----:B------:R-:W-:-:S03]  /*1a130*/  IADD3 R247, P6, R247, R23, RZ ;  /* 0x00000017f7f77210 */ /* 0x000fc60007fde0ff */
[----:B0-----:R-:W4:Y:S01]  /*1a140*/  LDL.LU R240, [R1+0x59c] ;  /* 0x00059c0001f07983 */ /* 0x001f220000300800 */
[----:B------:R-:W-:-:S03]  /*1a150*/  IMAD.X R159, R159, 0x1, R4, P1 ;  /* 0x000000019f9f7824 */ /* 0x000fc600008e0604 */
[----:B------:R0:W-:Y:S01]  /*1a160*/  STL [R1+0x5b8], R247 ;  /* 0x0005b8f701007387 */ /* 0x0001e20000100800 */
[----:B------:R-:W-:-:S03]  /*1a170*/  IADD3 R158, P1, R158, R23, RZ ;  /* 0x000000179e9e7210 */ /* 0x000fc60007f3e0ff */
[----:B0-----:R-:W4:Y:S01]  /*1a180*/  LDL.LU R247, [R1+0x570] ;  /* 0x0005700001f77983 */ /* 0x001f220000300800 */
[----:B------:R-:W-:Y:S01]  /*1a190*/  IMAD.X R244, R244, 0x1, R4, P2 ;  /* 0x00000001f4f47824 */ /* 0x000fe200010e0604 */
[----:B------:R-:W-:-:S04]  /*1a1a0*/  IADD3 R157, P2, R157, R23, RZ ;  /* 0x000000179d9d7210 */ /* 0x000fc80007f5e0ff */
[----:B------:R0:W-:Y:S04]  /*1a1b0*/  STL [R1+0x5d4], R244 ;  /* 0x0005d4f401007387 */ /* 0x0001e80000100800 */
[----:B------:R-:W-:Y:S04]  /*1a1c0*/  STL [R1+0x5dc], R159 ;  /* 0x0005dc9f01007387 */ /* 0x000fe80000100800 */
[----:B0-----:R-:W4:Y:S04]  /*1a1d0*/  LDL.LU R244, [R1+0x594] ;  /* 0x0005940001f47983 */ /* 0x001f280000300800 */
[----:B------:R-:W-:Y:S01]  /*1a1e0*/  STL [R1+0x5b0], R158 ;  /* 0x0005b09e01007387 */ /* 0x000fe20000100800 */
[----:B--2---:R-:W-:Y:S01]  /*1a1f0*/  IMAD.X R248, R248, 0x1, R4, P3 ;  /* 0x00000001f8f87824 */ /* 0x004fe200018e0604 */
[----:B------:R-:W-:-:S04]  /*1a200*/  IADD3 R153, P3, R153, R23, RZ ;  /* 0x0000001799997210 */ /* 0x000fc80007f7e0ff */
[----:B------:R0:W-:Y:S04]  /*1a210*/  STL [R1+0x5cc], R248 ;  /* 0x0005ccf801007387 */ /* 0x0001e80000100800 */
[----:B0-----:R-:W2:Y:S04]  /*1a220*/  LDL.LU R248, [R1+0x568] ;  /* 0x0005680001f87983 */ /* 0x001ea80000300800 */
[----:B------:R-:W-:Y:S04]  /*1a230*/  STL [R1+0x5a8], R157 ;  /* 0x0005a89d01007387 */ /* 0x000fe80000100800 */
[----:B------:R0:W-:Y:S01]  /*1a240*/  STL [R1+0x5a0], R153 ;  /* 0x0005a09901007387 */ /* 0x0001e20000100800 */
[----:B---3--:R-:W-:-:S03]  /*1a250*/  IMAD.X R192, R192, 0x1, R4, P4 ;  /* 0x00000001c0c07824 */ /* 0x008fc600020e0604 */
[----:B0-----:R-:W3:Y:S04]  /*1a260*/  LDL.LU R153, [R1+0x58c] ;  /* 0x00058c0001997983 */ /* 0x001ee80000300800 */
[----:B------:R0:W-:Y:S04]  /*1a270*/  STL [R1+0x5c4], R192 ;  /* 0x0005c4c001007387 */ /* 0x0001e80000100800 */
[----:B0-----:R-:W3:Y:S01]  /*1a280*/  LDL.LU R192, [R1+0x560] ;  /* 0x0005600001c07983 */ /* 0x001ee20000300800 */
[----:B----4-:R-:W-:-:S05]  /*1a290*/  IADD3 R193, P4, R193, R23, RZ ;  /* 0x00000017c1c17210 */ /* 0x010fca0007f9e0ff */
[----:B------:R0:W-:Y:S04]  /*1a2a0*/  STL [R1+0x598], R193 ;  /* 0x000598c101007387 */ /* 0x0001e80000100800 */
[----:B0-----:R-:W4:Y:S01]  /*1a2b0*/  LDL.LU R193, [R1+0x584] ;  /* 0x0005840001c17983 */ /* 0x001f220000300800 */
[--C-:B------:R-:W-:Y:S01]  /*1a2c0*/  IMAD.X R156, R156, 0x1, R4.reuse, P5 ;  /* 0x000000019c9c7824 */ /* 0x100fe200028e0604 */
        /* <DEDUP_REMOVED lines=18> */
[----:B------:R-:W-:Y:S01]  /*1a3f0*/  IMAD.X R231, R231, 0x1, R4, P2 ;  /* 0x00000001e7e77824 */ /* 0x000fe200010e0604 */
[----:B------:R-:W-:-:S04]  /*1a400*/  IADD3 R154, P2, R154, R23, RZ ;  /* 0x000000179a9a7210 */ /* 0x000fc80007f5e0ff */
[----:B------:R0:W-:Y:S04]  /*1a410*/  STL [R1+0x5a4], R231 ;  /* 0x0005a4e701007387 */ /* 0x0001e80000100800 */
[----:B0-----:R-:W4:Y:S01]  /*1a420*/  LDL.LU R231, [R1+0x564] ;  /* 0x0005640001e77983 */ /* 0x001f220000300800 */
[----:B------:R-:W-:-:S03]  /*1a430*/  IMAD.X R240, R240, 0x1, R4, P3 ;  /* 0x00000001f0f07824 */ /* 0x000fc600018e0604 */
[----:B------:R-:W4:Y:S04]  /*1a440*/  LDL.LU R159, [R1+0x538] ;  /* 0x00053800019f7983 */ /* 0x000f280000300800 */
[----:B------:R-:W-:Y:S04]  /*1a450*/  STL [R1+0x578], R154 ;  /* 0x0005789a01007387 */ /* 0x000fe80000100800 */
[----:B------:R-:W4:Y:S01]  /*1a460*/  LDL.LU R158, [R1+0x55c] ;  /* 0x00055c00019e7983 */ /* 0x000f220000300800 */
[----:B------:R-:W-:-:S03]  /*1a470*/  IADD3 R247, P3, R247, R23, RZ ;  /* 0x00000017f7f77210 */ /* 0x000fc60007f7e0ff */
[----:B------:R-:W-:Y:S04]  /*1a480*/  STL [R1+0x59c], R240 ;  /* 0x00059cf001007387 */ /* 0x000fe80000100800 */
[----:B------:R0:W-:Y:S04]  /*1a490*/  STL [R1+0x570], R247 ;  /* 0x000570f701007387 */ /* 0x0001e80000100800 */
[----:B0-----:R-:W4:Y:S04]  /*1a4a0*/  LDL.LU R247, [R1+0x530] ;  /* 0x0005300001f77983 */ /* 0x001f280000300800 */
[----:B------:R-:W4:Y:S04]  /*1a4b0*/  LDL.LU R157, [R1+0x554] ;  /* 0x00055400019d7983 */ /* 0x000f280000300800 */
[----:B------:R-:W4:Y:S01]  /*1a4c0*/  LDL.LU R240, [R1+0x528] ;  /* 0x0005280001f07983 */ /* 0x000f220000300800 */
[----:B------:R-:W-:-:S05]  /*1a4d0*/  IMAD.X R244, R244, 0x1, R4, P4 ;  /* 0x00000001f4f47824 */ /* 0x000fca00020e0604 */
[----:B------:R0:W-:Y:S04]  /*1a4e0*/  STL [R1+0x594], R244 ;  /* 0x000594f401007387 */ /* 0x0001e80000100800 */
[----:B0-----:R-:W4:Y:S01]  /*1a4f0*/  LDL.LU R244, [R1+0x54c] ;  /* 0x00054c0001f47983 */ /* 0x001f220000300800 */
[----:B--2---:R-:W-:-:S05]  /*1a500*/  IADD3 R248, P4, R248, R23, RZ ;  /* 0x00000017f8f87210 */ /* 0x004fca0007f9e0ff */
[----:B------:R0:W-:Y:S04]  /*1a510*/  STL [R1+0x568], R248 ;  /* 0x000568f801007387 */ /* 0x0001e80000100800 */
[----:B0-----:R-:W2:Y:S01]  /*1a520*/  LDL.LU R248, [R1+0x520] ;  /* 0x0005200001f87983 */ /* 0x001ea20000300800 */
[----:B---3--:R-:W-:Y:S01]  /*1a530*/  IMAD.X R153, R153, 0x1, R4, P5 ;  /* 0x0000000199997824 */ /* 0x008fe200028e0604 */
[----:B------:R-:W-:-:S05]  /*1a540*/  IADD3 R192, P5, R192, R23, RZ ;  /* 0x00000017c0c07210 */ /* 0x000fca0007fbe0ff */
[----:B------:R0:W-:Y:S04]  /*1a550*/  STL [R1+0x560], R192 ;  /* 0x000560c001007387 */ /* 0x0001e80000100800 */
[----:B0-----:R-:W3:Y:S04]  /*1a560*/  LDL.LU R192, [R1+0x544] ;  /* 0x0005440001c07983 */ /* 0x001ee80000300800 */
[----:B------:R-:W-:Y:S04]  /*1a570*/  STL [R1+0x58c], R153 ;  /* 0x00058c9901007387 */ /* 0x000fe80000100800 */
[----:B------:R-:W3:Y:S01]  /*1a580*/  LDL.LU R156, [R1+0x518] ;  /* 0x00051800019c7983 */ /* 0x000ee20000300800 */
[----:B----4-:R-:W-:-:S05]  /*1a590*/  IMAD.X R193, R193, 0x1, R4, P6 ;  /* 0x00000001c1c17824 */ /* 0x010fca00030e0604 */
[----:B------:R0:W-:Y:S04]  /*1a5a0*/  STL [R1+0x584], R193 ;  /* 0x000584c101007387 */ /* 0x0001e80000100800 */
[----:B0-----:R-:W4:Y:S04]  /*1a5b0*/  LDL.LU R193, [R1+0x53c] ;  /* 0x00053c0001c17983 */ /* 0x001f280000300800 */
[----:B------:R-:W4:Y:S04]  /*1a5c0*/  LDL.LU R154, [R1+0x510] ;  /* 0x00051000019a7983 */ /* 0x000f280000300800 */
[----:B------:R-:W4:Y:S01]  /*1a5d0*/  LDL.LU R153, [R1+0x534] ;  /* 0x0005340001997983 */ /* 0x000f220000300800 */
[----:B------:R-:W-:-:S05]  /*1a5e0*/  IADD3 R250, P6, R250, R23, RZ ;  /* 0x00000017fafa7210 */ /* 0x000fca0007fde0ff */
[----:B------:R0:W-:Y:S01]  /*1a5f0*/  STL [R1+0x558], R250 ;  /* 0x000558fa01007387 */ /* 0x0001e20000100800 */
[----:B------:R-:W-:-:S03]  /*1a600*/  IADD3.X R161, R161, R4, RZ, P1, !PT ;  /* 0x00000004a1a17210 */ /* 0x000fc60000ffe4ff */
        /* <DEDUP_REMOVED lines=17> */
[----:B0-----:R-:W4:Y:S01]  /*1a720*/  LDL.LU R228, [R1+0x4f8] ;  /* 0x0004f80001e47983 */ /* 0x001f220000300800 */
[----:B------:R-:W-:-:S03]  /*1a730*/  IMAD.X R158, R158, 0x1, R4, P5 ;  /* 0x000000019e9e7824 */ /* 0x000fc600028e0604 */
[----:B------:R0:W-:Y:S04]  /*1a740*/  STL [R1+0x564], R231 ;  /* 0x000564e701007387 */ /* 0x0001e80000100800 */
[----:B0-----:R-:W4:Y:S01]  /*1a750*/  LDL.LU R231, [R1+0x51c] ;  /* 0x00051c0001e77983 */ /* 0x001f220000300800 */
[----:B------:R-:W-:Y:S01]  /*1a760*/  IADD3 R247, P5, R247, R23, RZ ;  /* 0x00000017f7f77210 */ /* 0x000fe20007fbe0ff */
[----:B------:R-:W-:-:S04]  /*1a770*/  IMAD.X R157, R157, 0x1, R4, P6 ;  /* 0x000000019d9d7824 */ /* 0x000fc800030e0604 */
[----:B------:R0:W-:Y:S01]  /*1a780*/  STL [R1+0x530], R247 ;  /* 0x000530f701007387 */ /* 0x0001e20000100800 */
[----:B------:R-:W-:-:S03]  /*1a790*/  IADD3 R240, P6, R240, R23, RZ ;  /* 0x00000017f0f07210 */ /* 0x000fc60007fde0ff */
[----:B------:R-:W-:Y:S04]  /*1a7a0*/  STL [R1+0x538], R159 ;  /* 0x0005389f01007387 */ /* 0x000fe80000100800 */
[----:B0-----:R-:W4:Y:S04]  /*1a7b0*/  LDL.LU R247, [R1+0x4f0] ;  /* 0x0004f00001f77983 */ /* 0x001f280000300800 */
[----:B------:R-:W-:Y:S04]  /*1a7c0*/  STL [R1+0x55c], R158 ;  /* 0x00055c9e01007387 */ /* 0x000fe80000100800 */
[----:B------:R0:W-:Y:S01]  /*1a7d0*/  STL [R1+0x528], R240 ;  /* 0x000528f001007387 */ /* 0x0001e20000100800 */
[----:B------:R-:W-:-:S03]  /*1a7e0*/  IMAD.X R244, R244, 0x1, R4, P1 ;  /* 0x00000001f4f47824 */ /* 0x000fc600008e0604 */
[----:B0-----:R-:W4:Y:S04]  /*1a7f0*/  LDL.LU R240, [R1+0x514] ;  /* 0x0005140001f07983 */ /* 0x001f280000300800 */
[----:B------:R-:W-:Y:S04]  /*1a800*/  STL [R1+0x554], R157 ;  /* 0x0005549d01007387 */ /* 0x000fe80000100800 */
[----:B------:R0:W-:Y:S04]  /*1a810*/  STL [R1+0x54c], R244 ;  /* 0x00054cf401007387 */ /* 0x0001e80000100800 */
[----:B0-----:R-:W4:Y:S01]  /*1a820*/  LDL.LU R244, [R1+0x4e8] ;  /* 0x0004e80001f47983 */ /* 0x001f220000300800 */
[----:B--2---:R-:W-:-:S05]  /*1a830*/  IADD3 R248, P1, R248, R23, RZ ;  /* 0x00000017f8f87210 */ /* 0x004fca0007f3e0ff */
[----:B------:R0:W-:Y:S04]  /*1a840*/  STL [R1+0x520], R248 ;  /* 0x000520f801007387 */ /* 0x0001e80000100800 */
[----:B0-----:R-:W2:Y:S01]  /*1a850*/  LDL.LU R248, [R1+0x50c] ;  /* 0x00050c0001f87983 */ /* 0x001ea20000300800 */
[----:B---3--:R-:W-:-:S05]  /*1a860*/  IMAD.X R192, R192, 0x1, R4, P2 ;  /* 0x00000001c0c07824 */ /* 0x008fca00010e0604 */
[----:B------:R0:W-:Y:S04]  /*1a870*/  STL [R1+0x544], R192 ;  /* 0x000544c001007387 */ /* 0x0001e80000100800 */
[----:B0-----:R-:W3:Y:S01]  /*1a880*/  LDL.LU R192, [R1+0x4e0] ;  /* 0x0004e00001c07983 */ /* 0x001ee20000300800 */
[----:B----4-:R-:W-:-:S05]  /*1a890*/  IMAD.X R193, R193, 0x1, R4, P3 ;  /* 0x00000001c1c17824 */ /* 0x010fca00018e0604 */
[----:B------:R0:W-:Y:S04]  /*1a8a0*/  STL [R1+0x53c], R193 ;  /* 0x00053cc101007387 */ /* 0x0001e80000100800 */
[----:B0-----:R-:W4:Y:S01]  /*1a8b0*/  LDL.LU R193, [R1+0x504] ;  /* 0x0005040001c17983 */ /* 0x001f220000300800 */
[-C--:B------:R-:W-:Y:S01]  /*1a8c0*/  IADD3 R156, P2, R156, R23.reuse, RZ ;  /* 0x000000179c9c7210 */ /* 0x080fe20007f5e0ff */
[----:B------:R-:W-:Y:S01]  /*1a8d0*/  IMAD.X R153, R153, 0x1, R4, P4 ;  /* 0x0000000199997824 */ /* 0x000fe200020e0604 */
[----:B------:R-:W-:-:S03]  /*1a8e0*/  IADD3 R154, P3, R154, R23, RZ ;  /* 0x000000179a9a7210 */ /* 0x000fc60007f7e0ff */
        /* <DEDUP_REMOVED lines=8> */
[----:B------:R-:W4:Y:S04]  /*1a970*/  LDL.LU R154, [R1+0x4f4] ;  /* 0x0004f400019a7983 */ /* 0x000f280000300800 */
[----:B-1----:R-:W4:Y:S01]  /*1a980*/  LDL.LU R153, [R1+0x4c8] ;  /* 0x0004c80001997983 */ /* 0x002f220000300800 */
[----:B------:R-:W-:-:S05]  /*1a990*/  IMAD.X R234, R234, 0x1, R4, P5 ;  /* 0x00000001eaea7824 */ /* 0x000fca00028e0604 */
        /* <DEDUP_REMOVED lines=11> */
[----:B------:R0:W-:Y:S04]  /*1aa50*/  STL [R1+0x4f8], R228 ;  /* 0x0004f8e401007387 */ /* 0x0001e80000100800 */
[----:B0-----:R-:W4:Y:S04]  /*1aa60*/  LDL.LU R228, [R1+0x4dc] ;  /* 0x0004dc0001e47983 */ /* 0x001f280000300800 */
[----:B------:R-:W-:Y:S04]  /*1aa70*/  STL [R1+0x51c], R231 ;  /* 0x00051ce701007387 */ /* 0x000fe80000100800 */
        /* <DEDUP_REMOVED lines=9> */
[----:B--2---:R-:W-:-:S05]  /*1ab10*/  IMAD.X R248, R248, 0x1, R4, P3 ;  /* 0x00000001f8f87824 */ /* 0x004fca00018e0604 */
[----:B------:R0:W-:Y:S04]  /*1ab20*/  STL [R1+0x50c], R248 ;  /* 0x00050cf801007387 */ /* 0x0001e80000100800 */
[----:B0-----:R-:W2:Y:S04]  /*1ab30*/  LDL.LU R248, [R1+0x4a0] ;  /* 0x0004a00001f87983 */ /* 0x001ea80000300800 */
[----:B------:R-:W-:Y:S04]  /*1ab40*/  STL [R1+0x4e8], R244 ;  /* 0x0004e8f401007387 */ /* 0x000fe80000100800 */
[----:B------:R-:W2:Y:S01]  /*1ab50*/  LDL.LU R156, [R1+0x4c4] ;  /* 0x0004c400019c7983 */ /* 0x000ea20000300800 */
[----:B---3--:R-:W-:-:S05]  /*1ab60*/  IADD3 R192, P3, R192, R23, RZ ;  /* 0x00000017c0c07210 */ /* 0x008fca0007f7e0ff */
[----:B------:R0:W-:Y:S04]  /*1ab70*/  STL [R1+0x4e0], R192 ;  /* 0x0004e0c001007387 */ /* 0x0001e80000100800 */
[----:B0-----:R-:W3:Y:S04]  /*1ab80*/  LDL.LU R192, [R1+0x498] ;  /* 0x0004980001c07983 */ /* 0x001ee80000300800 */
[----:B------:R-:W3:Y:S04]  /*1ab90*/  LDL.LU R155, [R1+0x4bc] ;  /* 0x0004bc00019b7983 */ /* 0x000ee80000300800 */
[----:B------:R-:W3:Y:S01]  /*1aba0*/  LDL.LU R244, [R1+0x490] ;  /* 0x0004900001f47983 */ /* 0x000ee20000300800 */
[----:B----4-:R-:W-:-:S05]  /*1abb0*/  IMAD.X R193, R193, 0x1, R4, P4 ;  /* 0x00000001c1c17824 */ /* 0x010fca00020e0604 */
[----:B------:R0:W-:Y:S04]  /*1abc0*/  STL [R1+0x504], R193 ;  /* 0x000504c101007387 */ /* 0x0001e80000100800 */
[----:B0-----:R-:W4:Y:S01]  /*1abd0*/  LDL.LU R193, [R1+0x4b4] ;  /* 0x0004b40001c17983 */ /* 0x001f220000300800 */
[-C--:B------:R-:W-:Y:S01]  /*1abe0*/  IADD3 R161, P4, R161, R23.reuse, RZ ;  /* 0x00000017a1a17210 */ /* 0x080fe20007f9e0ff */
        /* <DEDUP_REMOVED lines=8> */
[----:B------:R-:W-:-:S05]  /*1ac70*/  IMAD.X R234, R234, 0x1, R4, P1 ;  /* 0x00000001eaea7824 */ /* 0x000fca00008e0604 */
        /* <DEDUP_REMOVED lines=15> */
[----:B0-----:R-:W4:Y:S04]  /*1ad70*/  LDL.LU R228, [R1+0x49c] ;  /* 0x00049c0001e47983 */ /* 0x001f280000300800 */
[----:B------:R-:W-:Y:S01]  /*1ad80*/  STL [R1+0x4b8], R158 ;  /* 0x0004b89e01007387 */ /* 0x000fe20000100800 */
[----:B------:R-:W-:Y:S01]  /*1ad90*/  IMAD.X R247, R247, 0x1, R4, P4 ;  /* 0x00000001f7f77824 */ /* 0x000fe200020e0604 */
[----:B------:R-:W-:-:S04]  /*1ada0*/  IADD3 R231, P4, R231, R23, RZ ;  /* 0x00000017e7e77210 */ /* 0x000fc80007f9e0ff */
        /* <DEDUP_REMOVED lines=8> */
[----:B--2---:R-:W-:Y:S01]  /*1ae30*/  IADD3 R248, P5, R248, R23, RZ ;  /* 0x00000017f8f87210 */ /* 0x004fe20007fbe0ff */
[----:B------:R-:W-:-:S04]  /*1ae40*/  IMAD.X R156, R156, 0x1, R4, P6 ;  /* 0x000000019c9c7824 */ /* 0x000fc800030e0604 */
[----:B------:R0:W-:Y:S04]  /*1ae50*/  STL [R1+0x4a0], R248 ;  /* 0x0004a0f801007387 */ /* 0x0001e80000100800 */
[----:B0-----:R-:W2:Y:S01]  /*1ae60*/  LDL.LU R248, [R1+0x48c] ;  /* 0x00048c0001f87983 */ /* 0x001ea20000300800 */
[----:B---3--:R-:W-:Y:S01]  /*1ae70*/  IADD3 R192, P6, R192, R23, RZ ;  /* 0x00000017c0c07210 */ /* 0x008fe20007fde0ff */
[----:B------:R-:W-:-:S04]  /*1ae80*/  IMAD.X R155, R155, 0x1, R4, P1 ;  /* 0x000000019b9b7824 */ /* 0x000fc800008e0604 */
[----:B------:R0:W-:Y:S01]  /*1ae90*/  STL [R1+0x498], R192 ;  /* 0x000498c001007387 */ /* 0x0001e20000100800 */
[----:B------:R-:W-:-:S03]  /*1aea0*/  IADD3 R244, P1, R244, R23, RZ ;  /* 0x00000017f4f47210 */ /* 0x000fc60007f3e0ff */
[----:B0-----:R-:W3:Y:S04]  /*1aeb0*/  LDL.LU R192, [R1+0x460] ;  /* 0x0004600001c07983 */ /* 0x001ee80000300800 */
[----:B------:R-:W-:Y:S04]  /*1aec0*/  STL [R1+0x4c4], R156 ;  /* 0x0004c49c01007387 */ /* 0x000fe80000100800 */
[----:B------:R-:W3:Y:S04]  /*1aed0*/  LDL.LU R161, [R1+0x484] ;  /* 0x0004840001a17983 */ /* 0x000ee80000300800 */
[----:B------:R-:W-:Y:S01]  /*1aee0*/  STL [R1+0x4bc], R155 ;  /* 0x0004bc9b01007387 */ /* 0x000fe20000100800 */
[----:B----4-:R-:W-:-:S05]  /*1aef0*/  IMAD.X R193, R193, 0x1, R4, P2 ;  /* 0x00000001c1c17824 */ /* 0x010fca00010e0604 */
[----:B------:R0:W-:Y:S04]  /*1af00*/  STL [R1+0x4b4], R193 ;  /* 0x0004b4c101007387 */ /* 0x0001e80000100800 */
[----:B------:R1:W-:Y:S04]  /*1af10*/  STL [R1+0x490], R244 ;  /* 0x000490f401007387 */ /* 0x0003e80000100800 */
[----:B0-----:R-:W4:Y:S04]  /*1af20*/  LDL.LU R193, [R1+0x458] ;  /* 0x0004580001c17983 */ /* 0x001f280000300800 */
[----:B------:R-:W4:Y:S04]  /*1af30*/  LDL.LU R160, [R1+0x47c] ;  /* 0x00047c0001a07983 */ /* 0x000f280000300800 */
[----:B------:R-:W4:Y:S04]  /*1af40*/  LDL.LU R155, [R1+0x450] ;  /* 0x00045000019b7983 */ /* 0x000f280000300800 */
[----:B-1----:R-:W4:Y:S01]  /*1af50*/  LDL.LU R244, [R1+0x474] ;  /* 0x0004740001f47983 */ /* 0x002f220000300800 */
[----:B------:R-:W-:-:S05]  /*1af60*/  IADD3 R250, P2, R250, R23, RZ ;  /* 0x00000017fafa7210 */ /* 0x000fca0007f5e0ff */
        /* <DEDUP_REMOVED lines=15> */
[----:B------:R-:W-:-:S03]  /*1b060*/  IMAD.X R228, R228, 0x1, R4, P5 ;  /* 0x00000001e4e47824 */ /* 0x000fc600028e0604 */
[----:B------:R-:W4:Y:S04]  /*1b070*/  LDL.LU R154, [R1+0x430] ;  /* 0x00043000019a7983 */ /* 0x000f280000300800 */
[----:B------:R-:W-:Y:S04]  /*1b080*/  STL [R1+0x49c], R228 ;  /* 0x00049ce401007387 */ /* 0x000fe80000100800 */
[----:B------:R-:W4:Y:S01]  /*1b090*/  LDL.LU R153, [R1+0x454] ;  /* 0x0004540001997983 */ /* 0x000f220000300800 */
[----:B------:R-:W-:-:S05]  /*1b0a0*/  IADD3 R247, P5, R247, R23, RZ ;  /* 0x00000017f7f77210 */ /* 0x000fca0007fbe0ff */
[----:B------:R0:W-:Y:S04]  /*1b0b0*/  STL [R1+0x470], R247 ;  /* 0x000470f701007387 */ /* 0x0001e80000100800 */
[----:B0-----:R-:W4:Y:S01]  /*1b0c0*/  LDL.LU R247, [R1+0x428] ;  /* 0x0004280001f77983 */ /* 0x001f220000300800 */
[----:B------:R-:W-:-:S03]  /*1b0d0*/  IMAD.X R231, R231, 0x1, R4, P6 ;  /* 0x00000001e7e77824 */ /* 0x000fc600030e0604 */
[----:B------:R-:W4:Y:S04]  /*1b0e0*/  LDL.LU R228, [R1+0x44c] ;  /* 0x00044c0001e47983 */ /* 0x000f280000300800 */
[----:B------:R-:W-:Y:S04]  /*1b0f0*/  STL [R1+0x494], R231 ;  /* 0x000494e701007387 */ /* 0x000fe80000100800 */
[----:B------:R-:W4:Y:S01]  /*1b100*/  LDL.LU R156, [R1+0x420] ;  /* 0x00042000019c7983 */ /* 0x000f220000300800 */
[----:B------:R-:W-:-:S05]  /*1b110*/  IADD3 R240, P6, R240, R23, RZ ;  /* 0x00000017f0f07210 */ /* 0x000fca0007fde0ff */
[----:B------:R-:W-:Y:S01]  /*1b120*/  STL [R1+0x468], R240 ;  /* 0x000468f001007387 */ /* 0x000fe20000100800 */
[----:B--2---:R-:W-:-:S05]  /*1b130*/  IMAD.X R248, R248, 0x1, R4, P1 ;  /* 0x00000001f8f87824 */ /* 0x004fca00008e0604 */
[----:B------:R0:W-:Y:S04]  /*1b140*/  STL [R1+0x48c], R248 ;  /* 0x00048cf801007387 */ /* 0x0001e80000100800 */
[----:B0-----:R-:W2:Y:S04]  /*1b150*/  LDL.LU R248, [R1+0x444] ;  /* 0x0004440001f87983 */ /* 0x001ea80000300800 */
[----:B------:R-:W2:Y:S04]  /*1b160*/  LDL.LU R231, [R1+0x418] ;  /* 0x0004180001e77983 */ /* 0x000ea80000300800 */
[----:B------:R-:W2:Y:S01]  /*1b170*/  LDL.LU R240, [R1+0x43c] ;  /* 0x00043c0001f07983 */ /* 0x000ea20000300800 */
        /* <DEDUP_REMOVED lines=8> */
[-C--:B------:R-:W-:Y:S01]  /*1b200*/  IADD3 R155, P3, R155, R23.reuse, RZ ;  /* 0x000000179b9b7210 */ /* 0x080fe20007f7e0ff */
[----:B------:R-:W-:Y:S01]  /*1b210*/  IMAD.X R244, R244, 0x1, R4, P4 ;  /* 0x00000001f4f47824 */ /* 0x000fe200020e0604 */
[----:B------:R-:W-:Y:S04]  /*1b220*/  STL [R1+0x484], R161 ;  /* 0x000484a101007387 */ /* 0x000fe80000100800 */
[----:B------:R-:W-:Y:S04]  /*1b230*/  STL [R1+0x47c], R160 ;  /* 0x00047ca001007387 */ /* 0x000fe80000100800 */
[----:B------:R0:W-:Y:S01]  /*1b240*/  STL [R1+0x474], R244 ;  /* 0x000474f401007387 */ /* 0x0001e20000100800 */
[----:B------:R-:W-:-:S03]  /*1b250*/  IADD3 R250, P4, R250, R23, RZ ;  /* 0x00000017fafa7210 */ /* 0x000fc60007f9e0ff */
[----:B------:R1:W-:Y:S04]  /*1b260*/  STL [R1+0x450], R155 ;  /* 0x0004509b01007387 */ /* 0x0003e80000100800 */
[----:B0-----:R-:W4:Y:S04]  /*1b270*/  LDL.LU R244, [R1+0x42c] ;  /* 0x00042c0001f47983 */ /* 0x001f280000300800 */
[----:B-1----:R-:W4:Y:S04]  /*1b280*/  LDL.LU R155, [R1+0x400] ;  /* 0x00040000019b7983 */ /* 0x002f280000300800 */
[----:B------:R0:W-:Y:S04]  /*1b290*/  STL [R1+0x448], R250 ;  /* 0x000448fa01007387 */ /* 0x0001e80000100800 */
[----:B0-----:R-:W4:Y:S01]  /*1b2a0*/  LDL.LU R250, [R1+0x424] ;  /* 0x0004240001fa7983 */ /* 0x001f220000300800 */
[----:B------:R-:W-:Y:S01]  /*1b2b0*/  IMAD.X R234, R234, 0x1, R4, P5 ;  /* 0x00000001eaea7824 */ /* 0x000fe200028e0604 */
[----:B------:R-:W-:-:S04]  /*1b2c0*/  IADD3 R159, P5, R159, R23, RZ ;  /* 0x000000179f9f7210 */ /* 0x000fc80007fbe0ff */
[----:B------:R0:W-:Y:S01]  /*1b2d0*/  STL [R1+0x46c], R234 ;  /* 0x00046cea01007387 */ /* 0x0001e20000100800 */
[----:B------:R-:W-:-:S03]  /*1b2e0*/  IMAD.X R158, R158, 0x1, R4, P6 ;  /* 0x000000019e9e7824 */ /* 0x000fc600030e0604 */
[----:B0-----:R-:W4:Y:S01]  /*1b2f0*/  LDL.LU R234, [R1+0x3f8] ;  /* 0x0003f80001ea7983 */ /* 0x001f220000300800 */
[----:B------:R-:W-:Y:S01]  /*1b300*/  IADD3 R238, P6, R238, R23, RZ ;  /* 0x00000017eeee7210 */ /* 0x000fe20007fde0ff */
[----:B------:R-:W-:-:S04]  /*1b310*/  IMAD.X R157, R157, 0x1, R4, P1 ;  /* 0x000000019d9d7824 */ /* 0x000fc800008e0604 */
[----:B------:R0:W-:Y:S01]  /*1b320*/  STL [R1+0x438], R238 ;  /* 0x000438ee01007387 */ /* 0x0001e20000100800 */
[----:B------:R-:W-:-:S03]  /*1b330*/  IADD3 R154, P1, R154, R23, RZ ;  /* 0x000000179a9a7210 */ /* 0x000fc60007f3e0ff */
[----:B------:R-:W-:Y:S04]  /*1b340*/  STL [R1+0x440], R159 ;  /* 0x0004409f01007387 */ /* 0x000fe80000100800 */
[----:B0-----:R-:W4:Y:S01]  /*1b350*/  LDL.LU R238, [R1+0x3f0] ;  /* 0x0003f00001ee7983 */ /* 0x001f220000300800 */
[----:B------:R-:W-:-:S03]  /*1b360*/  IMAD.X R153, R153, 0x1, R4, P2 ;  /* 0x0000000199997824 */ /* 0x000fc600010e0604 */
[----:B------:R-:W-:Y:S04]  /*1b370*/  STL [R1+0x464], R158 ;  /* 0x0004649e01007387 */ /* 0x000fe80000100800 */
[----:B------:R0:W-:Y:S04]  /*1b380*/  STL [R1+0x430], R154 ;  /* 0x0004309a01007387 */ /* 0x0001e80000100800 */
[----:B0-----:R-:W4:Y:S04]  /*1b390*/  LDL.LU R154, [R1+0x414] ;  /* 0x00041400019a7983 */ /* 0x001f280000300800 */
[----:B------:R-:W-:Y:S04]  /*1b3a0*/  STL [R1+0x45c], R157 ;  /* 0x00045c9d01007387 */ /* 0x000fe80000100800 */
[----:B------:R0:W-:Y:S01]  /*1b3b0*/  STL [R1+0x454], R153 ;  /* 0x0004549901007387 */ /* 0x0001e20000100800 */
[----:B------:R-:W-:-:S03]  /*1b3c0*/  IADD3 R247, P2, R247, R23, RZ ;  /* 0x00000017f7f77210 */ /* 0x000fc60007f5e0ff */
[----:B0-----:R-:W4:Y:S01]  /*1b3d0*/  LDL.LU R153, [R1+0x40c] ;  /* 0x00040c0001997983 */ /* 0x001f220000300800 */
[----:B------:R-:W-:-:S03]  /*1b3e0*/  IMAD.X R228, R228, 0x1, R4, P3 ;  /* 0x00000001e4e47824 */ /* 0x000fc600018e0604 */
[----:B------:R0:W-:Y:S01]  /*1b3f0*/  STL [R1+0x428], R247 ;  /* 0x000428f701007387 */ /* 0x0001e20000100800 */
[----:B------:R-:W-:-:S03]  /*1b400*/  IADD3 R156, P3, R156, R23, RZ ;  /* 0x000000179c9c7210 */ /* 0x000fc60007f7e0ff */
[----:B0-----:R-:W4:Y:S04]  /*1b410*/  LDL.LU R247, [R1+0x3e0] ;  /* 0x0003e00001f77983 */ /* 0x001f280000300800 */
[----:B------:R0:W-:Y:S04]  /*1b420*/  STL [R1+0x44c], R228 ;  /* 0x00044ce401007387 */ /* 0x0001e80000100800 */
[----:B0-----:R-:W4:Y:S01]  /*1b430*/  LDL.LU R228, [R1+0x404] ;  /* 0x0004040001e47983 */ /* 0x001f220000300800 */
[----:B--2---:R-:W-:Y:S01]  /*1b440*/  IMAD.X R248, R248, 0x1, R4, P4 ;  /* 0x00000001f8f87824 */ /* 0x004fe200020e0604 */
[----:B------:R-:W-:-:S04]  /*1b450*/  IADD3 R231, P4, R231, R23, RZ ;  /* 0x00000017e7e77210 */ /* 0x000fc80007f9e0ff */
[----:B------:R0:W-:Y:S01]  /*1b460*/  STL [R1+0x444], R248 ;  /* 0x000444f801007387 */ /* 0x0001e20000100800 */
[----:B------:R-:W-:-:S03]  /*1b470*/  IMAD.X R240, R240, 0x1, R4, P5 ;  /* 0x00000001f0f07824 */ /* 0x000fc600028e0604 */
[----:B0-----:R-:W2:Y:S04]  /*1b480*/  LDL.LU R248, [R1+0x3d8] ;  /* 0x0003d80001f87983 */ /* 0x001ea80000300800 */
[----:B------:R0:W-:Y:S01]  /*1b490*/  STL [R1+0x420], R156 ;  /* 0x0004209c01007387 */ /* 0x0001e20000100800 */
[----:B---3--:R-:W-:-:S03]  /*1b4a0*/  IADD3 R192, P5, R192, R23, RZ ;  /* 0x00000017c0c07210 */ /* 0x008fc60007fbe0ff */
[----:B0-----:R-:W3:Y:S04]  /*1b4b0*/  LDL.LU R156, [R1+0x3d0] ;  /* 0x0003d000019c7983 */ /* 0x001ee80000300800 */
[----:B------:R-:W-:Y:S04]  /*1b4c0*/  STL [R1+0x418], R231 ;  /* 0x000418e701007387 */ /* 0x000fe80000100800 */
[----:B------:R0:W-:Y:S04]  /*1b4d0*/  STL [R1+0x410], R192 ;  /* 0x000410c001007387 */ /* 0x0001e80000100800 */
[----:B------:R-:W-:Y:S04]  /*1b4e0*/  STL [R1+0x43c], R240 ;  /* 0x00043cf001007387 */ /* 0x000fe80000100800 */
[----:B0-----:R-:W3:Y:S01]  /*1b4f0*/  LDL.LU R192, [R1+0x3f4] ;  /* 0x0003f40001c07983 */ /* 0x001ee20000300800 */
[----:B----4-:R-:W-:Y:S01]  /*1b500*/  IMAD.X R193, R193, 0x1, R4, P6 ;  /* 0x00000001c1c17824 */ /* 0x010fe200030e0604 */
[----:B------:R-:W-:-:S04]  /*1b510*/  IADD3 R5, P6, R5, R23, RZ ;  /* 0x0000001705057210 */ /* 0x000fc80007fde0ff */
[----:B------:R0:W-:Y:S04]  /*1b520*/  STL [R1+0x434], R193 ;  /* 0x000434c101007387 */ /* 0x0001e80000100800 */
[----:B0-----:R-:W4:Y:S04]  /*1b530*/  LDL.LU R193, [R1+0x3c8] ;  /* 0x0003c80001c17983 */ /* 0x001f280000300800 */
[----:B------:R0:W-:Y:S04]  /*1b540*/  STL [R1+0x408], R5 ;  /* 0x0004080501007387 */ /* 0x0001e80000100800 */
[----:B0-----:R-:W2:Y:S01]  /*1b550*/  LDL.LU R5, [R1+0xcc8] ;  /* 0x000cc80001057983 */ /* 0x001ea20000300800 */
[----:B------:R-:W-:Y:S01]  /*1b560*/  IMAD.X R244, R244, 0x1, R4, P1 ;  /* 0x00000001f4f47824 */ /* 0x000fe200008e0604 */
[----:B------:R-:W-:-:S02]  /*1b570*/  IADD3 R155, P1, R155, R23, RZ ;  /* 0x000000179b9b7210 */ /* 0x000fc40007f3e0ff */
[----:B------:R-:W4:Y:S04]  /*1b580*/  LDL.LU R231, [R1+0x3ec] ;  /* 0x0003ec0001e77983 */ /* 0x000f280000300800 */
[----:B------:R-:W4:Y:S01]  /*1b590*/  LDL.LU R240, [R1+0x3c0] ;  /* 0x0003c00001f07983 */ /* 0x000f220000300800 */
[----:B------:R-:W-:-:S03]  /*1b5a0*/  IMAD.X R250, R250, 0x1, R4, P2 ;  /* 0x00000001fafa7824 */ /* 0x000fc600010e0604 */
[----:B------:R0:W-:Y:S04]  /*1b5b0*/  STL [R1+0x42c], R244 ;  /* 0x00042cf401007387 */ /* 0x0001e80000100800 */
[----:B0-----:R-:W4:Y:S04]  /*1b5c0*/  LDL.LU R244, [R1+0x3e4] ;  /* 0x0003e40001f47983 */ /* 0x001f280000300800 */
[----:B------:R0:W-:Y:S04]  /*1b5d0*/  STL [R1+0x424], R250 ;  /* 0x000424fa01007387 */ /* 0x0001e80000100800 */
[----:B------:R-:W-:Y:S04]  /*1b5e0*/  STL [R1+0x400], R155 ;  /* 0x0004009b01007387 */ /* 0x000fe80000100800 */
[----:B0-----:R-:W4:Y:S01]  /*1b5f0*/  LDL.LU R250, [R1+0x3dc] ;  /* 0x0003dc0001fa7983 */ /* 0x001f220000300800 */
[----:B------:R-:W-:Y:S01]  /*1b600*/  IADD3 R234, P2, R234, R23, RZ ;  /* 0x00000017eaea7210 */ /* 0x000fe20007f5e0ff */
[----:B------:R-:W-:-:S02]  /*1b610*/  IMAD.X R154, R154, 0x1, R4, P4 ;  /* 0x000000019a9a7824 */ /* 0x000fc400020e0604 */
[----:B--2---:R-:W-:-:S05]  /*1b620*/  IMAD.X R5, R5, 0x1, R4, P3 ;  /* 0x0000000105057824 */ /* 0x004fca00018e0604 */
[----:B------:R0:W-:Y:S02]  /*1b630*/  STL [R1+0x41c], R5 ;  /* 0x00041c0501007387 */ /* 0x0001e40000100800 */
[----:B0-----:R-:W0:Y:S02]  /*1b640*/  LDC R5, c[0x0][0x23c] ;  /* 0x00008f00ff057b82 */ /* 0x001e240000000800 */
[----:B------:R1:W-:Y:S04]  /*1b650*/  STL [R1+0x3f8], R234 ;  /* 0x0003f8ea01007387 */ /* 0x0003e80000100800 */
[----:B-1----:R-:W2:Y:S04]  /*1b660*/  LDL.LU R234, [R1+0x3b0] ;  /* 0x0003b00001ea7983 */ /* 0x002ea80000300800 */
[----:B------:R-:W2:Y:S01]  /*1b670*/  LDL.LU R155, [R1+0x3d4] ;  /* 0x0003d400019b7983 */ /* 0x000ea20000300800 */
[----:B0-----:R-:W-:-:S04]  /*1b680*/  IMAD.SHL.U32 R5, R5, 0x80, RZ ;  /* 0x0000008005057824 */ /* 0x001fc800078e00ff */
[----:B------:R-:W-:-:S05]  /*1b690*/  IMAD.SHL.U32 R5, R5, 0x2, RZ ;  /* 0x0000000205057824 */ /* 0x000fca00078e00ff */
[-C--:B------:R-:W-:Y:S02]  /*1b6a0*/  IADD3 R238, P3, R238, R5.reuse, RZ ;  /* 0x00000005eeee7210 */ /* 0x080fe40007f7e0ff */
[----:B------:R-:W-:-:S03]  /*1b6b0*/  IADD3 R6, P4, R6, R5, RZ ;  /* 0x0000000506067210 */ /* 0x000fc60007f9e0ff */
[----:B------:R0:W-:Y:S04]  /*1b6c0*/  STL [R1+0x3f0], R238 ;  /* 0x0003f0ee01007387 */ /* 0x0001e80000100800 */
[----:B0-----:R-:W2:Y:S04]  /*1b6d0*/  LDL.LU R238, [R1+0x3a8] ;  /* 0x0003a80001ee7983 */ /* 0x001ea80000300800 */
[----:B------:R0:W-:Y:S04]  /*1b6e0*/  STL [R1+0x414], R154 ;  /* 0x0004149a01007387 */ /* 0x0001e80000100800 */
[----:B0-----:R-:W2:Y:S04]  /*1b6f0*/  LDL.LU R154, [R1+0x3cc] ;  /* 0x0003cc00019a7983 */ /* 0x001ea80000300800 */
[----:B------:R0:W-:Y:S04]  /*1b700*/  STL [R1+0x3e8], R6 ;  /* 0x0003e80601007387 */ /* 0x0001e80000100800 */
[----:B0-----:R-:W3:Y:S01]  /*1b710*/  LDL.LU R6, [R1+0xcc4] ;  /* 0x000cc40001067983 */ /* 0x001ee20000300800 */
[--C-:B------:R-:W-:Y:S01]  /*1b720*/  IMAD.X R153, R153, 0x1, R4.reuse, P5 ;  /* 0x0000000199997824 */ /* 0x100fe200028e0604 */
[----:B------:R-:W-:Y:S01]  /*1b730*/  IADD3 R247, P5, R247, R5, RZ ;  /* 0x00000005f7f77210 */ /* 0x000fe20007fbe0ff */
[----:B------:R-:W-:-:S04]  /*1b740*/  IMAD.X R228, R228, 0x1, R4, P6 ;  /* 0x00000001e4e47824 */ /* 0x000fc800030e0604 */
[----:B------:R0:W-:Y:S04]  /*1b750*/  STL [R1+0x3e0], R247 ;  /* 0x0003e0f701007387 */ /* 0x0001e80000100800 */
[----:B0-----:R-:W2:Y:S04]  /*1b760*/  LDL.LU R247, [R1+0x3a0] ;  /* 0x0003a00001f77983 */ /* 0x001ea80000300800 */
[----:B------:R0:W-:Y:S04]  /*1b770*/  STL [R1+0x40c], R153 ;  /* 0x00040c9901007387 */ /* 0x0001e80000100800 */
[----:B0-----:R-:W2:Y:S04]  /*1b780*/  LDL.LU R153, [R1+0x3c4] ;  /* 0x0003c40001997983 */ /* 0x001ea80000300800 */
[----:B------:R0:W-:Y:S04]  /*1b790*/  STL [R1+0x404], R228 ;  /* 0x000404e401007387 */ /* 0x0001e80000100800 */
[----:B0-----:R-:W2:Y:S01]  /*1b7a0*/  LDL.LU R228, [R1+0x398] ;  /* 0x0003980001e47983 */ /* 0x001ea20000300800 */
[----:B---3--:R-:W-:-:S05]  /*1b7b0*/  IMAD.X R6, R6, 0x1, R4, P1 ;  /* 0x0000000106067824 */ /* 0x008fca00008e0604 */
[----:B------:R0:W-:Y:S04]  /*1b7c0*/  STL [R1+0x3fc], R6 ;  /* 0x0003fc0601007387 */ /* 0x0001e80000100800 */
[----:B0-----:R-:W3:Y:S01]  /*1b7d0*/  LDL.LU R6, [R1+0xcc0] ;  /* 0x000cc00001067983 */ /* 0x001ee20000300800 */
[-C--:B------:R-:W-:Y:S01]  /*1b7e0*/  IADD3 R248, P6, R248, R5.reuse, RZ ;  /* 0x00000005f8f87210 */ /* 0x080fe20007fde0ff */
[----:B------:R-:W-:Y:S01]  /*1b7f0*/  IMAD.X R192, R192, 0x1, R4, P2 ;  /* 0x00000001c0c07824 */ /* 0x000fe200010e0604 */
[----:B------:R-:W-:-:S03]  /*1b800*/  IADD3 R156, P1, R156, R5, RZ ;  /* 0x000000059c9c7210 */ /* 0x000fc60007f3e0ff */
[----:B------:R0:W-:Y:S01]  /*1b810*/  STL [R1+0x3d8], R248 ;  /* 0x0003d8f801007387 */ /* 0x0001e20000100800 */
[----:B----4-:R-:W-:-:S03]  /*1b820*/  IADD3 R193, P2, R193, R5, RZ ;  /* 0x00000005c1c17210 */ /* 0x010fc60007f5e0ff */
[----:B------:R-:W4:Y:S04]  /*1b830*/  LDL.LU R157, [R1+0x3bc] ;  /* 0x0003bc00019d7983 */ /* 0x000f280000300800 */
[----:B0-----:R-:W4:Y:S04]  /*1b840*/  LDL.LU R248, [R1+0x390] ;  /* 0x0003900001f87983 */ /* 0x001f280000300800 */
[----:B------:R0:W-:Y:S04]  /*1b850*/  STL [R1+0x3f4], R192 ;  /* 0x0003f4c001007387 */ /* 0x0001e80000100800 */
[----:B0-----:R-:W4:Y:S04]  /*1b860*/  LDL.LU R192, [R1+0x388] ;  /* 0x0003880001c07983 */ /* 0x001f280000300800 */
[----:B------:R-:W-:Y:S04]  /*1b870*/  STL [R1+0x3d0], R156 ;  /* 0x0003d09c01007387 */ /* 0x000fe80000100800 */
[----:B------:R0:W-:Y:S04]  /*1b880*/  STL [R1+0x3c8], R193 ;  /* 0x0003c8c101007387 */ /* 0x0001e80000100800 */
[----:B0-----:R-:W4:Y:S01]  /*1b890*/  LDL.LU R193, [R1+0x3ac] ;  /* 0x0003ac0001c17983 */ /* 0x001f220000300800 */
[--C-:B---3--:R-:W-:Y:S01]  /*1b8a0*/  IMAD.X R231, R231, 0x1, R6.reuse, P3 ;  /* 0x00000001e7e77824 */ /* 0x108fe200018e0606 */
[-C--:B------:R-:W-:Y:S01]  /*1b8b0*/  IADD3 R240, P3, R240, R5.reuse, RZ ;  /* 0x00000005f0f07210 */ /* 0x080fe20007f7e0ff */
[----:B------:R-:W-:Y:S01]  /*1b8c0*/  IMAD.X R244, R244, 0x1, R6, P4 ;  /* 0x00000001f4f47824 */ /* 0x000fe200020e0606 */
[----:B------:R-:W-:-:S02]  /*1b8d0*/  IADD3 R19, P4, R19, R5, RZ ;  /* 0x0000000513137210 */ /* 0x000fc40007f9e0ff */
[----:B------:R0:W-:Y:S01]  /*1b8e0*/  STL [R1+0x3ec], R231 ;  /* 0x0003ece701007387 */ /* 0x0001e20000100800 */
[----:B------:R-:W-:-:S03]  /*1b8f0*/  IMAD.X R250, R250, 0x1, R6, P5 ;  /* 0x00000001fafa7824 */ /* 0x000fc600028e0606 */
[----:B0-----:R-:W3:Y:S04]  /*1b900*/  LDL.LU R231, [R1+0x3a4] ;  /* 0x0003a40001e77983 */ /* 0x001ee80000300800 */
[----:B------:R-:W-:Y:S04]  /*1b910*/  STL [R1+0x3c0], R240 ;  /* 0x0003c0f001007387 */ /* 0x000fe80000100800 */
[----:B------:R0:W-:Y:S04]  /*1b920*/  STL [R1+0x3b8], R19 ;  /* 0x0003b81301007387 */ /* 0x0001e80000100800 */
[----:B0-----:R-:W3:Y:S04]  /*1b930*/  LDL.LU R19, [R1+0xcbc] ;  /* 0x000cbc0001137983 */ /* 0x001ee80000300800 */
[----:B------:R0:W-:Y:S04]  /*1b940*/  STL [R1+0x3e4], R244 ;  /* 0x0003e4f401007387 */ /* 0x0001e80000100800 */
[----:B------:R-:W3:Y:S04]  /*1b950*/  LDL.LU R240, [R1+0x39c] ;  /* 0x00039c0001f07983 */ /* 0x000ee80000300800 */
[----:B0-----:R-:W3:Y:S04]  /*1b960*/  LDL.LU R244, [R1+0x370] ;  /* 0x0003700001f47983 */ /* 0x001ee80000300800 */
[----:B------:R0:W-:Y:S04]  /*1b970*/  STL [R1+0x3dc], R250 ;  /* 0x0003dcfa01007387 */ /* 0x0001e80000100800 */
[----:B0-----:R-:W3:Y:S01]  /*1b980*/  LDL.LU R250, [R1+0x394] ;  /* 0x0003940001fa7983 */ /* 0x001ee20000300800 */
[-C--:B--2---:R-:W-:Y:S01]  /*1b990*/  IADD3 R234, P5, R234, R5.reuse, RZ ;  /* 0x00000005eaea7210 */ /* 0x084fe20007fbe0ff */
[--C-:B------:R-:W-:Y:S01]  /*1b9a0*/  IMAD.X R155, R155, 0x1, R6.reuse, P6 ;  /* 0x000000019b9b7824 */ /* 0x100fe200030e0606 */
[----:B------:R-:W-:Y:S01]  /*1b9b0*/  IADD3 R238, P6, R238, R5, RZ ;  /* 0x00000005eeee7210 */ /* 0x000fe20007fde0ff */
[----:B------:R-:W-:-:S02]  /*1b9c0*/  IMAD.X R154, R154, 0x1, R6, P1 ;  /* 0x000000019a9a7824 */ /* 0x000fc400008e0606 */
[----:B------:R0:W-:Y:S01]  /*1b9d0*/  STL [R1+0x3b0], R234 ;  /* 0x0003b0ea01007387 */ /* 0x0001e20000100800 */
[-C--:B------:R-:W-:Y:S01]  /*1b9e0*/  IADD3 R247, P1, R247, R5.reuse, RZ ;  /* 0x00000005f7f77210 */ /* 0x080fe20007f3e0ff */
[--C-:B------:R-:W-:Y:S01]  /*1b9f0*/  IMAD.X R153, R153, 0x1, R6.reuse, P2 ;  /* 0x0000000199997824 */ /* 0x100fe200010e0606 */
[-C--:B------:R-:W-:Y:S01]  /*1ba00*/  IADD3 R228, P2, R228, R5.reuse, RZ ;  /* 0x00000005e4e47210 */ /* 0x080fe20007f5e0ff */
[----:B0-----:R-:W2:Y:S04]  /*1ba10*/  LDL.LU R234, [R1+0x360] ;  /* 0x0003600001ea7983 */ /* 0x001ea80000300800 */
[----:B------:R0:W-:Y:S04]  /*1ba20*/  STL [R1+0x3a8], R238 ;  /* 0x0003a8ee01007387 */ /* 0x0001e80000100800 */
[----:B0-----:R-:W2:Y:S04]  /*1ba30*/  LDL.LU R238, [R1+0x38c] ;  /* 0x00038c0001ee7983 */ /* 0x001ea80000300800 */
[----:B------:R0:W-:Y:S04]  /*1ba40*/  STL [R1+0x3d4], R155 ;  /* 0x0003d49b01007387 */ /* 0x0001e80000100800 */
[----:B------:R-:W2:Y:S04]  /*1ba50*/  LDL.LU R156, [R1+0x358] ;  /* 0x00035800019c7983 */ /* 0x000ea80000300800 */
[----:B0-----:R-:W2:Y:S04]  /*1ba60*/  LDL.LU R155, [R1+0x384] ;  /* 0x00038400019b7983 */ /* 0x001ea80000300800 */
[----:B------:R0:W-:Y:S01]  /*1ba70*/  STL [R1+0x3cc], R154 ;  /* 0x0003cc9a01007387 */ /* 0x0001e20000100800 */
[----:B----4-:R-:W-:Y:S01]  /*1ba80*/  IMAD.X R157, R157, 0x1, R6, P3 ;  /* 0x000000019d9d7824 */ /* 0x010fe200018e0606 */
[----:B------:R-:W-:-:S02]  /*1ba90*/  IADD3 R248, P3, R248, R5, RZ ;  /* 0x00000005f8f87210 */ /* 0x000fc40007f7e0ff */
[----:B0-----:R-:W4:Y:S04]  /*1baa0*/  LDL.LU R154, [R1+0x350] ;  /* 0x00035000019a7983 */ /* 0x001f280000300800 */
[----:B------:R0:W-:Y:S01]  /*1bab0*/  STL [R1+0x3a0], R247 ;  /* 0x0003a0f701007387 */ /* 0x0001e20000100800 */
[----:B------:R-:W-:-:S03]  /*1bac0*/  IMAD.X R243, R243, 0x1, R6, P4 ;  /* 0x00000001f3f37824 */ /* 0x000fc600020e0606 */
[----:B0-----:R-:W4:Y:S04]  /*1bad0*/  LDL.LU R247, [R1+0x348] ;  /* 0x0003480001f77983 */ /* 0x001f280000300800 */
[----:B------:R0:W-:Y:S01]  /*1bae0*/  STL [R1+0x3c4], R153 ;  /* 0x0003c49901007387 */ /* 0x0001e20000100800 */
[----:B------:R-:W-:-:S03]  /*1baf0*/  IADD3 R192, P4, R192, R5, RZ ;  /* 0x00000005c0c07210 */ /* 0x000fc60007f9e0ff */
[----:B0-----:R-:W4:Y:S04]  /*1bb00*/  LDL.LU R153, [R1+0x340] ;  /* 0x0003400001997983 */ /* 0x001f280000300800 */
[----:B------:R0:W-:Y:S01]  /*1bb10*/  STL [R1+0x398], R228 ;  /* 0x000398e401007387 */ /* 0x0001e20000100800 */
[----:B------:R-:W-:-:S03]  /*1bb20*/  IMAD.X R193, R193, 0x1, R6, P5 ;  /* 0x00000001c1c17824 */ /* 0x000fc600028e0606 */
[----:B0-----:R-:W4:Y:S04]  /*1bb30*/  LDL.LU R228, [R1+0x364] ;  /* 0x0003640001e47983 */ /* 0x001f280000300800 */
[----:B------:R0:W-:Y:S01]  /*1bb40*/  STL [R1+0x390], R248 ;  /* 0x000390f801007387 */ /* 0x0001e20000100800 */
[----:B------:R-:W-:-:S03]  /*1bb50*/  IADD3 R232, P5, R232, R5, RZ ;  /* 0x00000005e8e87210 */ /* 0x000fc60007fbe0ff */
[----:B0-----:R-:W4:Y:S04]  /*1bb60*/  LDL.LU R248, [R1+0x35c] ;  /* 0x00035c0001f87983 */ /* 0x001f280000300800 */
[----:B------:R-:W-:Y:S04]  /*1bb70*/  STL [R1+0x3bc], R157 ;  /* 0x0003bc9d01007387 */ /* 0x000fe80000100800 */
[----:B------:R0:W-:Y:S04]  /*1bb80*/  STL [R1+0x3b4], R243 ;  /* 0x0003b4f301007387 */ /* 0x0001e80000100800 */
[----:B0-----:R-:W4:Y:S04]  /*1bb90*/  LDL.LU R243, [R1+0xcb8] ;  /* 0x000cb80001f37983 */ /* 0x001f280000300800 */
[----:B------:R0:W-:Y:S04]  /*1bba0*/  STL [R1+0x388], R192 ;  /* 0x000388c001007387 */ /* 0x0001e80000100800 */
[----:B0-----:R-:W4:Y:S04]  /*1bbb0*/  LDL.LU R192, [R1+0x354] ;  /* 0x0003540001c07983 */ /* 0x001f280000300800 */
[----:B------:R0:W-:Y:S04]  /*1bbc0*/  STL [R1+0x3ac], R193 ;  /* 0x0003acc101007387 */ /* 0x0001e80000100800 */
[----:B0-----:R-:W4:Y:S04]  /*1bbd0*/  LDL.LU R193, [R1+0x328] ;  /* 0x0003280001c17983 */ /* 0x001f280000300800 */
[----:B------:R0:W-:Y:S04]  /*1bbe0*/  STL [R1+0x380], R232 ;  /* 0x000380e801007387 */ /* 0x0001e80000100800 */
[----:B0-----:R-:W4:Y:S01]  /*1bbf0*/  LDL.LU R232, [R1+0xcb4] ;  /* 0x000cb40001e87983 */ /* 0x001f220000300800 */
[----:B---3--:R-:W-:Y:S01]  /*1bc00*/  IMAD.X R231, R231, 0x1, R6, P6 ;  /* 0x00000001e7e77824 */ /* 0x008fe200030e0606 */
[----:B------:R-:W-:-:S04]  /*1bc10*/  IADD3 R230, P6, R230, R5, RZ ;  /* 0x00000005e6e67210 */ /* 0x000fc80007fde0ff */
[----:B------:R0:W-:Y:S04]  /*1bc20*/  STL [R1+0x3a4], R231 ;  /* 0x0003a4e701007387 */ /* 0x0001e80000100800 */
[----:B0-----:R-:W3:Y:S04]  /*1bc30*/  LDL.LU R231, [R1+0x34c] ;  /* 0x00034c0001e77983 */ /* 0x001ee80000300800 */
[----:B------:R0:W-:Y:S01]  /*1bc40*/  STL [R1+0x378], R230 ;  /* 0x000378e601007387 */ /* 0x0001e20000100800 */
[----:B------:R-:W-:-:S03]  /*1bc50*/  IMAD.X R240, R240, 0x1, R6, P1 ;  /* 0x00000001f0f07824 */ /* 0x000fc600008e0606 */
[----:B0-----:R-:W3:Y:S01]  /*1bc60*/  LDL.LU R230, [R1+0xcb0] ;  /* 0x000cb00001e67983 */ /* 0x001ee20000300800 */
[----:B------:R-:W-:-:S03]  /*1bc70*/  IADD3 R244, P1, R244, R5, RZ ;  /* 0x00000005f4f47210 */ /* 0x000fc60007f3e0ff */
[----:B------:R0:W-:Y:S04]  /*1bc80*/  STL [R1+0x39c], R240 ;  /* 0x00039cf001007387 */ /* 0x0001e80000100800 */
[----:B0-----:R-:W3:Y:S01]  /*1bc90*/  LDL.LU R240, [R1+0x320] ;  /* 0x0003200001f07983 */ /* 0x001ee20000300800 */
[----:B------:R-:W-:-:S03]  /*1bca0*/  IMAD.X R250, R250, 0x1, R6, P2 ;  /* 0x00000001fafa7824 */ /* 0x000fc600010e0606 */
[----:B------:R0:W-:Y:S04]  /*1bcb0*/  STL [R1+0x370], R244 ;  /* 0x000370f401007387 */ /* 0x0001e80000100800 */
[----:B0-----:R-:W3:Y:S04]  /*1bcc0*/  LDL.LU R244, [R1+0x344] ;  /* 0x0003440001f47983 */ /* 0x001ee80000300800 */
[----:B------:R0:W-:Y:S04]  /*1bcd0*/  STL [R1+0x394], R250 ;  /* 0x000394fa01007387 */ /* 0x0001e80000100800 */
[----:B0-----:R-:W3:Y:S01]  /*1bce0*/  LDL.LU R250, [R1+0x318] ;  /* 0x0003180001fa7983 */ /* 0x001ee20000300800 */
[----:B--2---:R-:W-:Y:S01]  /*1bcf0*/  IADD3 R234, P2, R234, R5, RZ ;  /* 0x00000005eaea7210 */ /* 0x004fe20007f5e0ff */
[----:B------:R-:W-:-:S02]  /*1bd00*/  IMAD.X R227, R227, 0x1, R6, P5 ;  /* 0x00000001e3e37824 */ /* 0x000fc400028e0606 */
[--C-:B------:R-:W-:Y:S02]  /*1bd10*/  IMAD.X R238, R238, 0x1, R6.reuse, P3 ;  /* 0x00000001eeee7824 */ /* 0x100fe400018e0606 */
[----:B------:R0:W-:Y:S01]  /*1bd20*/  STL [R1+0x360], R234 ;  /* 0x000360ea01007387 */ /* 0x0001e20000100800 */
[--C-:B------:R-:W-:Y:S01]  /*1bd30*/  IMAD.X R3, R3, 0x1, R6.reuse, P6 ;  /* 0x0000000103037824 */ /* 0x100fe200030e0606 */
[----:B------:R-:W-:Y:S02]  /*1bd40*/  IADD3 R156, P3, R156, R5, RZ ;  /* 0x000000059c9c7210 */ /* 0x000fe40007f7e0ff */
[----:B0-----:R-:W2:Y:S01]  /*1bd50*/  LDL.LU R234, [R1+0x33c] ;  /* 0x00033c0001ea7983 */ /* 0x001ea20000300800 */
[----:B------:R-:W-:-:S03]  /*1bd60*/  IMAD.X R155, R155, 0x1, R6, P4 ;  /* 0x000000019b9b7824 */ /* 0x000fc600020e0606 */
[----:B------:R0:W-:Y:S04]  /*1bd70*/  STL [R1+0x38c], R238 ;  /* 0x00038cee01007387 */ /* 0x0001e80000100800 */
[----:B0-----:R-:W2:Y:S01]  /*1bd80*/  LDL.LU R238, [R1+0x310] ;  /* 0x0003100001ee7983 */ /* 0x001ea20000300800 */
[----:B----4-:R-:W-:-:S03]  /*1bd90*/  IADD3 R154, P4, R154, R5, RZ ;  /* 0x000000059a9a7210 */ /* 0x010fc60007f9e0ff */
[----:B------:R-:W-:Y:S04]  /*1bda0*/  STL [R1+0x358], R156 ;  /* 0x0003589c01007387 */ /* 0x000fe80000100800 */
[----:B------:R0:W-:Y:S04]  /*1bdb0*/  STL [R1+0x37c], R227 ;  /* 0x00037ce301007387 */ /* 0x0001e80000100800 */
[----:B------:R-:W-:Y:S01]  /*1bdc0*/  STL [R1+0x384], R155 ;  /* 0x0003849b01007387 */ /* 0x000fe20000100800 */
[----:B------:R-:W-:-:S03]  /*1bdd0*/  IADD3 R247, P5, R247, R5, RZ ;  /* 0x00000005f7f77210 */ /* 0x000fc60007fbe0ff */
[----:B0-----:R-:W4:Y:S04]  /*1bde0*/  LDL.LU R227, [R1+0xcac] ;  /* 0x000cac0001e37983 */ /* 0x001f280000300800 */
[----:B------:R-:W-:Y:S04]  /*1bdf0*/  STL [R1+0x350], R154 ;  /* 0x0003509a01007387 */ /* 0x000fe80000100800 */
[----:B------:R0:W-:Y:S01]  /*1be00*/  STL [R1+0x374], R3 ;  /* 0x0003740301007387 */ /* 0x0001e20000100800 */
[----:B------:R-:W-:-:S03]  /*1be10*/  IADD3 R153, P6, R153, R5, RZ ;  /* 0x0000000599997210 */ /* 0x000fc60007fde0ff */
[----:B0-----:R-:W4:Y:S04]  /*1be20*/  LDL.LU R3, [R1+0xca8] ;  /* 0x000ca80001037983 */ /* 0x001f280000300800 */
[----:B------:R0:W-:Y:S01]  /*1be30*/  STL [R1+0x348], R247 ;  /* 0x000348f701007387 */ /* 0x0001e20000100800 */
[--C-:B------:R-:W-:Y:S01]  /*1be40*/  IMAD.X R228, R228, 0x1, R6.reuse, P1 ;  /* 0x00000001e4e47824 */ /* 0x100fe200008e0606 */
[-C--:B------:R-:W-:Y:S02]  /*1be50*/  IADD3 R17, P1, R17, R5.reuse, RZ ;  /* 0x0000000511117210 */ /* 0x080fe40007f3e0ff */
[----:B0-----:R-:W4:Y:S04]  /*1be60*/  LDL.LU R247, [R1+0x308] ;  /* 0x0003080001f77983 */ /* 0x001f280000300800 */
[----:B------:R0:W-:Y:S04]  /*1be70*/  STL [R1+0x338], R17 ;  /* 0x0003381101007387 */ /* 0x0001e80000100800 */
[----:B------:R-:W-:Y:S01]  /*1be80*/  STL [R1+0x340], R153 ;  /* 0x0003409901007387 */ /* 0x000fe20000100800 */
[----:B------:R-:W-:Y:S01]  /*1be90*/  IMAD.X R248, R248, 0x1, R6, P2 ;  /* 0x00000001f8f87824 */ /* 0x000fe200010e0606 */
[----:B------:R-:W-:-:S02]  /*1bea0*/  IADD3 R235, P2, R235, R5, RZ ;  /* 0x00000005ebeb7210 */ /* 0x000fc40007f5e0ff */
[----:B0-----:R-:W4:Y:S04]  /*1beb0*/  LDL.LU R17, [R1+0xca4] ;  /* 0x000ca40001117983 */ /* 0x001f280000300800 */
[----:B------:R-:W-:Y:S04]  /*1bec0*/  STL [R1+0x364], R228 ;  /* 0x000364e401007387 */ /* 0x000fe80000100800 */
[----:B------:R-:W4:Y:S04]  /*1bed0*/  LDL.LU R158, [R1+0x324] ;  /* 0x00032400019e7983 */ /* 0x000f280000300800 */
[----:B------:R0:W-:Y:S04]  /*1bee0*/  STL [R1+0x35c], R248 ;  /* 0x00035cf801007387 */ /* 0x0001e80000100800 */
[----:B0-----:R-:W4:Y:S01]  /*1bef0*/  LDL.LU R248, [R1+0x31c] ;  /* 0x00031c0001f87983 */ /* 0x001f220000300800 */
[----:B------:R-:W-:-:S03]  /*1bf00*/  IMAD.X R192, R192, 0x1, R6, P3 ;  /* 0x00000001c0c07824 */ /* 0x000fc600018e0606 */
[----:B------:R0:W-:Y:S04]  /*1bf10*/  STL [R1+0x330], R235 ;  /* 0x000330eb01007387 */ /* 0x0001e80000100800 */
[----:B0-----:R-:W4:Y:S01]  /*1bf20*/  LDL.LU R235, [R1+0xca0] ;  /* 0x000ca00001eb7983 */ /* 0x001f220000300800 */
[----:B------:R-:W-:-:S03]  /*1bf30*/  IADD3 R193, P3, R193, R5, RZ ;  /* 0x00000005c1c17210 */ /* 0x000fc60007f7e0ff */
[----:B------:R0:W-:Y:S04]  /*1bf40*/  STL [R1+0x354], R192 ;  /* 0x000354c001007387 */ /* 0x0001e80000100800 */
[----:B0-----:R-:W4:Y:S04]  /*1bf50*/  LDL.LU R192, [R1+0x314] ;  /* 0x0003140001c07983 */ /* 0x001f280000300800 */
[----:B------:R-:W4:Y:S04]  /*1bf60*/  LDL.LU R157, [R1+0x2e8] ;  /* 0x0002e800019d7983 */ /* 0x000f280000300800 */
[----:B------:R0:W-:Y:S04]  /*1bf70*/  STL [R1+0x328], R193 ;  /* 0x000328c101007387 */ /* 0x0001e80000100800 */
[----:B0-----:R-:W4:Y:S04]  /*1bf80*/  LDL.LU R193, [R1+0x30c] ;  /* 0x00030c0001c17983 */ /* 0x001f280000300800 */
[----:B------:R-:W4:Y:S04]  /*1bf90*/  LDL.LU R156, [R1+0x2e0] ;  /* 0x0002e000019c7983 */ /* 0x000f280000300800 */
[----:B------:R-:W4:Y:S04]  /*1bfa0*/  LDL.LU R155, [R1+0x304] ;  /* 0x00030400019b7983 */ /* 0x000f280000300800 */
[----:B------:R-:W4:Y:S01]  /*1bfb0*/  LDL.LU R154, [R1+0x2d8] ;  /* 0x0002d800019a7983 */ /* 0x000f220000300800 */
[----:B---3--:R-:W-:-:S05]  /*1bfc0*/  IMAD.X R231, R231, 0x1, R6, P4 ;  /* 0x00000001e7e77824 */ /* 0x008fca00020e0606 */
[----:B------:R0:W-:Y:S04]  /*1bfd0*/  STL [R1+0x34c], R231 ;  /* 0x00034ce701007387 */ /* 0x0001e80000100800 */
[----:B------:R-:W3:Y:S04]  /*1bfe0*/  LDL.LU R153, [R1+0x2d0] ;  /* 0x0002d00001997983 */ /* 0x000ee80000300800 */
[----:B------:R-:W3:Y:S01]  /*1bff0*/  LDL.LU R228, [R1+0x2c8] ;  /* 0x0002c80001e47983 */ /* 0x000ee20000300800 */
[----:B------:R-:W-:-:S05]  /*1c000*/  IADD3 R240, P4, R240, R5, RZ ;  /* 0x00000005f0f07210 */ /* 0x000fca0007f9e0ff */
[----:B------:R1:W-:Y:S01]  /*1c010*/  STL [R1+0x320], R240 ;  /* 0x000320f001007387 */ /* 0x0003e20000100800 */
[----:B------:R-:W-:-:S05]  /*1c020*/  IMAD.X R244, R244, 0x1, R6, P5 ;  /* 0x00000001f4f47824 */ /* 0x000fca00028e0606 */
[----:B------:R-:W-:Y:S04]  /*1c030*/  STL [R1+0x344], R244 ;  /* 0x000344f401007387 */ /* 0x000fe80000100800 */
[----:B0-----:R-:W3:Y:S01]  /*1c040*/  LDL.LU R231, [R1+0x2e4] ;  /* 0x0002e40001e77983 */ /* 0x001ee20000300800 */
[----:B------:R-:W-:-:S05]  /*1c050*/  IADD3 R250, P5, R250, R5, RZ ;  /* 0x00000005fafa7210 */ /* 0x000fca0007fbe0ff */
[----:B------:R-:W-:Y:S04]  /*1c060*/  STL [R1+0x318], R250 ;  /* 0x000318fa01007387 */ /* 0x000fe80000100800 */
[----:B-1----:R-:W3:Y:S01]  /*1c070*/  LDL.LU R240, [R1+0x2dc] ;  /* 0x0002dc0001f07983 */ /* 0x002ee20000300800 */
[--C-:B------:R-:W-:Y:S02]  /*1c080*/  IMAD.X R239, R239, 0x1, R6.reuse, P1 ;  /* 0x00000001efef7824 */ /* 0x100fe400008e0606 */
[----:B--2---:R-:W-:-:S05]  /*1c090*/  IMAD.X R234, R234, 0x1, R6, P6 ;  /* 0x00000001eaea7824 */ /* 0x004fca00030e0606 */
[----:B------:R-:W-:Y:S04]  /*1c0a0*/  STL [R1+0x33c], R234 ;  /* 0x00033cea01007387 */ /* 0x000fe80000100800 */
[----:B------:R0:W-:Y:S01]  /*1c0b0*/  STL [R1+0x334], R239 ;  /* 0x000334ef01007387 */ /* 0x0001e20000100800 */
[----:B------:R-:W-:Y:S01]  /*1c0c0*/  IADD3 R238, P6, R238, R5, RZ ;  /* 0x00000005eeee7210 */ /* 0x000fe20007fde0ff */
[----:B------:R-:W-:-:S04]  /*1c0d0*/  IMAD.X R226, R226, 0x1, R6, P2 ;  /* 0x00000001e2e27824 */ /* 0x000fc800010e0606 */
[----:B------:R1:W-:Y:S04]  /*1c0e0*/  STL [R1+0x310], R238 ;  /* 0x000310ee01007387 */ /* 0x0003e80000100800 */
[----:B0-----:R-:W2:Y:S04]  /*1c0f0*/  LDL.LU R239, [R1+0xc9c] ;  /* 0x000c9c0001ef7983 */ /* 0x001ea80000300800 */
[----:B------:R-:W2:Y:S04]  /*1c100*/  LDL.LU R244, [R1+0x2d4] ;  /* 0x0002d40001f47983 */ /* 0x000ea80000300800 */
[----:B------:R-:W2:Y:S04]  /*1c110*/  LDL.LU R250, [R1+0x2a8] ;  /* 0x0002a80001fa7983 */ /* 0x000ea80000300800 */
[----:B------:R-:W2:Y:S04]  /*1c120*/  LDL.LU R234, [R1+0x2cc] ;  /* 0x0002cc0001ea7983 */ /* 0x000ea80000300800 */
[----:B-1----:R-:W2:Y:S01]  /*1c130*/  LDL.LU R238, [R1+0x2a0] ;  /* 0x0002a00001ee7983 */ /* 0x002ea20000300800 */
[----:B----4-:R-:W-:-:S05]  /*1c140*/  IADD3 R247, P1, R247, R5, RZ ;  /* 0x00000005f7f77210 */ /* 0x010fca0007f3e0ff */
[----:B------:R0:W-:Y:S01]  /*1c150*/  STL [R1+0x308], R247 ;  /* 0x000308f701007387 */ /* 0x0001e20000100800 */
[----:B------:R-:W-:-:S03]  /*1c160*/  IADD3 R17, P2, R17, R5, RZ ;  /* 0x0000000511117210 */ /* 0x000fc60007f5e0ff */
[----:B0-----:R-:W4:Y:S04]  /*1c170*/  LDL.LU R247, [R1+0x298] ;  /* 0x0002980001f77983 */ /* 0x001f280000300800 */
[----:B------:R0:W-:Y:S01]  /*1c180*/  STL [R1+0x32c], R226 ;  /* 0x00032ce201007387 */ /* 0x0001e20000100800 */
[--C-:B------:R-:W-:Y:S01]  /*1c190*/  IMAD.X R158, R158, 0x1, R6.reuse, P3 ;  /* 0x000000019e9e7824 */ /* 0x100fe200018e0606 */
[-C--:B------:R-:W-:Y:S02]  /*1c1a0*/  IADD3 R246, P3, R246, R5.reuse, RZ ;  /* 0x00000005f6f67210 */ /* 0x080fe40007f7e0ff */
[----:B0-----:R-:W4:Y:S04]  /*1c1b0*/  LDL.LU R226, [R1+0xc98] ;  /* 0x000c980001e27983 */ /* 0x001f280000300800 */
[----:B------:R0:W-:Y:S01]  /*1c1c0*/  STL [R1+0x300], R17 ;  /* 0x0003001101007387 */ /* 0x0001e20000100800 */
[----:B------:R-:W-:Y:S01]  /*1c1d0*/  IMAD.X R248, R248, 0x1, R6, P4 ;  /* 0x00000001f8f87824 */ /* 0x000fe200020e0606 */
[----:B------:R-:W-:-:S02]  /*1c1e0*/  IADD3 R20, P4, R20, R5, RZ ;  /* 0x0000000514147210 */ /* 0x000fc40007f9e0ff */
[----:B0-----:R-:W4:Y:S04]  /*1c1f0*/  LDL.LU R17, [R1+0xc94] ;  /* 0x000c940001117983 */ /* 0x001f280000300800 */
[----:B------:R0:W-:Y:S04]  /*1c200*/  STL [R1+0x2f8], R246 ;  /* 0x0002f8f601007387 */ /* 0x0001e80000100800 */
[----:B0-----:R-:W4:Y:S04]  /*1c210*/  LDL.LU R246, [R1+0xc90] ;  /* 0x000c900001f67983 */ /* 0x001f280000300800 */
[----:B------:R-:W-:Y:S04]  /*1c220*/  STL [R1+0x324], R158 ;  /* 0x0003249e01007387 */ /* 0x000fe80000100800 */
[----:B------:R0:W-:Y:S01]  /*1c230*/  STL [R1+0x2f0], R20 ;  /* 0x0002f01401007387 */ /* 0x0001e20000100800 */
[----:B------:R-:W-:-:S02]  /*1c240*/  IMAD.X R192, R192, 0x1, R6, P5 ;  /* 0x00000001c0c07824 */ /* 0x000fc400028e0606 */
[--C-:B------:R-:W-:Y:S01]  /*1c250*/  IMAD.X R235, R235, 0x1, R6.reuse, P2 ;  /* 0x00000001ebeb7824 */ /* 0x100fe200010e0606 */
[-C--:B------:R-:W-:Y:S01]  /*1c260*/  IADD3 R157, P5, R157, R5.reuse, RZ ;  /* 0x000000059d9d7210 */ /* 0x080fe20007fbe0ff */
[----:B0-----:R-:W4:Y:S04]  /*1c270*/  LDL.LU R20, [R1+0xc8c] ;  /* 0x000c8c0001147983 */ /* 0x001f280000300800 */
[----:B------:R0:W-:Y:S01]  /*1c280*/  STL [R1+0x31c], R248 ;  /* 0x00031cf801007387 */ /* 0x0001e20000100800 */
[--C-:B------:R-:W-:Y:S01]  /*1c290*/  IMAD.X R193, R193, 0x1, R6.reuse, P6 ;  /* 0x00000001c1c17824 */ /* 0x100fe200030e0606 */
[-C--:B------:R-:W-:Y:S02]  /*1c2a0*/  IADD3 R156, P6, R156, R5.reuse, RZ ;  /* 0x000000059c9c7210 */ /* 0x080fe40007fde0ff */
[----:B0-----:R-:W4:Y:S04]  /*1c2b0*/  LDL.LU R248, [R1+0x2a4] ;  /* 0x0002a40001f87983 */ /* 0x001f280000300800 */
[----:B------:R0:W-:Y:S01]  /*1c2c0*/  STL [R1+0x314], R192 ;  /* 0x000314c001007387 */ /* 0x0001e20000100800 */
[--C-:B------:R-:W-:Y:S01]  /*1c2d0*/  IMAD.X R155, R155, 0x1, R6.reuse, P1 ;  /* 0x000000019b9b7824 */ /* 0x100fe200008e0606 */
[----:B------:R-:W-:Y:S01]  /*1c2e0*/  IADD3 R154, P1, R154, R5, RZ ;  /* 0x000000059a9a7210 */ /* 0x000fe20007f3e0ff */
[----:B------:R-:W-:Y:S01]  /*1c2f0*/  IMAD.X R251, R251, 0x1, R6, P3 ;  /* 0x00000001fbfb7824 */ /* 0x000fe200018e0606 */
[----:B0-----:R-:W4:Y:S04]  /*1c300*/  LDL.LU R192, [R1+0x29c] ;  /* 0x00029c0001c07983 */ /* 0x001f280000300800 */
[----:B------:R0:W-:Y:S01]  /*1c310*/  STL [R1+0x30c], R193 ;  /* 0x00030cc101007387 */ /* 0x0001e20000100800 */
[----:B------:R-:W-:-:S03]  /*1c320*/  IADD3.X R242, R242, R6, RZ, P4, !PT ;  /* 0x00000006f2f27210 */ /* 0x000fc600027fe4ff */
[----:B0-----:R-:W4:Y:S04]  /*1c330*/  LDL.LU R193, [R1+0x268] ;  /* 0x0002680001c17983 */ /* 0x001f280000300800 */
[----:B------:R-:W-:Y:S04]  /*1c340*/  STL [R1+0x2e8], R157 ;  /* 0x0002e89d01007387 */ /* 0x000fe80000100800 */
[----:B------:R-:W-:Y:S04]  /*1c350*/  STL [R1+0x2e0], R156 ;  /* 0x0002e09c01007387 */ /* 0x000fe80000100800 */
[----:B------:R0:W-:Y:S04]  /*1c360*/  STL [R1+0x2fc], R235 ;  /* 0x0002fceb01007387 */ /* 0x0001e80000100800 */
[----:B------:R-:W-:Y:S01]  /*1c370*/  STL [R1+0x304], R155 ;  /* 0x0003049b01007387 */ /* 0x000fe20000100800 */
[----:B------:R-:W-:-:S03]  /*1c380*/  IADD3 R227, P4, R227, R5, RZ ;  /* 0x00000005e3e37210 */ /* 0x000fc60007f9e0ff */
[----:B0-----:R-:W4:Y:S04]  /*1c390*/  LDL.LU R235, [R1+0xc88] ;  /* 0x000c880001eb7983 */ /* 0x001f280000300800 */
[----:B------:R-:W-:Y:S04]  /*1c3a0*/  STL [R1+0x2d8], R154 ;  /* 0x0002d89a01007387 */ /* 0x000fe80000100800 */
[----:B------:R0:W-:Y:S04]  /*1c3b0*/  STL [R1+0x2f4], R251 ;  /* 0x0002f4fb01007387 */ /* 0x0001e80000100800 */
[----:B0-----:R-:W4:Y:S01]  /*1c3c0*/  LDL.LU R251, [R1+0xc84] ;  /* 0x000c840001fb7983 */ /* 0x001f220000300800 */
[----:B---3--:R-:W-:-:S02]  /*1c3d0*/  IADD3 R153, P2, R153, R5, RZ ;  /* 0x0000000599997210 */ /* 0x008fc40007f5e0ff */
[----:B------:R-:W-:-:S03]  /*1c3e0*/  IADD3 R228, P3, R228, R5, RZ ;  /* 0x00000005e4e47210 */ /* 0x000fc60007f7e0ff */
[----:B------:R-:W-:Y:S04]  /*1c3f0*/  STL [R1+0x2d0], R153 ;  /* 0x0002d09901007387 */ /* 0x000fe80000100800 */
[----:B------:R0:W-:Y:S04]  /*1c400*/  STL [R1+0x2ec], R242 ;  /* 0x0002ecf201007387 */ /* 0x0001e80000100800 */
[----:B0-----:R-:W3:Y:S04]  /*1c410*/  LDL.LU R242, [R1+0xc80] ;  /* 0x000c800001f27983 */ /* 0x001ee80000300800 */
[----:B------:R-:W-:Y:S04]  /*1c420*/  STL [R1+0x2c8], R228 ;  /* 0x0002c8e401007387 */ /* 0x000fe80000100800 */
[----:B------:R0:W-:Y:S04]  /*1c430*/  STL [R1+0x2c0], R227 ;  /* 0x0002c0e301007387 */ /* 0x0001e80000100800 */
[----:B0-----:R-:W3:Y:S01]  /*1c440*/  LDL.LU R227, [R1+0xc7c] ;  /* 0x000c7c0001e37983 */ /* 0x001ee20000300800 */
[----:B------:R-:W-:Y:S01]  /*1c450*/  IMAD.X R231, R231, 0x1, R6, P5 ;  /* 0x00000001e7e77824 */ /* 0x000fe200028e0606 */
[----:B------:R-:W-:-:S05]  /*1c460*/  IADD3 R223, P5, R223, R5, RZ ;  /* 0x00000005dfdf7210 */ /* 0x000fca0007fbe0ff */
[----:B------:R0:W-:Y:S01]  /*1c470*/  STL [R1+0x2b8], R223 ;  /* 0x0002b8df01007387 */ /* 0x0001e20000100800 */
[--C-:B------:R-:W-:Y:S01]  /*1c480*/  IMAD.X R240, R240, 0x1, R6.reuse, P6 ;  /* 0x00000001f0f07824 */ /* 0x100fe200030e0606 */
[----:B------:R-:W-:Y:S02]  /*1c490*/  IADD3 R245, P6, R245, R5, RZ ;  /* 0x00000005f5f57210 */ /* 0x000fe40007fde0ff */
[----:B0-----:R-:W3:Y:S04]  /*1c4a0*/  LDL.LU R223, [R1+0xc78] ;  /* 0x000c780001df7983 */ /* 0x001ee80000300800 */
[----:B------:R-:W-:Y:S04]  /*1c4b0*/  STL [R1+0x2e4], R231 ;  /* 0x0002e4e701007387 */ /* 0x000fe80000100800 */
[----:B------:R0:W-:Y:S04]  /*1c4c0*/  STL [R1+0x2b0], R245 ;  /* 0x0002b0f501007387 */ /* 0x0001e80000100800 */
[----:B0-----:R-:W3:Y:S01]  /*1c4d0*/  LDL.LU R245, [R1+0xc74] ;  /* 0x000c740001f57983 */ /* 0x001ee20000300800 */
[----:B------:R-:W-:-:S03]  /*1c4e0*/  IMAD.X R3, R3, 0x1, R6, P4 ;  /* 0x0000000103037824 */ /* 0x000fc600020e0606 */
[----:B------:R-:W-:Y:S01]  /*1c4f0*/  STL [R1+0x2dc], R240 ;  /* 0x0002dcf001007387 */ /* 0x000fe20000100800 */
[----:B--2---:R-:W-:Y:S01]  /*1c500*/  IMAD.X R244, R244, 0x1, R6, P1 ;  /* 0x00000001f4f47824 */ /* 0x004fe200008e0606 */
[----:B------:R-:W-:-:S04]  /*1c510*/  IADD3 R250, P1, R250, R5, RZ ;  /* 0x00000005fafa7210 */ /* 0x000fc80007f3e0ff */
[----:B------:R-:W-:Y:S01]  /*1c520*/  STL [R1+0x2d4], R244 ;  /* 0x0002d4f401007387 */ /* 0x000fe20000100800 */
[----:B------:R-:W-:-:S03]  /*1c530*/  IMAD.X R234, R234, 0x1, R6, P2 ;  /* 0x00000001eaea7824 */ /* 0x000fc600010e0606 */
[----:B------:R-:W-:Y:S01]  /*1c540*/  STL [R1+0x2a8], R250 ;  /* 0x0002a8fa01007387 */ /* 0x000fe20000100800 */
[-C--:B------:R-:W-:Y:S01]  /*1c550*/  IADD3 R238, P2, R238, R5.reuse, RZ ;  /* 0x00000005eeee7210 */ /* 0x080fe20007f5e0ff */
[--C-:B------:R-:W-:Y:S02]  /*1c560*/  IMAD.X R229, R229, 0x1, R6.reuse, P5 ;  /* 0x00000001e5e57824 */ /* 0x100fe400028e0606 */
[--C-:B------:R-:W-:Y:S01]  /*1c570*/  IMAD.X R0, R0, 0x1, R6.reuse, P6 ;  /* 0x0000000100007824 */ /* 0x100fe200030e0606 */
[-C--:B------:R-:W-:Y:S02]  /*1c580*/  IADD3 R232, P6, R232, R5.reuse, RZ ;  /* 0x00000005e8e87210 */ /* 0x080fe40007fde0ff */
[-C--:B----4-:R-:W-:Y:S01]  /*1c590*/  IADD3 R20, P5, R20, R5.reuse, RZ ;  /* 0x0000000514147210 */ /* 0x090fe20007fbe0ff */
[--C-:B------:R-:W-:Y:S01]  /*1c5a0*/  IMAD.X R248, R248, 0x1, R6.reuse, P1 ;  /* 0x00000001f8f87824 */ /* 0x100fe200008e0606 */
[-C--:B------:R-:W-:Y:S01]  /*1c5b0*/  IADD3 R252, P1, R252, R5.reuse, RZ ;  /* 0x00000005fcfc7210 */ /* 0x080fe20007f3e0ff */
[----:B------:R-:W-:Y:S01]  /*1c5c0*/  IMAD.X R251, R251, 0x1, R6, P3 ;  /* 0x00000001fbfb7824 */ /* 0x000fe200018e0606 */
[----:B------:R-:W-:-:S04]  /*1c5d0*/  IADD3 R247, P3, R247, R5, RZ ;  /* 0x00000005f7f77210 */ /* 0x000fc80007f7e0ff */
[----:B------:R0:W-:Y:S04]  /*1c5e0*/  STL [R1+0x2c4], R251 ;  /* 0x0002c4fb01007387 */ /* 0x0001e80000100800 */
[----:B------:R-:W-:Y:S04]  /*1c5f0*/  STL [R1+0x2cc], R234 ;  /* 0x0002ccea01007387 */ /* 0x000fe80000100800 */
[----:B0-----:R-:W2:Y:S04]  /*1c600*/  LDL.LU R251, [R1+0xc70] ;  /* 0x000c700001fb7983 */ /* 0x001ea80000300800 */
[----:B------:R-:W-:Y:S04]  /*1c610*/  STL [R1+0x2a0], R238 ;  /* 0x0002a0ee01007387 */ /* 0x000fe80000100800 */
[----:B------:R0:W-:Y:S04]  /*1c620*/  STL [R1+0x2bc], R3 ;  /* 0x0002bc0301007387 */ /* 0x0001e80000100800 */
[----:B0-----:R-:W4:Y:S04]  /*1c630*/  LDL.LU R3, [R1+0xc6c] ;  /* 0x000c6c0001037983 */ /* 0x001f280000300800 */
[----:B------:R-:W-:Y:S01]  /*1c640*/  STL [R1+0x298], R247 ;  /* 0x000298f701007387 */ /* 0x000fe20000100800 */
[----:B---3--:R-:W-:-:S05]  /*1c650*/  IADD3 R245, P4, R245, R5, RZ ;  /* 0x00000005f5f57210 */ /* 0x008fca0007f9e0ff */
[----:B------:R0:W-:Y:S04]  /*1c660*/  STL [R1+0x290], R245 ;  /* 0x000290f501007387 */ /* 0x0001e80000100800 */
[----:B0-----:R-:W3:Y:S04]  /*1c670*/  LDL.LU R245, [R1+0xc68] ;  /* 0x000c680001f57983 */ /* 0x001ee80000300800 */
[----:B------:R0:W-:Y:S04]  /*1c680*/  STL [R1+0x2b4], R229 ;  /* 0x0002b4e501007387 */ /* 0x0001e80000100800 */
[----:B0-----:R-:W3:Y:S04]  /*1c690*/  LDL.LU R229, [R1+0xc64] ;  /* 0x000c640001e57983 */ /* 0x001ee80000300800 */
[----:B------:R0:W-:Y:S04]  /*1c6a0*/  STL [R1+0x288], R20 ;  /* 0x0002881401007387 */ /* 0x0001e80000100800 */
[----:B0-----:R-:W2:Y:S04]  /*1c6b0*/  LDL.LU R20, [R1+0xc60] ;  /* 0x000c600001147983 */ /* 0x001ea80000300800 */
[----:B------:R0:W-:Y:S04]  /*1c6c0*/  STL [R1+0x2ac], R0 ;  /* 0x0002ac0001007387 */ /* 0x0001e80000100800 */
[----:B0-----:R-:W3:Y:S04]  /*1c6d0*/  LDL.LU R0, [R1+0xc5c] ;  /* 0x000c5c0001007983 */ /* 0x001ee80000300800 */
[----:B------:R0:W-:Y:S04]  /*1c6e0*/  STL [R1+0x280], R232 ;  /* 0x000280e801007387 */ /* 0x0001e80000100800 */
[----:B0-----:R-:W3:Y:S04]  /*1c6f0*/  LDL.LU R232, [R1+0xc58] ;  /* 0x000c580001e87983 */ /* 0x001ee80000300800 */
[----:B------:R0:W-:Y:S04]  /*1c700*/  STL [R1+0x278], R252 ;  /* 0x000278fc01007387 */ /* 0x0001e80000100800 */
[----:B0-----:R-:W3:Y:S01]  /*1c710*/  LDL.LU R252, [R1+0xc54] ;  /* 0x000c540001fc7983 */ /* 0x001ee20000300800 */
[----:B------:R-:W-:Y:S01]  /*1c720*/  UMOV UR38, UR10 ;  /* 0x0000000a00267c82 */ /* 0x000fe20008000000 */
[----:B------:R-:W-:-:S02]  /*1c730*/  UMOV UR39, UR11 ;  /* 0x0000000b00277c82 */ /* 0x000fc40008000000 */
[----:B------:R-:W-:Y:S01]  /*1c740*/  HGMMA.64x64x16.F32.BF16 R24, gdesc[UR36].tnspA, R24 ;  /* 0x20e00000241879f0 */ /* 0x000fe20008701818 */
[----:B------:R-:W-:Y:S01]  /*1c750*/  UMOV UR42, UR14 ;  /* 0x0000000e002a7c82 */ /* 0x000fe20008000000 */
[----:B------:R-:W-:Y:S01]  /*1c760*/  UMOV UR43, UR15 ;  /* 0x0000000f002b7c82 */ /* 0x000fe20008000000 */
[--C-:B------:R-:W-:Y:S01]  /*1c770*/  IMAD.X R192, R192, 0x1, R6.reuse, P2 ;  /* 0x00000001c0c07824 */ /* 0x100fe200010e0606 */
[----:B------:R-:W-:Y:S01]  /*1c780*/  IADD3 R249, P2, R249, R5, RZ ;  /* 0x00000005f9f97210 */ /* 0x000fe20007f5e0ff */
[----:B------:R-:W-:Y:S04]  /*1c790*/  STL [R1+0x2a4], R248 ;  /* 0x0002a4f801007387 */ /* 0x000fe80000100800 */
[----:B------:R0:W-:Y:S01]  /*1c7a0*/  STL [R1+0x270], R249 ;  /* 0x000270f901007387 */ /* 0x0001e20000100800 */
[----:B------:R-:W-:-:S03]  /*1c7b0*/  IMAD.X R235, R235, 0x1, R6, P5 ;  /* 0x00000001ebeb7824 */ /* 0x000fc600028e0606 */
[----:B0-----:R-:W3:Y:S04]  /*1c7c0*/  LDL.LU R249, [R1+0xc50] ;  /* 0x000c500001f97983 */ /* 0x001ee80000300800 */
[----:B------:R-:W-:Y:S01]  /*1c7d0*/  STL [R1+0x29c], R192 ;  /* 0x00029cc001007387 */ /* 0x000fe20000100800 */
[--C-:B------:R-:W-:Y:S01]  /*1c7e0*/  IMAD.X R230, R230, 0x1, R6.reuse, P6 ;  /* 0x00000001e6e67824 */ /* 0x100fe200030e0606 */
[-C--:B------:R-:W-:Y:S01]  /*1c7f0*/  IADD3 R223, P6, R223, R5.reuse, RZ ;  /* 0x00000005dfdf7210 */ /* 0x080fe20007fde0ff */
[----:B------:R-:W-:Y:S01]  /*1c800*/  HGMMA.64x64x16.F32.BF16 R24, gdesc[UR40].tnspA, R24 ;  /* 0x20e00000281879f0 */ /* 0x000fe20008701818 */
[----:B------:R-:W-:Y:S01]  /*1c810*/  UMOV UR46, UR18 ;  /* 0x00000012002e7c82 */ /* 0x000fe20008000000 */
[----:B------:R-:W-:Y:S01]  /*1c820*/  UMOV UR47, UR19 ;  /* 0x00000013002f7c82 */ /* 0x000fe20008000000 */
[--C-:B----4-:R-:W-:Y:S01]  /*1c830*/  IMAD.X R3, R3, 0x1, R6.reuse, P4 ;  /* 0x0000000103037824 */ /* 0x110fe200020e0606 */
[----:B------:R-:W-:Y:S01]  /*1c840*/  HGMMA.64x64x16.F32.BF16 R24, gdesc[UR44].tnspA, R24 ;  /* 0x20e000002c1879f0 */ /* 0x000fe20008701818 */
[-C--:B--2---:R-:W-:Y:S01]  /*1c850*/  IADD3 R20, P5, R20, R5.reuse, RZ ;  /* 0x0000000514147210 */ /* 0x084fe20007fbe0ff */
[----:B---3--:R-:W-:Y:S01]  /*1c860*/  IMAD.X R232, R232, 0x1, R6, P3 ;  /* 0x00000001e8e87824 */ /* 0x008fe200018e0606 */
[----:B------:R-:W-:-:S04]  /*1c870*/  IADD3 R193, P3, R193, R5, RZ ;  /* 0x00000005c1c17210 */ /* 0x000fc80007f7e0ff */
[----:B------:R0:W-:Y:S01]  /*1c880*/  STL [R1+0x294], R232 ;  /* 0x000294e801007387 */ /* 0x0001e20000100800 */
[----:B------:R-:W-:-:S03]  /*1c890*/  IADD3 R252, P4, R252, R5, RZ ;  /* 0x00000005fcfc7210 */ /* 0x000fc60007f9e0ff */
[----:B0-----:R-:W2:Y:S04]  /*1c8a0*/  LDL.LU R232, [R1+0xc4c] ;  /* 0x000c4c0001e87983 */ /* 0x001ea80000300800 */
[----:B------:R0:W-:Y:S04]  /*1c8b0*/  STL [R1+0x28c], R3 ;  /* 0x00028c0301007387 */ /* 0x0001e80000100800 */
[----:B0-----:R-:W3:Y:S04]  /*1c8c0*/  LDL.LU R3, [R1+0xc48] ;  /* 0x000c480001037983 */ /* 0x001ee80000300800 */
        /* <DEDUP_REMOVED lines=11> */
[----:B------:R-:W-:Y:S01]  /*1c980*/  UMOV UR50, UR22 ;  /* 0x0000001600327c82 */ /* 0x000fe20008000000 */
[----:B------:R-:W-:-:S02]  /*1c990*/  UMOV UR51, UR23 ;  /* 0x0000001700337c82 */ /* 0x000fc40008000000 */
[----:B------:R-:W-:Y:S01]  /*1c9a0*/  HGMMA.64x64x16.F32.BF16 R24, gdesc[UR48].tnspA, R24 ;  /* 0x20e00000301879f0 */ /* 0x000fe20008701818 */
[----:B------:R-:W-:Y:S01]  /*1c9b0*/  UMOV UR54, UR26 ;  /* 0x0000001a00367c82 */ /* 0x000fe20008000000 */
[----:B------:R-:W-:Y:S02]  /*1c9c0*/  UMOV UR55, UR27 ;  /* 0x0000001b00377c82 */ /* 0x000fe40008000000 */
[----:B------:R-:W-:Y:S01]  /*1c9d0*/  HGMMA.64x64x16.F32.BF16 R24, gdesc[UR52].tnspA, R24 ;  /* 0x20e00000341879f0 */ /* 0x000fe20008701818 */
[----:B------:R-:W-:Y:S01]  /*1c9e0*/  UMOV UR58, UR30 ;  /* 0x0000001e003a7c82 */ /* 0x000fe20008000000 */
[----:B------:R-:W-:Y:S01]  /*1c9f0*/  UMOV UR59, UR31 ;  /* 0x0000001f003b7c82 */ /* 0x000fe20008000000 */
[--C-:B------:R-:W-:Y:S01]  /*1ca00*/  IMAD.X R16, R16, 0x1, R6.reuse, P1 ;  /* 0x0000000110107824 */ /* 0x100fe200008e0606 */
[-C--:B------:R-:W-:Y:S01]  /*1ca10*/  IADD3 R17, P1, R17, R5.reuse, RZ ;  /* 0x0000000511117210 */ /* 0x080fe20007f3e0ff */
[----:B------:R-:W-:Y:S01]  /*1ca20*/  IMAD.X R18, R18, 0x1, R6, P2 ;  /* 0x0000000112127824 */ /* 0x000fe200010e0606 */
[----:B------:R-:W-:-:S02]  /*1ca30*/  IADD3 R19, P2, R19, R5, RZ ;  /* 0x0000000513137210 */ /* 0x000fc40007f5e0ff */
[----:B------:R0:W-:Y:S04]  /*1ca40*/  STL [R1+0x274], R16 ;  /* 0x0002741001007387 */ /* 0x0001e80000100800 */
[----:B0-----:R0:W5:Y:S04]  /*1ca50*/  LDL.LU R16, [R1+0xc30] ;  /* 0x000c300001107983 */ /* 0x0011680000300800 */
[----:B------:R1:W-:Y:S01]  /*1ca60*/  STL [R1+0x248], R17 ;  /* 0x0002481101007387 */ /* 0x0003e20000100800 */
[----:B------:R-:W-:-:S03]  /*1ca70*/  IMAD.X R0, R0, 0x1, R6, P5 ;  /* 0x0000000100007824 */ /* 0x000fc600028e0606 */
[----:B-1----:R0:W5:Y:S04]  /*1ca80*/  LDL.LU R17, [R1+0xc2c] ;  /* 0x000c2c0001117983 */ /* 0x0021680000300800 */
[----:B------:R1:W-:Y:S01]  /*1ca90*/  STL [R1+0x26c], R18 ;  /* 0x00026c1201007387 */ /* 0x0003e20000100800 */
[----:B------:R-:W-:-:S03]  /*1caa0*/  IMAD.X R251, R251, 0x1, R6, P6 ;  /* 0x00000001fbfb7824 */ /* 0x000fc600030e0606 */
[----:B-1----:R0:W5:Y:S01]  /*1cab0*/  LDL.LU R18, [R1+0xc28] ;  /* 0x000c280001127983 */ /* 0x0021620000300800 */
[----:B------:R-:W-:Y:S03]  /*1cac0*/  HGMMA.64x64x16.F32.BF16 R24, gdesc[UR56].tnspA, R24, gsb0 ;  /* 0x20e00000381879f0 */ /* 0x000fe60008001818 */
[----:B------:R1:W-:Y:S01]  /*1cad0*/  STL [R1+0x240], R19 ;  /* 0x0002401301007387 */ /* 0x0003e20000100800 */
[----:B------:R-:W-:-:S03]  /*1cae0*/  IADD3 R249, P6, R249, R5, RZ ;  /* 0x00000005f9f97210 */ /* 0x000fc60007fde0ff */
[----:B-1----:R0:W5:Y:S01]  /*1caf0*/  LDL.LU R19, [R1+0xc24] ;  /* 0x000c240001137983 */ /* 0x0021620000300800 */
[--C-:B------:R-:W-:Y:S01]  /*1cb00*/  IMAD.X R246, R246, 0x1, R6.reuse, P1 ;  /* 0x00000001f6f67824 */ /* 0x100fe200008e0606 */
[-C--:B------:R-:W-:Y:S01]  /*1cb10*/  IADD3 R245, P1, R245, R5.reuse, RZ ;  /* 0x00000005f5f57210 */ /* 0x080fe20007f3e0ff */
[----:B------:R-:W-:Y:S01]  /*1cb20*/  IMAD.X R243, R243, 0x1, R6, P2 ;  /* 0x00000001f3f37824 */ /* 0x000fe200010e0606 */
[----:B------:R-:W-:-:S03]  /*1cb30*/  IADD3 R242, P2, R242, R5, RZ ;  /* 0x00000005f2f27210 */ /* 0x000fc60007f5e0ff */
[--C-:B------:R-:W-:Y:S02]  /*1cb40*/  IMAD.X R229, R229, 0x1, R6.reuse, P1 ;  /* 0x00000001e5e57824 */ /* 0x100fe400008e0606 */
[----:B------:R-:W-:Y:S01]  /*1cb50*/  IMAD.X R227, R227, 0x1, R6, P2 ;  /* 0x00000001e3e37824 */ /* 0x000fe200010e0606 */
[----:B------:R-:W-:Y:S01]  /*1cb60*/  IADD3 R188, P0, R188, R23, RZ ;  /* 0x00000017bcbc7210 */ /* 0x000fe20007f1e0ff */
[----:B------:R-:W-:-:S04]  /*1cb70*/  VIADD R195, R195, 0x1 ;  /* 0x00000001c3c37836 */ /* 0x000fc80000000000 */
[----:B------:R-:W-:Y:S01]  /*1cb80*/  IMAD.X R189, R189, 0x1, R4, P0 ;  /* 0x00000001bdbd7824 */ /* 0x000fe200000e0604 */
[----:B------:R-:W-:Y:S01]  /*1cb90*/  ISETP.NE.U32.AND P0, PT, R195, R152, PT ;  /* 0x00000098c300720c */ /* 0x000fe20003f05070 */
[--C-:B---3--:R-:W-:Y:S01]  /*1cba0*/  IMAD.X R3, R3, 0x1, R6.reuse, P4 ;  /* 0x0000000103037824 */ /* 0x108fe200020e0606 */
[----:B------:R-:W-:Y:S01]  /*1cbb0*/  IADD3 R2, P4, R2, R5, RZ ;  /* 0x0000000502027210 */ /* 0x000fe20007f9e0ff */
[----:B--2---:R-:W-:-:S04]  /*1cbc0*/  IMAD.X R232, R232, 0x1, R6, P6 ;  /* 0x00000001e8e87824 */ /* 0x004fc800030e0606 */
[--C-:B------:R-:W-:Y:S01]  /*1cbd0*/  IMAD.X R237, R237, 0x1, R6.reuse, P4 ;  /* 0x00000001eded7824 */ /* 0x100fe200020e0606 */
[-C--:B------:R-:W-:Y:S02]  /*1cbe0*/  IADD3 R236, P4, R236, R5.reuse, RZ ;  /* 0x00000005ecec7210 */ /* 0x080fe40007f9e0ff */
[-C--:B----4-:R-:W-:Y:S01]  /*1cbf0*/  IADD3 R252, P5, R252, R5.reuse, RZ ;  /* 0x00000005fcfc7210 */ /* 0x090fe20007fbe0ff */
[----:B------:R-:W-:Y:S01]  /*1cc00*/  IMAD.X R20, R20, 0x1, R6, P3 ;  /* 0x0000000114147824 */ /* 0x000fe200018e0606 */
[----:B------:R-:W-:-:S04]  /*1cc10*/  IADD3 R22, P3, R22, R5, RZ ;  /* 0x0000000516167210 */ /* 0x000fc80007f7e0ff */
[----:B------:R1:W-:Y:S04]  /*1cc20*/  STL [R1+0x264], R20 ;  /* 0x0002641401007387 */ /* 0x0003e80000100800 */
[----:B-1----:R0:W5:Y:S04]  /*1cc30*/  LDL.LU R20, [R1+0xc20] ;  /* 0x000c200001147983 */ /* 0x0021680000300800 */
[----:B------:R1:W-:Y:S01]  /*1cc40*/  STL [R1+0x238], R22 ;  /* 0x0002381601007387 */ /* 0x0003e20000100800 */
[----:B------:R-:W-:-:S03]  /*1cc50*/  IMAD.X R241, R241, 0x1, R6, P3 ;  /* 0x00000001f1f17824 */ /* 0x000fc600018e0606 */
[----:B-1----:R0:W5:Y:S04]  /*1cc60*/  LDL.LU R22, [R1+0xc1c] ;  /* 0x000c1c0001167983 */ /* 0x0021680000300800 */
[----:B------:R1:W-:Y:S01]  /*1cc70*/  STL [R1+0x25c], R3 ;  /* 0x00025c0301007387 */ /* 0x0003e20000100800 */
[----:B------:R-:W-:-:S03]  /*1cc80*/  IADD3 R239, P3, R239, R5, RZ ;  /* 0x00000005efef7210 */ /* 0x000fc60007f7e0ff */
[----:B-1----:R0:W5:Y:S04]  /*1cc90*/  LDL.LU R3, [R1+0xc18] ;  /* 0x000c180001037983 */ /* 0x0021680000300800 */
[----:B------:R1:W-:Y:S01]  /*1cca0*/  STL [R1+0x230], R2 ;  /* 0x0002300201007387 */ /* 0x0003e20000100800 */
[----:B------:R-:W-:-:S03]  /*1ccb0*/  IMAD.X R235, R235, 0x1, R6, P5 ;  /* 0x00000001ebeb7824 */ /* 0x000fc600028e0606 */
[----:B-1----:R0:W5:Y:S04]  /*1ccc0*/  LDL.LU R2, [R1+0xc14] ;  /* 0x000c140001027983 */ /* 0x0021680000300800 */
[----:B------:R1:W-:Y:S01]  /*1ccd0*/  STL [R1+0x254], R0 ;  /* 0x0002540001007387 */ /* 0x0003e20000100800 */
[----:B------:R-:W-:-:S03]  /*1cce0*/  IADD3 R233, P5, R233, R5, RZ ;  /* 0x00000005e9e97210 */ /* 0x000fc60007fbe0ff */
[----:B-1----:R0:W5:Y:S04]  /*1ccf0*/  LDL.LU R0, [R1+0xc10] ;  /* 0x000c100001007983 */ /* 0x0021680000300800 */
[----:B------:R0:W-:Y:S04]  /*1cd00*/  STL [R1+0x224], R252 ;  /* 0x000224fc01007387 */ /* 0x0001e80000100800 */
[----:B------:R0:W-:Y:S04]  /*1cd10*/  STL [R1+0x24c], R251 ;  /* 0x00024cfb01007387 */ /* 0x0001e80000100800 */
[----:B------:R0:W-:Y:S04]  /*1cd20*/  STL [R1+0x218], R249 ;  /* 0x000218f901007387 */ /* 0x0001e80000100800 */
[----:B------:R0:W-:Y:S04]  /*1cd30*/  STL [R1+0x244], R246 ;  /* 0x000244f601007387 */ /* 0x0001e80000100800 */
[----:B------:R0:W-:Y:S04]  /*1cd40*/  STL [R1+0x210], R245 ;  /* 0x000210f501007387 */ /* 0x0001e80000100800 */
[----:B------:R0:W-:Y:S01]  /*1cd50*/  STL [R1+0x23c], R243 ;  /* 0x00023cf301007387 */ /* 0x0001e20000100800 */
[----:B------:R-:W-:-:S03]  /*1cd60*/  IADD3 R230, P6, R230, R5, RZ ;  /* 0x00000005e6e67210 */ /* 0x000fc60007fde0ff */
[----:B------:R0:W-:Y:S04]  /*1cd70*/  STL [R1+0x208], R242 ;  /* 0x000208f201007387 */ /* 0x0001e80000100800 */
[----:B------:R0:W-:Y:S04]  /*1cd80*/  STL [R1+0x234], R241 ;  /* 0x000234f101007387 */ /* 0x0001e80000100800 */
[----:B------:R0:W-:Y:S01]  /*1cd90*/  STL [R1+0x200], R239 ;  /* 0x000200ef01007387 */ /* 0x0001e20000100800 */
[----:B------:R-:W-:-:S03]  /*1cda0*/  IMAD.X R226, R226, 0x1, R6, P3 ;  /* 0x00000001e2e27824 */ /* 0x000fc600018e0606 */
[----:B------:R0:W-:Y:S01]  /*1cdb0*/  STL [R1+0x22c], R237 ;  /* 0x00022ced01007387 */ /* 0x0001e20000100800 */
[----:B------:R-:W-:-:S03]  /*1cdc0*/  IMAD.X R225, R225, 0x1, R6, P4 ;  /* 0x00000001e1e17824 */ /* 0x000fc600020e0606 */
[----:B------:R0:W-:Y:S01]  /*1cdd0*/  STL [R1+0x1f8], R236 ;  /* 0x0001f8ec01007387 */ /* 0x0001e20000100800 */
[----:B------:R-:W-:-:S03]  /*1cde0*/  IMAD.X R223, R223, 0x1, R6, P6 ;  /* 0x00000001dfdf7824 */ /* 0x000fc600030e0606 */
[----:B------:R0:W-:Y:S01]  /*1cdf0*/  STL [R1+0x21c], R235 ;  /* 0x00021ceb01007387 */ /* 0x0001e20000100800 */
[----:B------:R-:W-:-:S03]  /*1ce00*/  IMAD.X R224, R224, 0x1, R6, P5 ;  /* 0x00000001e0e07824 */ /* 0x000fc600028e0606 */
[----:B------:R0:W-:Y:S04]  /*1ce10*/  STL [R1+0x1f0], R233 ;  /* 0x0001f0e901007387 */ /* 0x0001e80000100800 */
[----:B------:R0:W-:Y:S04]  /*1ce20*/  STL [R1+0x214], R232 ;  /* 0x000214e801007387 */ /* 0x0001e80000100800 */
[----:B------:R0:W-:Y:S04]  /*1ce30*/  STL [R1+0x1e8], R230 ;  /* 0x0001e8e601007387 */ /* 0x0001e80000100800 */
[----:B------:R0:W-:Y:S04]  /*1ce40*/  STL [R1+0x20c], R229 ;  /* 0x00020ce501007387 */ /* 0x0001e80000100800 */
[----:B------:R0:W-:Y:S04]  /*1ce50*/  STL [R1+0x204], R227 ;  /* 0x000204e301007387 */ /* 0x0001e80000100800 */
[----:B------:R0:W-:Y:S04]  /*1ce60*/  STL [R1+0x1fc], R226 ;  /* 0x0001fce201007387 */ /* 0x0001e80000100800 */
[----:B------:R0:W-:Y:S04]  /*1ce70*/  STL [R1+0x1f4], R225 ;  /* 0x0001f4e101007387 */ /* 0x0001e80000100800 */
[----:B------:R0:W-:Y:S04]  /*1ce80*/  STL [R1+0x1e0], R223 ;  /* 0x0001e0df01007387 */ /* 0x0001e80000100800 */
[----:B------:R0:W-:Y:S01]  /*1ce90*/  STL [R1+0x1ec], R224 ;  /* 0x0001ece001007387 */ /* 0x0001e20000100800 */
[----:B------:R-:W-:-:S02]  /*1cea0*/  WARPGROUP.DEPBAR.LE gsb0, 0x0 ;  /* 0x00008000000079c5 */ /* 0x000fc40000010000 */
[----:B------:R-:W-:Y:S05]  /*1ceb0*/  @P0 BRA `(.L_x_1) ;  /* 0xfffffec400000947 */ /* 0x000fea000383ffff */
[----:B------:R-:W-:Y:S02]  /*1cec0*/  F2FP.BF16.F32.PACK_AB R23, R47, R111 ;  /* 0x0000006f2f17723e */ /* 0x000fe400000010ff */
[----:B------:R-:W-:Y:S02]  /*1ced0*/  F2FP.BF16.F32.PACK_AB R12, R81, R145 ;  /* 0x00000091510c723e */ /* 0x000fe400000010ff */
[----:B-----5:R-:W-:Y:S02]  /*1cee0*/  F2FP.BF16.F32.PACK_AB R17, R82, R146 ;  /* 0x000000925211723e */ /* 0x020fe400000010ff */
[----:B------:R-:W-:Y:S02]  /*1cef0*/  F2FP.BF16.F32.PACK_AB R22, R45, R109 ;  /* 0x0000006d2d16723e */ /* 0x000fe400000010ff */
[----:B------:R-:W-:Y:S02]  /*1cf00*/  F2FP.BF16.F32.PACK_AB R47, R46, R110 ;  /* 0x0000006e2e2f723e */ /* 0x000fe400000010ff */
[----:B------:R-:W-:-:S02]  /*1cf10*/  F2FP.BF16.F32.PACK_AB R11, R54, R118 ;  /* 0x00000076360b723e */ /* 0x000fc400000010ff */
[----:B------:R-:W-:Y:S02]  /*1cf20*/  F2FP.BF16.F32.PACK_AB R13, R83, R147 ;  /* 0x00000093530d723e */ /* 0x000fe400000010ff */
[----:B------:R-:W-:Y:S02]  /*1cf30*/  F2FP.BF16.F32.PACK_AB R18, R48, R112 ;  /* 0x000000703012723e */ /* 0x000fe400000010ff */
[----:B------:R-:W-:Y:S02]  /*1cf40*/  F2FP.BF16.F32.PACK_AB R21, R79, R143 ;  /* 0x0000008f4f15723e */ /* 0x000fe400000010ff */
        /* <DEDUP_REMOVED lines=54> */
[----:B------:R-:W-:-:S07]  /*1d2b0*/  F2FP.BF16.F32.PACK_AB R60, R56, R120 ;  /* 0x00000078383c723e */ /* 0x000fce00000010ff */
.L_x_0:
[----:B------:R-:W1:Y:S01]  /*1d2c0*/  S2R R25, SR_TID.X ;  /* 0x0000000000197919 */ /* 0x000e620000002100 */
[----:B------:R-:W-:Y:S01]  /*1d2d0*/  MOV R153, 0x400 ;  /* 0x0000040000997802 */ /* 0x000fe20000000f00 */
[----:B------:R-:W2:Y:S01]  /*1d2e0*/  LDC.64 R68, c[0x0][0x228] ;  /* 0x00008a00ff447b82 */ /* 0x000ea20000000a00 */
[C---:B------:R-:W-:Y:S01]  /*1d2f0*/  VIADD R30, R0.reuse, 0x3f ;  /* 0x0000003f001e7836 */ /* 0x040fe20000000000 */
[----:B------:R-:W3:Y:S01]  /*1d300*/  S2R R154, SR_CgaCtaId ;  /* 0x00000000009a7919 */ /* 0x000ee20000008800 */
[----:B------:R-:W-:Y:S01]  /*1d310*/  VIADD R28, R0, 0x3 ;  /* 0x00000003001c7836 */ /* 0x000fe20000000000 */
[----:B------:R-:W4:Y:S04]  /*1d320*/  S2R R152, SR_TID.X ;  /* 0x0000000000987919 */ /* 0x000f280000002100 */
[----:B------:R-:W5:Y:S08]  /*1d330*/  LDC R93, c[0x0][0x244] ;  /* 0x00009100ff5d7b82 */ /* 0x000f700000000800 */
[----:B------:R-:W0:Y:S01]  /*1d340*/  LDC.64 R94, c[0x0][0x220] ;  /* 0x00008800ff5e7b82 */ /* 0x000e220000000a00 */
[----:B--2---:R-:W-:-:S07]  /*1d350*/  ISETP.GE.AND P0, PT, R30, R69, PT ;  /* 0x000000451e00720c */ /* 0x004fce0003f06270 */
[----:B------:R-:W2:Y:S08]  /*1d360*/  LDC R71, c[0x0][0x248] ;  /* 0x00009200ff477b82 */ /* 0x000eb00000000800 */
[----:B------:R-:W-:Y:S01]  /*1d370*/  BAR.SYNC.DEFER_BLOCKING 0x0 ;  /* 0x0000000000007b1d */ /* 0x000fe20000010000 */
[----:B------:R-:W-:Y:S02]  /*1d380*/  ISETP.GE.AND P3, PT, R28, R69, PT ;  /* 0x000000451c00720c */ /* 0x000fe40003f66270 */
[----:B------:R-:W-:Y:S01]  /*1d390*/  ISETP.GE.AND P4, PT, R2, R68, PT ;  /* 0x000000440200720c */ /* 0x000fe20003f86270 */
[----:B-1----:R-:W-:-:S02]  /*1d3a0*/  IMAD.SHL.U32 R24, R25, 0x10, RZ ;  /* 0x0000001019187824 */ /* 0x002fc400078e00ff */
[C---:B------:R-:W-:Y:S01]  /*1d3b0*/  IMAD.SHL.U32 R26, R25.reuse, 0x40, RZ ;  /* 0x00000040191a7824 */ /* 0x040fe200078e00ff */
[----:B------:R-:W-:Y:S01]  /*1d3c0*/  ISETP.LT.AND P4, PT, R0, R69, !P4 ;  /* 0x000000450000720c */ /* 0x000fe20006781270 */
[----:B------:R-:W-:Y:S01]  /*1d3d0*/  IMAD.SHL.U32 R25, R25, 0x8, RZ ;  /* 0x0000000819197824 */ /* 0x000fe200078e00ff */
[----:B------:R-:W-:Y:S02]  /*1d3e0*/  LOP3.LUT R24, R24, 0xf0, RZ, 0xc0, !PT ;  /* 0x000000f018187812 */ /* 0x000fe400078ec0ff */
[----:B------:R-:W-:Y:S01]  /*1d3f0*/  LOP3.LUT R27, R26, 0x400, RZ, 0xc0, !PT ;  /* 0x000004001a1b7812 */ /* 0x000fe200078ec0ff */
[----:B------:R-:W-:Y:S01]  /*1d400*/  VIADD R26, R0, 0x2 ;  /* 0x00000002001a7836 */ /* 0x000fe20000000000 */
[----:B---3--:R-:W-:Y:S02]  /*1d410*/  LEA R153, R154, R153, 0x18 ;  /* 0x000000999a997211 */ /* 0x008fe400078ec0ff */
[----:B------:R-:W-:Y:S02]  /*1d420*/  LOP3.LUT R25, R25, 0x300, RZ, 0xc0, !PT ;  /* 0x0000030019197812 */ /* 0x000fe400078ec0ff */
[----:B------:R-:W-:-:S02]  /*1d430*/  IADD3 R24, R27, R153, R24 ;  /* 0x000000991b187210 */ /* 0x000fc40007ffe018 */
[----:B----4-:R-:W-:Y:S02]  /*1d440*/  LOP3.LUT R152, R152, 0x7f, RZ, 0xc0, !PT ;  /* 0x0000007f98987812 */ /* 0x010fe400078ec0ff */
[-C--:B------:R-:W-:Y:S01]  /*1d450*/  ISETP.GE.AND P5, PT, R26, R69.reuse, PT ;  /* 0x000000451a00720c */ /* 0x080fe20003fa6270 */
[----:B------:R-:W-:Y:S02]  /*1d460*/  IMAD.IADD R92, R25, 0x1, R24 ;  /* 0x00000001195c7824 */ /* 0x000fe400078e0218 */
[----:B------:R-:W-:Y:S02]  /*1d470*/  IMAD R70, R152, 0x10, R153 ;  /* 0x0000001098467824 */ /* 0x000fe400078e0299 */
[----:B------:R-:W-:Y:S01]  /*1d480*/  VIADD R24, R0, 0x1 ;  /* 0x0000000100187836 */ /* 0x000fe20000000000 */
[----:B------:R-:W-:Y:S01]  /*1d490*/  STSM.16.M88.4 [R92], R60 ;  /* 0x0000003c5c007844 */ /* 0x000fe20000000200 */
[----:B------:R-:W-:Y:S03]  /*1d4a0*/  BAR.SYNC.DEFER_BLOCKING 0x0 ;  /* 0x0000000000007b1d */ /* 0x000fe60000010000 */
[----:B------:R-:W-:-:S03]  /*1d4b0*/  ISETP.GE.AND P1, PT, R24, R69, PT ;  /* 0x000000451800720c */ /* 0x000fc60003f26270 */
[----:B------:R-:W1:Y:S02]  /*1d4c0*/  LDS.128 R88, [R70] ;  /* 0x0000000046587984 */ /* 0x000e640000000c00 */
[----:B------:R-:W-:Y:S06]  /*1d4d0*/  BAR.SYNC.DEFER_BLOCKING 0x0 ;  /* 0x0000000000007b1d */ /* 0x000fec0000010000 */
[----:B------:R-:W-:Y:S02]  /*1d4e0*/  STSM.16.M88.4 [R92], R32 ;  /* 0x000000205c007844 */ /* 0x000fe40000000200 */
[----:B------:R-:W-:Y:S06]  /*1d4f0*/  BAR.SYNC.DEFER_BLOCKING 0x0 ;  /* 0x0000000000007b1d */ /* 0x000fec0000010000 */
[----:B------:R-:W3:Y:S02]  /*1d500*/  LDS.128 R84, [R70] ;  /* 0x0000000046547984 */ /* 0x000ee40000000c00 */
[----:B------:R-:W-:Y:S06]  /*1d510*/  BAR.SYNC.DEFER_BLOCKING 0x0 ;  /* 0x0000000000007b1d */ /* 0x000fec0000010000 */
[----:B------:R-:W-:Y:S02]  /*1d520*/  STSM.16.M88.4 [R92], R64 ;  /* 0x000000405c007844 */ /* 0x000fe40000000200 */
[----:B------:R-:W-:Y:S06]  /*1d530*/  BAR.SYNC.DEFER_BLOCKING 0x0 ;  /* 0x0000000000007b1d */ /* 0x000fec0000010000 */
[----:B------:R-:W4:Y:S02]  /*1d540*/  LDS.128 R24, [R70] ;  /* 0x0000000046187984 */ /* 0x000f240000000c00 */
        /* <DEDUP_REMOVED lines=15> */
[----:B------:R-:W-:Y:S02]  /*1d640*/  LDS.128 R40, [R70] ;  /* 0x0000000046287984 */ /* 0x000fe40000000c00 */
[----:B------:R-:W-:Y:S06]  /*1d650*/  BAR.SYNC.DEFER_BLOCKING 0x0 ;  /* 0x0000000000007b1d */ /* 0x000fec0000010000 */
[----:B------:R5:W-:Y:S02]  /*1d660*/  STSM.16.M88.4 [R92], R72 ;  /* 0x000000485c007844 */ /* 0x000be40000000200 */
[----:B------:R-:W-:Y:S01]  /*1d670*/  BAR.SYNC.DEFER_BLOCKING 0x0 ;  /* 0x0000000000007b1d */ /* 0x000fe20000010000 */
[----:B-----5:R-:W-:-:S04]  /*1d680*/  IMAD R73, R2, R93, RZ ;  /* 0x0000005d02497224 */ /* 0x020fc800078e02ff */
[----:B------:R-:W-:Y:S01]  /*1d690*/  IMAD R74, R93, 0x80, R73 ;  /* 0x000000805d4a7824 */ /* 0x000fe200078e0249 */
[----:B0-----:R-:W-:-:S04]  /*1d6a0*/  LEA R72, P2, R73, R94, 0x1 ;  /* 0x0000005e49487211 */ /* 0x001fc800078408ff */
[----:B------:R-:W-:Y:S02]  /*1d6b0*/  LEA.HI.X.SX32 R73, R73, R95, 0x1, P2 ;  /* 0x0000005f49497211 */ /* 0x000fe400010f0eff */
[----:B------:R-:W-:Y:S01]  /*1d6c0*/  ISETP.GE.AND P2, PT, R0, R69, PT ;  /* 0x000000450000720c */ /* 0x000fe20003f46270 */
[----:B------:R-:W-:Y:S01]  /*1d6d0*/  LDS.128 R48, [R70] ;  /* 0x0000000046307984 */ /* 0x000fe20000000c00 */
[----:B------:R-:W-:Y:S02]  /*1d6e0*/  BAR.SYNC.DEFER_BLOCKING 0x0 ;  /* 0x0000000000007b1d */ /* 0x000fe40000010000 */
[----:B------:R-:W-:-:S04]  /*1d6f0*/  ISETP.LT.AND P2, PT, R3, R68, !P2 ;  /* 0x000000440300720c */ /* 0x000fc80005741270 */
[----:B------:R-:W-:Y:S02]  /*1d700*/  STSM.16.M88.4 [R92], R80 ;  /* 0x000000505c007844 */ /* 0x000fe40000000200 */
[----:B------:R-:W-:Y:S06]  /*1d710*/  BAR.SYNC.DEFER_BLOCKING 0x0 ;  /* 0x0000000000007b1d */ /* 0x000fec0000010000 */
[----:B------:R-:W0:Y:S02]  /*1d720*/  LDS.128 R52, [R70] ;  /* 0x0000000046347984 */ /* 0x000e240000000c00 */
[----:B------:R-:W-:Y:S06]  /*1d730*/  BAR.SYNC.DEFER_BLOCKING 0x0 ;  /* 0x0000000000007b1d */ /* 0x000fec0000010000 */
[----:B------:R2:W-:Y:S02]  /*1d740*/  STSM.16.M88.4 [R92], R76 ;  /* 0x0000004c5c007844 */ /* 0x0005e40000000200 */
[----:B------:R-:W-:Y:S01]  /*1d750*/  BAR.SYNC.DEFER_BLOCKING 0x0 ;  /* 0x0000000000007b1d */ /* 0x000fe20000010000 */
[----:B--2---:R-:W-:Y:S01]  /*1d760*/  IMAD R77, R0, R71, RZ ;  /* 0x00000047004d7224 */ /* 0x004fe200078e02ff */
[----:B-1----:R-:W-:Y:S01]  /*1d770*/  PRMT R78, R88, 0x7632, R78 ;  /* 0x00007632584e7816 */ /* 0x002fe2000000004e */
[----:B------:R-:W-:-:S03]  /*1d780*/  VIADD R76, R0, 0x5 ;  /* 0x00000005004c7836 */ /* 0x000fc60000000000 */
[----:B------:R-:W1:Y:S02]  /*1d790*/  LDS.128 R56, [R70] ;  /* 0x0000000046387984 */ /* 0x000e640000000c00 */
[----:B------:R-:W-:Y:S06]  /*1d7a0*/  BAR.SYNC.DEFER_BLOCKING 0x0 ;  /* 0x0000000000007b1d */ /* 0x000fec0000010000 */
[----:B------:R-:W-:Y:S02]  /*1d7b0*/  STSM.16.M88.4 [R92], R44 ;  /* 0x0000002c5c007844 */ /* 0x000fe40000000200 */
[----:B------:R-:W-:Y:S06]  /*1d7c0*/  BAR.SYNC.DEFER_BLOCKING 0x0 ;  /* 0x0000000000007b1d */ /* 0x000fec0000010000 */
[----:B------:R-:W2:Y:S02]  /*1d7d0*/  LDS.128 R60, [R70] ;  /* 0x00000000463c7984 */ /* 0x000ea40000000c00 */
[----:B------:R-:W-:Y:S06]  /*1d7e0*/  BAR.SYNC.DEFER_BLOCKING 0x0 ;  /* 0x0000000000007b1d */ /* 0x000fec0000010000 */
[----:B------:R5:W-:Y:S02]  /*1d7f0*/  STSM.16.M88.4 [R92], R20 ;  /* 0x000000145c007844 */ /* 0x000be40000000200 */
[----:B------:R-:W-:Y:S01]  /*1d800*/  BAR.SYNC.DEFER_BLOCKING 0x0 ;  /* 0x0000000000007b1d */ /* 0x000fe20000010000 */
[----:B-----5:R-:W-:Y:S01]  /*1d810*/  LEA R20, P6, R74, R94, 0x1 ;  /* 0x0000005e4a147211 */ /* 0x020fe200078c08ff */
[----:B------:R-:W-:-:S03]  /*1d820*/  IMAD.WIDE R22, R77, 0x2, R72 ;  /* 0x000000024d167825 */ /* 0x000fc600078e0248 */
[----:B------:R-:W-:Y:S02]  /*1d830*/  LEA.HI.X.SX32 R21, R74, R95, 0x1, P6 ;  /* 0x0000005f4a157211 */ /* 0x000fe400030f0eff */
[-C--:B------:R-:W-:Y:S02]  /*1d840*/  ISETP.LT.AND P6, PT, R2, R68.reuse, !P5 ;  /* 0x000000440200720c */ /* 0x080fe40006fc1270 */
[----:B------:R-:W-:Y:S01]  /*1d850*/  ISETP.LT.AND P5, PT, R3, R68, !P5 ;  /* 0x000000440300720c */ /* 0x000fe20006fa1270 */
[C---:B------:R-:W-:Y:S01]  /*1d860*/  IMAD.WIDE R74, R77.reuse, 0x2, R20 ;  /* 0x000000024d4a7825 */ /* 0x040fe200078e0214 */
[----:B------:R-:W5:Y:S03]  /*1d870*/  LDS.128 R64, [R70] ;  /* 0x0000000046407984 */ /* 0x000f660000000c00 */
[--C-:B------:R-:W-:Y:S01]  /*1d880*/  IMAD.IADD R77, R77, 0x1, R71.reuse ;  /* 0x000000014d4d7824 */ /* 0x100fe200078e0247 */
[----:B------:R-:W-:Y:S03]  /*1d890*/  BAR.SYNC.DEFER_BLOCKING 0x0 ;  /* 0x0000000000007b1d */ /* 0x000fe60000010000 */
[----:B------:R-:W-:-:S03]  /*1d8a0*/  IMAD.IADD R79, R77, 0x1, R71 ;  /* 0x000000014d4f7824 */ /* 0x000fc600078e0247 */
[----:B------:R-:W-:Y:S02]  /*1d8b0*/  STSM.16.M88.4 [R92], R16 ;  /* 0x000000105c007844 */ /* 0x000fe40000000200 */
[----:B------:R-:W-:Y:S06]  /*1d8c0*/  BAR.SYNC.DEFER_BLOCKING 0x0 ;  /* 0x0000000000007b1d */ /* 0x000fec0000010000 */
[----:B------:R-:W5:Y:S02]  /*1d8d0*/  LDS.128 R44, [R70] ;  /* 0x00000000462c7984 */ /* 0x000f640000000c00 */
[----:B------:R-:W-:Y:S06]  /*1d8e0*/  BAR.SYNC.DEFER_BLOCKING 0x0 ;  /* 0x0000000000007b1d */ /* 0x000fec0000010000 */
[----:B------:R-:W-:Y:S02]  /*1d8f0*/  STSM.16.M88.4 [R92], R12 ;  /* 0x0000000c5c007844 */ /* 0x000fe40000000200 */
[----:B------:R-:W-:Y:S06]  /*1d900*/  BAR.SYNC.DEFER_BLOCKING 0x0 ;  /* 0x0000000000007b1d */ /* 0x000fec0000010000 */
[----:B------:R-:W5:Y:S02]  /*1d910*/  LDS.128 R16, [R70] ;  /* 0x0000000046107984 */ /* 0x000f640000000c00 */
[----:B------:R-:W-:Y:S06]  /*1d920*/  BAR.SYNC.DEFER_BLOCKING 0x0 ;  /* 0x0000000000007b1d */ /* 0x000fec0000010000 */
[----:B------:R3:W-:Y:S02]  /*1d930*/  STSM.16.M88.4 [R92], R8 ;  /* 0x000000085c007844 */ /* 0x0007e40000000200 */
[----:B------:R-:W-:Y:S01]  /*1d940*/  BAR.SYNC.DEFER_BLOCKING 0x0 ;  /* 0x0000000000007b1d */ /* 0x000fe20000010000 */
[----:B---3--:R-:W-:-:S02]  /*1d950*/  VIADD R8, R0, 0x4 ;  /* 0x0000000400087836 */ /* 0x008fc40000000000 */
[----:B------:R-:W-:-:S03]  /*1d960*/  IMAD.WIDE R10, R79, 0x2, R20 ;  /* 0x000000024f0a7825 */ /* 0x000fc600078e0214 */
[----:B------:R-:W3:Y:S02]  /*1d970*/  LDS.128 R12, [R70] ;  /* 0x00000000460c7984 */ /* 0x000ee40000000c00 */
[----:B------:R-:W-:Y:S06]  /*1d980*/  BAR.SYNC.DEFER_BLOCKING 0x0 ;  /* 0x0000000000007b1d */ /* 0x000fec0000010000 */
[----:B------:R4:W-:Y:S02]  /*1d990*/  STSM.16.M88.4 [R92], R4 ;  /* 0x000000045c007844 */ /* 0x0009e40000000200 */
[----:B------:R-:W-:Y:S01]  /*1d9a0*/  BAR.SYNC.DEFER_BLOCKING 0x0 ;  /* 0x0000000000007b1d */ /* 0x000fe20000010000 */
[----:B----4-:R-:W-:-:S04]  /*1d9b0*/  IMAD.WIDE R4, R77, 0x2, R72 ;  /* 0x000000024d047825 */ /* 0x010fc800078e0248 */
[----:B------:R-:W-:Y:S01]  /*1d9c0*/  IMAD.WIDE R6, R77, 0x2, R20 ;  /* 0x000000024d067825 */ /* 0x000fe200078e0214 */
[----:B------:R4:W-:Y:S01]  /*1d9d0*/  @P4 STG.E.U16 desc[UR60][R22.64], R88 ;  /* 0x0000005816004986 */ /* 0x0009e2000c10153c */
[----:B------:R-:W-:Y:S02]  /*1d9e0*/  ISETP.GE.AND P4, PT, R8, R69, PT ;  /* 0x000000450800720c */ /* 0x000fe40003f86270 */
[C---:B------:R-:W-:Y:S01]  /*1d9f0*/  IMAD.WIDE R8, R79.reuse, 0x2, R72 ;  /* 0x000000024f087825 */ /* 0x040fe200078e0248 */
[----:B------:R0:W-:Y:S01]  /*1da00*/  @P2 STG.E.U16 desc[UR60][R74.64], R78 ;  /* 0x0000004e4a002986 */ /* 0x0001e2000c10153c */
[-C--:B------:R-:W-:Y:S02]  /*1da10*/  ISETP.LT.AND P2, PT, R2, R68.reuse, !P1 ;  /* 0x000000440200720c */ /* 0x080fe40004f41270 */
[----:B------:R-:W-:Y:S01]  /*1da20*/  IMAD.IADD R79, R79, 0x1, R71 ;  /* 0x000000014f4f7824 */ /* 0x000fe200078e0247 */
[----:B------:R-:W-:-:S03]  /*1da30*/  ISETP.LT.AND P1, PT, R3, R68, !P1 ;  /* 0x000000440300720c */ /* 0x000fc60004f21270 */
[----:B----4-:R-:W-:Y:S02]  /*1da40*/  IMAD.IADD R23, R79, 0x1, R71 ;  /* 0x000000014f177824 */ /* 0x010fe400078e0247 */
[----:B------:R-:W-:Y:S01]  /*1da50*/  VIADD R22, R0, 0x6 ;  /* 0x0000000600167836 */ /* 0x000fe20000000000 */
[----:B0-----:R-:W-:-:S04]  /*1da60*/  PRMT R74, R84, 0x7632, R74 ;  /* 0x00007632544a7816 */ /* 0x001fc8000000004a */
[----:B------:R0:W-:Y:S01]  /*1da70*/  @P2 STG.E.U16 desc[UR60][R4.64], R84 ;  /* 0x0000005404002986 */ /* 0x0001e2000c10153c */
[----:B------:R-:W-:Y:S02]  /*1da80*/  PRMT R75, R89, 0x7632, R75 ;  /* 0x00007632594b7816 */ /* 0x000fe4000000004b */
[-C--:B------:R-:W-:Y:S01]  /*1da90*/  ISETP.GE.AND P2, PT, R76, R69.reuse, PT ;  /* 0x000000454c00720c */ /* 0x080fe20003f46270 */
[----:B------:R4:W-:Y:S01]  /*1daa0*/  @P1 STG.E.U16 desc[UR60][R6.64], R74 ;  /* 0x0000004a06001986 */ /* 0x0009e2000c10153c */
[CC--:B------:R-:W-:Y:S02]  /*1dab0*/  ISETP.LT.AND P1, PT, R2.reuse, R68.reuse, !P3 ;  /* 0x000000440200720c */ /* 0x0c0fe40005f21270 */
[CC--:B------:R-:W-:Y:S01]  /*1dac0*/  ISETP.LT.AND P3, PT, R3.reuse, R68.reuse, !P3 ;  /* 0x000000440300720c */ /* 0x0c0fe20005f61270 */
[----:B------:R1:W-:Y:S01]  /*1dad0*/  @P6 STG.E.U16 desc[UR60][R8.64], R89 ;  /* 0x0000005908006986 */ /* 0x0003e2000c10153c */
[-C--:B------:R-:W-:Y:S02]  /*1dae0*/  ISETP.LT.AND P6, PT, R2, R68.reuse, !P4 ;  /* 0x000000440200720c */ /* 0x080fe400067c1270 */
[----:B------:R-:W-:Y:S01]  /*1daf0*/  ISETP.LT.AND P4, PT, R3, R68, !P4 ;  /* 0x000000440300720c */ /* 0x000fe20006781270 */
[----:B0-----:R-:W-:Y:S01]  /*1db00*/  IMAD.WIDE R4, R79, 0x2, R72 ;  /* 0x000000024f047825 */ /* 0x001fe200078e0248 */
[----:B------:R0:W-:Y:S01]  /*1db10*/  @P5 STG.E.U16 desc[UR60][R10.64], R75 ;  /* 0x0000004b0a005986 */ /* 0x0001e2000c10153c */
[----:B------:R-:W-:-:S02]  /*1db20*/  ISETP.GE.AND P5, PT, R22, R69, PT ;  /* 0x000000451600720c */ /* 0x000fc40003fa6270 */
[----:B----4-:R-:W-:Y:S01]  /*1db30*/  IMAD.WIDE R6, R79, 0x2, R20 ;  /* 0x000000024f067825 */ /* 0x010fe200078e0214 */
[----:B------:R-:W-:Y:S01]  /*1db40*/  PRMT R74, R85, 0x7632, R74 ;  /* 0x00007632554a7816 */ /* 0x000fe2000000004a */
[----:B------:R-:W-:Y:S01]  /*1db50*/  @P1 STG.E.U16 desc[UR60][R4.64], R85 ;  /* 0x0000005504001986 */ /* 0x000fe2000c10153c */
[----:B------:R-:W-:Y:S01]  /*1db60*/  PRMT R76, R90, 0x7632, R76 ;  /* 0x000076325a4c7816 */ /* 0x000fe2000000004c */
[----:B-1----:R-:W-:Y:S02]  /*1db70*/  IMAD.WIDE R8, R23, 0x2, R72 ;  /* 0x0000000217087825 */ /* 0x002fe400078e0248 */
[----:B------:R1:W-:Y:S01]  /*1db80*/  @P3 STG.E.U16 desc[UR60][R6.64], R74 ;  /* 0x0000004a06003986 */ /* 0x0003e2000c10153c */
[-C--:B------:R-:W-:Y:S01]  /*1db90*/  ISETP.LT.AND P3, PT, R2, R68.reuse, !P2 ;  /* 0x000000440200720c */ /* 0x080fe20005761270 */
[----:B------:R-:W-:Y:S01]  /*1dba0*/  VIADD R22, R0, 0x7 ;  /* 0x0000000700167836 */ /* 0x000fe20000000000 */
[-C--:B------:R-:W-:Y:S01]  /*1dbb0*/  ISETP.LT.AND P2, PT, R3, R68.reuse, !P2 ;  /* 0x000000440300720c */ /* 0x080fe20005741270 */
[----:B0-----:R-:W-:Y:S01]  /*1dbc0*/  IMAD.WIDE R10, R23, 0x2, R20 ;  /* 0x00000002170a7825 */ /* 0x001fe200078e0214 */
[----:B------:R0:W-:Y:S01]  /*1dbd0*/  @P6 STG.E.U16 desc[UR60][R8.64], R90 ;  /* 0x0000005a08006986 */ /* 0x0001e2000c10153c */
[----:B------:R-:W-:-:S02]  /*1dbe0*/  ISETP.LT.AND P6, PT, R2, R68, !P5 ;  /* 0x000000440200720c */ /* 0x000fc40006fc1270 */
[--C-:B------:R-:W-:Y:S01]  /*1dbf0*/  IMAD.IADD R23, R23, 0x1, R71.reuse ;  /* 0x0000000117177824 */ /* 0x100fe200078e0247 */
[-C--:B------:R-:W-:Y:S01]  /*1dc00*/  ISETP.GE.AND P1, PT, R22, R69.reuse, PT ;  /* 0x000000451600720c */ /* 0x080fe20003f26270 */
[----:B------:R-:W-:Y:S01]  /*1dc10*/  VIADD R22, R0, 0x8 ;  /* 0x0000000800167836 */ /* 0x000fe20000000000 */
[----:B------:R4:W-:Y:S01]  /*1dc20*/  @P4 STG.E.U16 desc[UR60][R10.64], R76 ;  /* 0x0000004c0a004986 */ /* 0x0009e2000c10153c */
[C---:B------:R-:W-:Y:S01]  /*1dc30*/  IMAD.IADD R75, R23.reuse, 0x1, R71 ;  /* 0x00000001174b7824 */ /* 0x040fe200078e0247 */
[----:B-1----:R-:W-:Y:S01]  /*1dc40*/  PRMT R74, R86, 0x7632, R74 ;  /* 0x00007632564a7816 */ /* 0x002fe2000000004a */
[----:B------:R-:W-:Y:S01]  /*1dc50*/  IMAD.WIDE R4, R23, 0x2, R72 ;  /* 0x0000000217047825 */ /* 0x000fe200078e0248 */
[-C--:B------:R-:W-:Y:S02]  /*1dc60*/  ISETP.LT.AND P5, PT, R3, R68.reuse, !P5 ;  /* 0x000000440300720c */ /* 0x080fe40006fa1270 */
[----:B------:R-:W-:Y:S01]  /*1dc70*/  ISETP.GE.AND P4, PT, R22, R69, PT ;  /* 0x000000451600720c */ /* 0x000fe20003f86270 */
[----:B------:R-:W-:Y:S01]  /*1dc80*/  IMAD.WIDE R6, R23, 0x2, R20 ;  /* 0x0000000217067825 */ /* 0x000fe200078e0214 */
[----:B------:R-:W-:Y:S03]  /*1dc90*/  @P3 STG.E.U16 desc[UR60][R4.64], R86 ;  /* 0x0000005604003986 */ /* 0x000fe6000c10153c */
[----:B0-----:R-:W-:Y:S01]  /*1dca0*/  IMAD.WIDE R8, R75, 0x2, R72 ;  /* 0x000000024b087825 */ /* 0x001fe200078e0248 */
[----:B------:R0:W-:Y:S01]  /*1dcb0*/  @P2 STG.E.U16 desc[UR60][R6.64], R74 ;  /* 0x0000004a06002986 */ /* 0x0001e2000c10153c */
[----:B------:R-:W-:-:S02]  /*1dcc0*/  ISETP.LT.AND P2, PT, R2, R68, !P1 ;  /* 0x000000440200720c */ /* 0x000fc40004f41270 */
[-C--:B------:R-:W-:Y:S01]  /*1dcd0*/  ISETP.LT.AND P1, PT, R3, R68.reuse, !P1 ;  /* 0x000000440300720c */ /* 0x080fe20004f21270 */
[----:B------:R-:W-:Y:S01]  /*1dce0*/  VIADD R22, R0, 0x9 ;  /* 0x0000000900167836 */ /* 0x000fe20000000000 */
[----:B------:R1:W-:Y:S01]  /*1dcf0*/  @P6 STG.E.U16 desc[UR60][R8.64], R91 ;  /* 0x0000005b08006986 */ /* 0x0003e2000c10153c */
[----:B----4-:R-:W-:Y:S01]  /*1dd00*/  IMAD.WIDE R10, R75, 0x2, R20 ;  /* 0x000000024b0a7825 */ /* 0x010fe200078e0214 */
[-C--:B------:R-:W-:Y:S02]  /*1dd10*/  ISETP.LT.AND P6, PT, R2, R68.reuse, !P4 ;  /* 0x000000440200720c */ /* 0x080fe400067c1270 */
[----:B------:R-:W-:Y:S01]  /*1dd20*/  PRMT R76, R91, 0x7632, R76 ;  /* 0x000076325b4c7816 */ /* 0x000fe2000000004c */
[--C-:B------:R-:W-:Y:S01]  /*1dd30*/  IMAD.IADD R75, R75, 0x1, R71.reuse ;  /* 0x000000014b4b7824 */ /* 0x100fe200078e0247 */
[----:B------:R-:W-:Y:S01]  /*1dd40*/  ISETP.GE.AND P3, PT, R22, R69, PT ;  /* 0x000000451600720c */ /* 0x000fe20003f66270 */
[----:B------:R-:W-:Y:S01]  /*1dd50*/  VIADD R22, R0, 0xa ;  /* 0x0000000a00167836 */ /* 0x000fe20000000000 */
[----:B0-----:R-:W-:Y:S01]  /*1dd60*/  PRMT R74, R87, 0x7632, R74 ;  /* 0x00007632574a7816 */ /* 0x001fe2000000004a */
[C---:B------:R-:W-:Y:S01]  /*1dd70*/  IMAD.IADD R23, R75.reuse, 0x1, R71 ;  /* 0x000000014b177824 */ /* 0x040fe200078e0247 */
[----:B------:R0:W-:Y:S01]  /*1dd80*/  @P5 STG.E.U16 desc[UR60][R10.64], R76 ;  /* 0x0000004c0a005986 */ /* 0x0001e2000c10153c */
[----:B------:R-:W-:Y:S01]  /*1dd90*/  IMAD.WIDE R4, R75, 0x2, R72 ;  /* 0x000000024b047825 */ /* 0x000fe200078e0248 */
[----:B------:R-:W-:-:S02]  /*1dda0*/  ISETP.LT.AND P4, PT, R3, R68, !P4 ;  /* 0x000000440300720c */ /* 0x000fc40006781270 */
[----:B------:R-:W-:Y:S01]  /*1ddb0*/  ISETP.GE.AND P5, PT, R22, R69, PT ;  /* 0x000000451600720c */ /* 0x000fe20003fa6270 */
[----:B------:R-:W-:Y:S01]  /*1ddc0*/  IMAD.WIDE R6, R75, 0x2, R20 ;  /* 0x000000024b067825 */ /* 0x000fe200078e0214 */
[----:B------:R4:W-:Y:S03]  /*1ddd0*/  @P2 STG.E.U16 desc[UR60][R4.64], R87 ;  /* 0x0000005704002986 */ /* 0x0009e6000c10153c */
[C---:B-1----:R-:W-:Y:S01]  /*1dde0*/  IMAD.WIDE R8, R23.reuse, 0x2, R72 ;  /* 0x0000000217087825 */ /* 0x042fe200078e0248 */
[----:B------:R-:W-:Y:S01]  /*1ddf0*/  @P1 STG.E.U16 desc[UR60][R6.64], R74 ;  /* 0x0000004a06001986 */ /* 0x000fe2000c10153c */
[-C--:B------:R-:W-:Y:S02]  /*1de00*/  ISETP.LT.AND P1, PT, R2, R68.reuse, !P3 ;  /* 0x000000440200720c */ /* 0x080fe40005f21270 */
[----:B0-----:R-:W-:Y:S01]  /*1de10*/  IMAD.WIDE R10, R23, 0x2, R20 ;  /* 0x00000002170a7825 */ /* 0x001fe200078e0214 */
[----:B------:R0:W-:Y:S01]  /*1de20*/  @P6 STG.E.U16 desc[UR60][R8.64], R24 ;  /* 0x0000001808006986 */ /* 0x0001e2000c10153c */
[----:B------:R-:W-:-:S02]  /*1de30*/  ISETP.LT.AND P3, PT, R3, R68, !P3 ;  /* 0x000000440300720c */ /* 0x000fc40005f61270 */
[--C-:B------:R-:W-:Y:S01]  /*1de40*/  IMAD.IADD R23, R23, 0x1, R71.reuse ;  /* 0x0000000117177824 */ /* 0x100fe200078e0247 */
[-C--:B------:R-:W-:Y:S01]  /*1de50*/  ISETP.LT.AND P6, PT, R2, R68.reuse, !P5 ;  /* 0x000000440200720c */ /* 0x080fe20006fc1270 */
[----:B------:R-:W-:Y:S01]  /*1de60*/  VIADD R22, R0, 0xb ;  /* 0x0000000b00167836 */ /* 0x000fe20000000000 */
[----:B------:R-:W-:Y:S01]  /*1de70*/  ISETP.LT.AND P5, PT, R3, R68, !P5 ;  /* 0x000000440300720c */ /* 0x000fe20006fa1270 */
[C---:B------:R-:W-:Y:S01]  /*1de80*/  IMAD.IADD R75, R23.reuse, 0x1, R71 ;  /* 0x00000001174b7824 */ /* 0x040fe200078e0247 */
[----:B------:R-:W-:Y:S01]  /*1de90*/  PRMT R76, R24, 0x7632, R76 ;  /* 0x00007632184c7816 */ /* 0x000fe2000000004c */
[C---:B----4-:R-:W-:Y:S01]  /*1dea0*/  IMAD.WIDE R4, R23.reuse, 0x2, R72 ;  /* 0x0000000217047825 */ /* 0x050fe200078e0248 */
[----:B------:R-:W-:Y:S02]  /*1deb0*/  ISETP.GE.AND P2, PT, R22, R69, PT ;  /* 0x000000451600720c */ /* 0x000fe40003f46270 */
[----:B0-----:R-:W-:Y:S01]  /*1dec0*/  PRMT R24, R28, 0x7632, R24 ;  /* 0x000076321c187816 */ /* 0x001fe20000000018 */
[----:B------:R-:W-:Y:S01]  /*1ded0*/  VIADD R22, R0, 0xc ;  /* 0x0000000c00167836 */ /* 0x000fe20000000000 */
[----:B------:R0:W-:Y:S01]  /*1dee0*/  @P4 STG.E.U16 desc[UR60][R10.64], R76 ;  /* 0x0000004c0a004986 */ /* 0x0001e2000c10153c */
[----:B------:R-:W-:Y:S01]  /*1def0*/  IMAD.WIDE R6, R23, 0x2, R20 ;  /* 0x0000000217067825 */ /* 0x000fe200078e0214 */
[----:B------:R-:W-:-:S02]  /*1df00*/  PRMT R74, R25, 0x7632, R74 ;  /* 0x00007632194a7816 */ /* 0x000fc4000000004a */
[----:B------:R-:W-:Y:S01]  /*1df10*/  @P1 STG.E.U16 desc[UR60][R4.64], R28 ;  /* 0x0000001c04001986 */ /* 0x000fe2000c10153c */
[C---:B------:R-:W-:Y:S01]  /*1df20*/  IMAD.WIDE R8, R75.reuse, 0x2, R72 ;  /* 0x000000024b087825 */ /* 0x040fe200078e0248 */
[----:B------:R-:W-:Y:S02]  /*1df30*/  ISETP.GE.AND P4, PT, R22, R69, PT ;  /* 0x000000451600720c */ /* 0x000fe40003f86270 */
[----:B------:R1:W-:Y:S01]  /*1df40*/  @P3 STG.E.U16 desc[UR60][R6.64], R24 ;  /* 0x0000001806003986 */ /* 0x0003e2000c10153c */
[----:B------:R-:W-:Y:S02]  /*1df50*/  VIADD R22, R0, 0xd ;  /* 0x0000000d00167836 */ /* 0x000fe40000000000 */
[----:B0-----:R-:W-:Y:S01]  /*1df60*/  IMAD.WIDE R10, R75, 0x2, R20 ;  /* 0x000000024b0a7825 */ /* 0x001fe200078e0214 */
[----:B------:R0:W-:Y:S01]  /*1df70*/  @P6 STG.E.U16 desc[UR60][R8.64], R25 ;  /* 0x0000001908006986 */ /* 0x0001e2000c10153c */
[CC--:B------:R-:W-:Y:S02]  /*1df80*/  ISETP.LT.AND P6, PT, R2.reuse, R68.reuse, !P2 ;  /* 0x000000440200720c */ /* 0x0c0fe400057c1270 */
[-C--:B------:R-:W-:Y:S01]  /*1df90*/  ISETP.LT.AND P2, PT, R3, R68.reuse, !P2 ;  /* 0x000000440300720c */ /* 0x080fe20005741270 */
[----:B------:R4:W-:Y:S01]  /*1dfa0*/  @P5 STG.E.U16 desc[UR60][R10.64], R74 ;  /* 0x0000004a0a005986 */ /* 0x0009e2000c10153c */
[----:B------:R-:W-:Y:S01]  /*1dfb0*/  IMAD.IADD R75, R75, 0x1, R71 ;  /* 0x000000014b4b7824 */ /* 0x000fe200078e0247 */
[----:B------:R-:W-:-:S02]  /*1dfc0*/  ISETP.LT.AND P5, PT, R2, R68, !P4 ;  /* 0x000000440200720c */ /* 0x000fc400067a1270 */
[-C--:B------:R-:W-:Y:S01]  /*1dfd0*/  ISETP.LT.AND P4, PT, R3, R68.reuse, !P4 ;  /* 0x000000440300720c */ /* 0x080fe20006781270 */
[----:B------:R-:W-:Y:S01]  /*1dfe0*/  IMAD.IADD R23, R75, 0x1, R71 ;  /* 0x000000014b177824 */ /* 0x000fe200078e0247 */
[-C--:B------:R-:W-:Y:S01]  /*1dff0*/  ISETP.GE.AND P1, PT, R22, R69.reuse, PT ;  /* 0x000000451600720c */ /* 0x080fe20003f26270 */
[----:B------:R-:W-:Y:S01]  /*1e000*/  VIADD R22, R0, 0xe ;  /* 0x0000000e00167836 */ /* 0x000fe20000000000 */
[----:B-1----:R-:W-:Y:S01]  /*1e010*/  PRMT R24, R29, 0x7632, R24 ;  /* 0x000076321d187816 */ /* 0x002fe20000000018 */
[C---:B------:R-:W-:Y:S01]  /*1e020*/  IMAD.WIDE R4, R75.reuse, 0x2, R72 ;  /* 0x000000024b047825 */ /* 0x040fe200078e0248 */
[----:B------:R-:W-:Y:S02]  /*1e030*/  PRMT R28, R26, 0x7632, R28 ;  /* 0x000076321a1c7816 */ /* 0x000fe4000000001c */
[----:B------:R-:W-:Y:S01]  /*1e040*/  ISETP.GE.AND P3, PT, R22, R69, PT ;  /* 0x000000451600720c */ /* 0x000fe20003f66270 */
[----:B------:R-:W-:Y:S01]  /*1e050*/  IMAD.WIDE R6, R75, 0x2, R20 ;  /* 0x000000024b067825 */ /* 0x000fe200078e0214 */
[----:B------:R1:W-:Y:S03]  /*1e060*/  @P6 STG.E.U16 desc[UR60][R4.64], R29 ;  /* 0x0000001d04006986 */ /* 0x0003e6000c10153c */
[----:B0-----:R-:W-:Y:S01]  /*1e070*/  IMAD.WIDE R8, R23, 0x2, R72 ;  /* 0x0000000217087825 */ /* 0x001fe200078e0248 */
[----:B------:R0:W-:Y:S01]  /*1e080*/  @P2 STG.E.U16 desc[UR60][R6.64], R24 ;  /* 0x0000001806002986 */ /* 0x0001e2000c10153c */
[----:B------:R-:W-:-:S02]  /*1e090*/  ISETP.LT.AND P2, PT, R2, R68, !P1 ;  /* 0x000000440200720c */ /* 0x000fc40004f41270 */
[----:B----4-:R-:W-:Y:S01]  /*1e0a0*/  IMAD.WIDE R10, R23, 0x2, R20 ;  /* 0x00000002170a7825 */ /* 0x010fe200078e0214 */
[----:B------:R-:W-:Y:S01]  /*1e0b0*/  @P5 STG.E.U16 desc[UR60][R8.64], R26 ;  /* 0x0000001a08005986 */ /* 0x000fe2000c10153c */
[-C--:B------:R-:W-:Y:S02]  /*1e0c0*/  ISETP.LT.AND P1, PT, R3, R68.reuse, !P1 ;  /* 0x000000440300720c */ /* 0x080fe40004f21270 */
[--C-:B------:R-:W-:Y:S01]  /*1e0d0*/  IMAD.IADD R23, R23, 0x1, R71.reuse ;  /* 0x0000000117177824 */ /* 0x100fe200078e0247 */
[----:B------:R4:W-:Y:S01]  /*1e0e0*/  @P4 STG.E.U16 desc[UR60][R10.64], R28 ;  /* 0x0000001c0a004986 */ /* 0x0009e2000c10153c */
[-C--:B------:R-:W-:Y:S01]  /*1e0f0*/  ISETP.LT.AND P4, PT, R2, R68.reuse, !P3 ;  /* 0x000000440200720c */ /* 0x080fe20005f81270 */
[----:B------:R-:W-:Y:S01]  /*1e100*/  VIADD R22, R0, 0xf ;  /* 0x0000000f00167836 */ /* 0x000fe20000000000 */
[----:B------:R-:W-:Y:S01]  /*1e110*/  ISETP.LT.AND P3, PT, R3, R68, !P3 ;  /* 0x000000440300720c */ /* 0x000fe20005f61270 */
[----:B------:R-:W-:Y:S01]  /*1e120*/  IMAD.IADD R25, R23, 0x1, R71 ;  /* 0x0000000117197824 */ /* 0x000fe200078e0247 */
[----:B-1----:R-:W-:Y:S01]  /*1e130*/  PRMT R29, R27, 0x7632, R29 ;  /* 0x000076321b1d7816 */ /* 0x002fe2000000001d */
[----:B------:R-:W-:Y:S01]  /*1e140*/  IMAD.WIDE R4, R23, 0x2, R72 ;  /* 0x0000000217047825 */ /* 0x000fe200078e0248 */
[----:B------:R-:W-:-:S03]  /*1e150*/  ISETP.GE.AND P6, PT, R22, R69, PT ;  /* 0x000000451600720c */ /* 0x000fc60003fc6270 */
[----:B0-----:R-:W-:Y:S01]  /*1e160*/  IMAD.WIDE R6, R23, 0x2, R20 ;  /* 0x0000000217067825 */ /* 0x001fe200078e0214 */
[----:B------:R0:W-:Y:S01]  /*1e170*/  @P2 STG.E.U16 desc[UR60][R4.64], R30 ;  /* 0x0000001e04002986 */ /* 0x0001e2000c10153c */
[----:B----4-:R-:W-:Y:S02]  /*1e180*/  PRMT R28, R30, 0x7632, R28 ;  /* 0x000076321e1c7816 */ /* 0x010fe4000000001c */
[----:B------:R-:W-:Y:S02]  /*1e190*/  VIADD R22, R0, 0x10 ;  /* 0x0000001000167836 */ /* 0x000fe40000000000 */
[C---:B------:R-:W-:Y:S01]  /*1e1a0*/  IMAD.WIDE R8, R25.reuse, 0x2, R72 ;  /* 0x0000000219087825 */ /* 0x040fe200078e0248 */
[----:B------:R-:W-:Y:S02]  /*1e1b0*/  @P1 STG.E.U16 desc[UR60][R6.64], R28 ;  /* 0x0000001c06001986 */ /* 0x000fe4000c10153c */
[-C--:B------:R-:W-:Y:S01]  /*1e1c0*/  ISETP.GE.AND P5, PT, R22, R69.reuse, PT ;  /* 0x000000451600720c */ /* 0x080fe20003fa6270 */
[----:B------:R-:W-:Y:S01]  /*1e1d0*/  IMAD.WIDE R10, R25, 0x2, R20 ;  /* 0x00000002190a7825 */ /* 0x000fe200078e0214 */
[----:B------:R-:W-:Y:S02]  /*1e1e0*/  @P4 STG.E.U16 desc[UR60][R8.64], R27 ;  /* 0x0000001b08004986 */ /* 0x000fe4000c10153c */
[-C--:B------:R-:W-:Y:S01]  /*1e1f0*/  ISETP.LT.AND P1, PT, R2, R68.reuse, !P5 ;  /* 0x000000440200720c */ /* 0x080fe20006f21270 */
[----:B------:R-:W-:Y:S01]  /*1e200*/  VIADD R22, R0, 0x11 ;  /* 0x0000001100167836 */ /* 0x000fe20000000000 */
[----:B------:R1:W-:Y:S01]  /*1e210*/  @P3 STG.E.U16 desc[UR60][R10.64], R29 ;  /* 0x0000001d0a003986 */ /* 0x0003e2000c10153c */
[-C--:B------:R-:W-:Y:S01]  /*1e220*/  ISETP.LT.AND P3, PT, R2, R68.reuse, !P6 ;  /* 0x000000440200720c */ /* 0x080fe20007761270 */
[----:B------:R-:W-:Y:S01]  /*1e230*/  VIADD R24, R0, 0x12 ;  /* 0x0000001200187836 */ /* 0x000fe20000000000 */
[-C--:B------:R-:W-:Y:S01]  /*1e240*/  ISETP.LT.AND P6, PT, R3, R68.reuse, !P6 ;  /* 0x000000440300720c */ /* 0x080fe200077c1270 */
[--C-:B------:R-:W-:Y:S01]  /*1e250*/  IMAD.IADD R25, R25, 0x1, R71.reuse ;  /* 0x0000000119197824 */ /* 0x100fe200078e0247 */
[-C--:B------:R-:W-:Y:S01]  /*1e260*/  ISETP.GE.AND P2, PT, R22, R69.reuse, PT ;  /* 0x000000451600720c */ /* 0x080fe20003f46270 */
[----:B------:R-:W-:Y:S01]  /*1e270*/  VIADD R26, R0, 0x13 ;  /* 0x00000013001a7836 */ /* 0x000fe20000000000 */
[----:B------:R-:W4:Y:S01]  /*1e280*/  LDC R22, c[0x0][0x228] ;  /* 0x00008a00ff167b82 */ /* 0x000f220000000800 */
[C---:B------:R-:W-:Y:S01]  /*1e290*/  IMAD.IADD R23, R25.reuse, 0x1, R71 ;  /* 0x0000000119177824 */ /* 0x040fe200078e0247 */
[----:B------:R-:W-:Y:S01]  /*1e2a0*/  ISETP.GE.AND P4, PT, R24, R69, PT ;  /* 0x000000451800720c */ /* 0x000fe20003f86270 */
[----:B0-----:R-:W-:Y:S01]  /*1e2b0*/  IMAD.WIDE R4, R25, 0x2, R72 ;  /* 0x0000000219047825 */ /* 0x001fe200078e0248 */
[----:B------:R-:W-:-:S02]  /*1e2c0*/  ISETP.LT.AND P5, PT, R3, R68, !P5 ;  /* 0x000000440300720c */ /* 0x000fc40006fa1270 */
[----:B-1----:R-:W-:Y:S01]  /*1e2d0*/  PRMT R10, R31, 0x7632, R10 ;  /* 0x000076321f0a7816 */ /* 0x002fe2000000000a */
[----:B------:R-:W-:Y:S01]  /*1e2e0*/  IMAD.WIDE R6, R25, 0x2, R20 ;  /* 0x0000000219067825 */ /* 0x000fe200078e0214 */
[----:B------:R-:W0:Y:S01]  /*1e2f0*/  LDC R27, c[0x0][0x228] ;  /* 0x00008a00ff1b7b82 */ /* 0x000e220000000800 */
[----:B------:R1:W-:Y:S01]  /*1e300*/  @P3 STG.E.U16 desc[UR60][R4.64], R31 ;  /* 0x0000001f04003986 */ /* 0x0003e2000c10153c */
[----:B------:R-:W-:Y:S01]  /*1e310*/  ISETP.GE.AND P3, PT, R26, R69, PT ;  /* 0x000000451a00720c */ /* 0x000fe20003f66270 */
[----:B------:R-:W-:Y:S01]  /*1e320*/  IMAD.WIDE R8, R23, 0x2, R72 ;  /* 0x0000000217087825 */ /* 0x000fe200078e0248 */
[----:B------:R-:W-:Y:S01]  /*1e330*/  PRMT R30, R33, 0x7632, R30 ;  /* 0x00007632211e7816 */ /* 0x000fe2000000001e */
[----:B------:R2:W-:Y:S01]  /*1e340*/  @P6 STG.E.U16 desc[UR60][R6.64], R10 ;  /* 0x0000000a06006986 */ /* 0x0005e2000c10153c */
[-C--:B------:R-:W-:Y:S01]  /*1e350*/  ISETP.LT.AND P6, PT, R2, R68.reuse, !P4 ;  /* 0x000000440200720c */ /* 0x080fe200067c1270 */
[----:B------:R-:W-:Y:S01]  /*1e360*/  VIADD R28, R0, 0x15 ;  /* 0x00000015001c7836 */ /* 0x000fe20000000000 */
[----:B------:R-:W5:Y:S01]  /*1e370*/  LDC R24, c[0x0][0x228] ;  /* 0x00008a00ff187b82 */ /* 0x000f620000000800 */
[----:B------:R3:W-:Y:S01]  /*1e380*/  @P1 STG.E.U16 desc[UR60][R8.64], R32 ;  /* 0x0000002008001986 */ /* 0x0007e2000c10153c */
[----:B------:R-:W-:-:S02]  /*1e390*/  ISETP.LT.AND P1, PT, R2, R68, !P2 ;  /* 0x000000440200720c */ /* 0x000fc40005721270 */
[----:B------:R-:W-:Y:S01]  /*1e3a0*/  ISETP.LT.AND P2, PT, R3, R68, !P2 ;  /* 0x000000440300720c */ /* 0x000fe20005741270 */
[----:B-1----:R-:W-:-:S03]  /*1e3b0*/  IMAD.WIDE R4, R23, 0x2, R20 ;  /* 0x0000000217047825 */ /* 0x002fc600078e0214 */
[----:B------:R-:W1:Y:S01]  /*1e3c0*/  LDC R29, c[0x0][0x228] ;  /* 0x00008a00ff1d7b82 */ /* 0x000e620000000800 */
[----:B--2---:R-:W-:Y:S01]  /*1e3d0*/  PRMT R7, R32, 0x7632, R7 ;  /* 0x0000763220077816 */ /* 0x004fe20000000007 */
[----:B------:R-:W-:Y:S01]  /*1e3e0*/  VIADD R6, R0, 0x14 ;  /* 0x0000001400067836 */ /* 0x000fe20000000000 */
[----:B----4-:R-:W-:Y:S01]  /*1e3f0*/  ISETP.LT.AND P4, PT, R3, R22, !P4 ;  /* 0x000000160300720c */ /* 0x010fe20006781270 */
[----:B------:R-:W-:Y:S02]  /*1e400*/  IMAD.IADD R23, R23, 0x1, R71 ;  /* 0x0000000117177824 */ /* 0x000fe400078e0247 */
[----:B------:R2:W-:Y:S01]  /*1e410*/  @P5 STG.E.U16 desc[UR60][R4.64], R7 ;  /* 0x0000000704005986 */ /* 0x0005e2000c10153c */
[----:B------:R-:W-:Y:S01]  /*1e420*/  ISETP.GE.AND P5, PT, R6, R69, PT ;  /* 0x000000450600720c */ /* 0x000fe20003fa6270 */
[C---:B---3--:R-:W-:Y:S01]  /*1e430*/  IMAD.WIDE R8, R23.reuse, 0x2, R20 ;  /* 0x0000000217087825 */ /* 0x048fe200078e0214 */
[----:B------:R-:W3:Y:S03]  /*1e440*/  LDC R26, c[0x0][0x228] ;  /* 0x00008a00ff1a7b82 */ /* 0x000ee60000000800 */
[----:B------:R-:W-:-:S04]  /*1e450*/  IMAD.IADD R25, R23, 0x1, R71 ;  /* 0x0000000117197824 */ /* 0x000fc800078e0247 */
[----:B------:R-:W-:Y:S01]  /*1e460*/  IMAD.WIDE R10, R25, 0x2, R72 ;  /* 0x00000002190a7825 */ /* 0x000fe200078e0248 */
[----:B------:R-:W4:Y:S01]  /*1e470*/  LDC R31, c[0x0][0x228] ;  /* 0x00008a00ff1f7b82 */ /* 0x000f220000000800 */
[----:B--2---:R-:W-:Y:S02]  /*1e480*/  PRMT R5, R36, 0x7632, R5 ;  /* 0x0000763224057816 */ /* 0x004fe40000000005 */
[----:B------:R-:W-:-:S04]  /*1e490*/  IMAD.WIDE R6, R23, 0x2, R72 ;  /* 0x0000000217067825 */ /* 0x000fc800078e0248 */
[----:B------:R-:W-:Y:S01]  /*1e4a0*/  IMAD.WIDE R22, R25, 0x2, R20 ;  /* 0x0000000219167825 */ /* 0x000fe200078e0214 */
[----:B------:R2:W-:Y:S01]  /*1e4b0*/  @P1 STG.E.U16 desc[UR60][R6.64], R36 ;  /* 0x0000002406001986 */ /* 0x0005e2000c10153c */
[----:B------:R-:W-:Y:S02]  /*1e4c0*/  ISETP.GE.AND P1, PT, R28, R69, PT ;  /* 0x000000451c00720c */ /* 0x000fe40003f26270 */
[----:B------:R-:W-:Y:S01]  /*1e4d0*/  VIADD R4, R0, 0x16 ;  /* 0x0000001600047836 */ /* 0x000fe20000000000 */
[----:B------:R2:W-:Y:S01]  /*1e4e0*/  @P2 STG.E.U16 desc[UR60][R8.64], R5 ;  /* 0x0000000508002986 */ /* 0x0005e2000c10153c */
[C---:B0-----:R-:W-:Y:S02]  /*1e4f0*/  ISETP.LT.AND P2, PT, R2.reuse, R27, !P3 ;  /* 0x0000001b0200720c */ /* 0x041fe40005f41270 */
[----:B-----5:R-:W-:Y:S01]  /*1e500*/  ISETP.LT.AND P3, PT, R3, R24, !P3 ;  /* 0x000000180300720c */ /* 0x020fe20005f61270 */
[----:B------:R-:W0:Y:S01]  /*1e510*/  LDC R27, c[0x0][0x228] ;  /* 0x00008a00ff1b7b82 */ /* 0x000e220000000800 */
[----:B------:R-:W-:Y:S01]  /*1e520*/  @P6 STG.E.U16 desc[UR60][R10.64], R33 ;  /* 0x000000210a006986 */ /* 0x000fe2000c10153c */
[----:B-1----:R-:W-:Y:S01]  /*1e530*/  ISETP.LT.AND P6, PT, R2, R29, !P5 ;  /* 0x0000001d0200720c */ /* 0x002fe20006fc1270 */
[----:B--2---:R-:W-:-:S02]  /*1e540*/  IMAD.IADD R7, R25, 0x1, R71 ;  /* 0x0000000119077824 */ /* 0x004fc400078e0247 */
[----:B------:R1:W-:Y:S01]  /*1e550*/  @P4 STG.E.U16 desc[UR60][R22.64], R30 ;  /* 0x0000001e16004986 */ /* 0x0003e2000c10153c */
[----:B------:R-:W-:Y:S02]  /*1e560*/  ISETP.GE.AND P4, PT, R4, R69, PT ;  /* 0x000000450400720c */ /* 0x000fe40003f86270 */
[----:B------:R-:W2:Y:S01]  /*1e570*/  LDC R24, c[0x0][0x228] ;  /* 0x00008a00ff187b82 */ /* 0x000ea20000000800 */
[----:B------:R-:W-:Y:S01]  /*1e580*/  IMAD.WIDE R4, R7, 0x2, R72 ;  /* 0x0000000207047825 */ /* 0x000fe200078e0248 */
[----:B------:R-:W-:Y:S02]  /*1e590*/  PRMT R28, R37, 0x7632, R28 ;  /* 0x00007632251c7816 */ /* 0x000fe4000000001c */
[----:B---3--:R-:W-:Y:S02]  /*1e5a0*/  ISETP.LT.AND P5, PT, R3, R26, !P5 ;  /* 0x0000001a0300720c */ /* 0x008fe40006fa1270 */
[----:B------:R3:W-:Y:S02]  /*1e5b0*/  @P2 STG.E.U16 desc[UR60][R4.64], R37 ;  /* 0x0000002504002986 */ /* 0x0007e4000c10153c */
[----:B------:R-:W5:Y:S01]  /*1e5c0*/  LDC R25, c[0x0][0x228] ;  /* 0x00008a00ff197b82 */ /* 0x000f620000000800 */
[----:B-1----:R-:W-:Y:S01]  /*1e5d0*/  VIADD R22, R0, 0x17 ;  /* 0x0000001700167836 */ /* 0x002fe20000000000 */
[----:B------:R-:W-:Y:S01]  /*1e5e0*/  PRMT R30, R34, 0x7632, R30 ;  /* 0x00007632221e7816 */ /* 0x000fe2000000001e */
[----:B------:R-:W-:-:S02]  /*1e5f0*/  IMAD.IADD R23, R7, 0x1, R71 ;  /* 0x0000000107177824 */ /* 0x000fc400078e0247 */
[----:B------:R-:W-:Y:S01]  /*1e600*/  IMAD.WIDE R6, R7, 0x2, R20 ;  /* 0x0000000207067825 */ /* 0x000fe200078e0214 */
[----:B------:R-:W-:Y:S02]  /*1e610*/  ISETP.GE.AND P2, PT, R22, R69, PT ;  /* 0x000000451600720c */ /* 0x000fe40003f46270 */
[----:B------:R-:W1:Y:S01]  /*1e620*/  LDC R29, c[0x0][0x228] ;  /* 0x00008a00ff1d7b82 */ /* 0x000e620000000800 */
[C---:B------:R-:W-:Y:S01]  /*1e630*/  IMAD.WIDE R8, R23.reuse, 0x2, R72 ;  /* 0x0000000217087825 */ /* 0x040fe200078e0248 */
[----:B------:R4:W-:Y:S01]  /*1e640*/  @P3 STG.E.U16 desc[UR60][R6.64], R28 ;  /* 0x0000001c06003986 */ /* 0x0009e2000c10153c */
[----:B0-----:R-:W-:Y:S02]  /*1e650*/  ISETP.LT.AND P3, PT, R2, R27, !P1 ;  /* 0x0000001b0200720c */ /* 0x001fe40004f61270 */
[C-C-:B------:R-:W-:Y:S01]  /*1e660*/  IMAD.WIDE R10, R23.reuse, 0x2, R20.reuse ;  /* 0x00000002170a7825 */ /* 0x140fe200078e0214 */
[----:B------:R-:W-:Y:S01]  /*1e670*/  IADD3 R23, R23, R71, RZ ;  /* 0x0000004717177210 */ /* 0x000fe20007ffe0ff */
[----:B------:R-:W-:Y:S01]  /*1e680*/  @P6 STG.E.U16 desc[UR60][R8.64], R34 ;  /* 0x0000002208006986 */ /* 0x000fe2000c10153c */
[----:B------:R-:W0:Y:S01]  /*1e690*/  LDC R22, c[0x0][0x228] ;  /* 0x00008a00ff167b82 */ /* 0x000e220000000800 */
[----:B--2---:R-:W-:Y:S01]  /*1e6a0*/  ISETP.LT.AND P1, PT, R3, R24, !P1 ;  /* 0x000000180300720c */ /* 0x004fe20004f21270 */
[----:B---3--:R-:W-:Y:S01]  /*1e6b0*/  VIADD R4, R0, 0x18 ;  /* 0x0000001800047836 */ /* 0x008fe20000000000 */
[----:B------:R2:W-:Y:S01]  /*1e6c0*/  @P5 STG.E.U16 desc[UR60][R10.64], R30 ;  /* 0x0000001e0a005986 */ /* 0x0005e2000c10153c */
[----:B----4-:R-:W-:-:S03]  /*1e6d0*/  IMAD.WIDE R6, R23, 0x2, R20 ;  /* 0x0000000217067825 */ /* 0x010fc600078e0214 */
[----:B------:R-:W-:Y:S01]  /*1e6e0*/  ISETP.GE.AND P5, PT, R4, R69, PT ;  /* 0x000000450400720c */ /* 0x000fe20003fa6270 */
[----:B------:R-:W3:Y:S01]  /*1e6f0*/  LDC R26, c[0x0][0x228] ;  /* 0x00008a00ff1a7b82 */ /* 0x000ee20000000800 */
[----:B-----5:R-:W-:Y:S01]  /*1e700*/  ISETP.LT.AND P6, PT, R2, R25, !P4 ;  /* 0x000000190200720c */ /* 0x020fe200067c1270 */
[----:B------:R-:W-:Y:S01]  /*1e710*/  IMAD.IADD R25, R23, 0x1, R71 ;  /* 0x0000000117197824 */ /* 0x000fe200078e0247 */
[----:B------:R-:W-:Y:S01]  /*1e720*/  PRMT R28, R35, 0x7632, R28 ;  /* 0x00007632231c7816 */ /* 0x000fe2000000001c */
[----:B------:R-:W-:Y:S01]  /*1e730*/  IMAD.WIDE R4, R23, 0x2, R72 ;  /* 0x0000000217047825 */ /* 0x000fe200078e0248 */
[----:B------:R-:W-:Y:S02]  /*1e740*/  PRMT R23, R38, 0x7632, R23 ;  /* 0x0000763226177816 */ /* 0x000fe40000000017 */
[----:B--2---:R-:W-:Y:S01]  /*1e750*/  PRMT R30, R54, 0x7632, R30 ;  /* 0x00007632361e7816 */ /* 0x004fe2000000001e */
[----:B------:R-:W2:Y:S01]  /*1e760*/  LDC R27, c[0x0][0x228] ;  /* 0x00008a00ff1b7b82 */ /* 0x000ea20000000800 */
[----:B------:R4:W-:Y:S01]  /*1e770*/  @P3 STG.E.U16 desc[UR60][R4.64], R38 ;  /* 0x0000002604003986 */ /* 0x0009e2000c10153c */
[----:B------:R-:W-:-:S03]  /*1e780*/  IMAD.WIDE R8, R25, 0x2, R72 ;  /* 0x0000000219087825 */ /* 0x000fc600078e0248 */
[----:B------:R5:W-:Y:S01]  /*1e790*/  @P1 STG.E.U16 desc[UR60][R6.64], R23 ;  /* 0x0000001706001986 */ /* 0x000be2000c10153c */
[----:B-1----:R-:W-:Y:S01]  /*1e7a0*/  ISETP.LT.AND P1, PT, R2, R29, !P2 ;  /* 0x0000001d0200720c */ /* 0x002fe20005721270 */
[----:B------:R-:W-:Y:S01]  /*1e7b0*/  IMAD.WIDE R10, R25, 0x2, R20 ;  /* 0x00000002190a7825 */ /* 0x000fe200078e0214 */
[----:B------:R-:W1:Y:S01]  /*1e7c0*/  LDC R24, c[0x0][0x228] ;  /* 0x00008a00ff187b82 */ /* 0x000e620000000800 */
[----:B0-----:R-:W-:Y:S01]  /*1e7d0*/  ISETP.LT.AND P2, PT, R3, R22, !P2 ;  /* 0x000000160300720c */ /* 0x001fe20005741270 */
[----:B------:R0:W-:Y:S01]  /*1e7e0*/  @P6 STG.E.U16 desc[UR60][R8.64], R35 ;  /* 0x0000002308006986 */ /* 0x0001e2000c10153c */
[----:B------:R-:W-:Y:S02]  /*1e7f0*/  IMAD.IADD R25, R25, 0x1, R71 ;  /* 0x0000000119197824 */ /* 0x000fe400078e0247 */
[----:B----4-:R-:W-:-:S03]  /*1e800*/  VIADD R4, R0, 0x1a ;  /* 0x0000001a00047836 */ /* 0x010fc60000000000 */
[----:B------:R-:W4:Y:S01]  /*1e810*/  LDC R29, c[0x0][0x228] ;  /* 0x00008a00ff1d7b82 */ /* 0x000f220000000800 */
[----:B---3--:R-:W-:Y:S01]  /*1e820*/  ISETP.LT.AND P4, PT, R3, R26, !P4 ;  /* 0x0000001a0300720c */ /* 0x008fe20006781270 */
[----:B------:R-:W-:Y:S02]  /*1e830*/  VIADD R26, R0, 0x19 ;  /* 0x00000019001a7836 */ /* 0x000fe40000000000 */
[C---:B-----5:R-:W-:Y:S02]  /*1e840*/  IMAD.IADD R23, R25.reuse, 0x1, R71 ;  /* 0x0000000119177824 */ /* 0x060fe400078e0247 */
[----:B------:R-:W-:Y:S01]  /*1e850*/  IMAD.WIDE R6, R25, 0x2, R20 ;  /* 0x0000000219067825 */ /* 0x000fe200078e0214 */
[----:B------:R-:W-:Y:S01]  /*1e860*/  ISETP.GE.AND P3, PT, R26, R69, PT ;  /* 0x000000451a00720c */ /* 0x000fe20003f66270 */
[----:B------:R-:W3:Y:S01]  /*1e870*/  LDC R22, c[0x0][0x228] ;  /* 0x00008a00ff167b82 */ /* 0x000ee20000000800 */
[----:B--2---:R-:W-:Y:S01]  /*1e880*/  ISETP.LT.AND P6, PT, R2, R27, !P5 ;  /* 0x0000001b0200720c */ /* 0x004fe20006fc1270 */
[----:B------:R-:W-:-:S02]  /*1e890*/  VIADD R26, R0, 0x1b ;  /* 0x0000001b001a7836 */ /* 0x000fc40000000000 */
[--C-:B0-----:R-:W-:Y:S02]  /*1e8a0*/  IMAD.WIDE R8, R23, 0x2, R72.reuse ;  /* 0x0000000217087825 */ /* 0x101fe400078e0248 */
[----:B------:R0:W-:Y:S01]  /*1e8b0*/  @P4 STG.E.U16 desc[UR60][R10.64], R28 ;  /* 0x0000001c0a004986 */ /* 0x0001e2000c10153c */
[----:B------:R-:W-:Y:S01]  /*1e8c0*/  ISETP.GE.AND P4, PT, R4, R69, PT ;  /* 0x000000450400720c */ /* 0x000fe20003f86270 */
[----:B------:R-:W2:Y:S01]  /*1e8d0*/  LDC R27, c[0x0][0x228] ;  /* 0x00008a00ff1b7b82 */ /* 0x000ea20000000800 */
[----:B-1----:R-:W-:Y:S01]  /*1e8e0*/  ISETP.LT.AND P5, PT, R3, R24, !P5 ;  /* 0x000000180300720c */ /* 0x002fe20006fa1270 */
[----:B------:R-:W-:Y:S01]  /*1e8f0*/  IMAD.WIDE R4, R25, 0x2, R72 ;  /* 0x0000000219047825 */ /* 0x000fe200078e0248 */
[----:B------:R-:W-:-:S04]  /*1e900*/  PRMT R25, R39, 0x7632, R25 ;  /* 0x0000763227197816 */ /* 0x000fc80000000019 */
[----:B------:R1:W-:Y:S01]  /*1e910*/  @P1 STG.E.U16 desc[UR60][R4.64], R39 ;  /* 0x0000002704001986 */ /* 0x0003e2000c10153c */
[----:B------:R-:W5:Y:S01]  /*1e920*/  LDC R24, c[0x0][0x228] ;  /* 0x00008a00ff187b82 */ /* 0x000f620000000800 */
[----:B------:R-:W-:Y:S01]  /*1e930*/  ISETP.GE.AND P1, PT, R26, R69, PT ;  /* 0x000000451a00720c */ /* 0x000fe20003f26270 */
[C---:B0-----:R-:W-:Y:S01]  /*1e940*/  IMAD.WIDE R10, R23.reuse, 0x2, R20 ;  /* 0x00000002170a7825 */ /* 0x041fe200078e0214 */
[----:B------:R0:W-:Y:S01]  /*1e950*/  @P2 STG.E.U16 desc[UR60][R6.64], R25 ;  /* 0x0000001906002986 */ /* 0x0001e2000c10153c */
[----:B----4-:R-:W-:Y:S02]  /*1e960*/  ISETP.LT.AND P2, PT, R2, R29, !P3 ;  /* 0x0000001d0200720c */ /* 0x010fe40005f41270 */
[----:B------:R-:W-:Y:S01]  /*1e970*/  PRMT R28, R40, 0x7632, R28 ;  /* 0x00007632281c7816 */ /* 0x000fe2000000001c */
[----:B------:R-:W-:Y:S01]  /*1e980*/  IMAD.IADD R23, R23, 0x1, R71 ;  /* 0x0000000117177824 */ /* 0x000fe200078e0247 */
[----:B------:R-:W4:Y:S01]  /*1e990*/  LDC R26, c[0x0][0x228] ;  /* 0x00008a00ff1a7b82 */ /* 0x000f220000000800 */
[----:B---3--:R-:W-:Y:S01]  /*1e9a0*/  ISETP.LT.AND P3, PT, R3, R22, !P3 ;  /* 0x000000160300720c */ /* 0x008fe20005f61270 */
[----:B------:R3:W-:Y:S01]  /*1e9b0*/  @P6 STG.E.U16 desc[UR60][R8.64], R40 ;  /* 0x0000002808006986 */ /* 0x0007e2000c10153c */
[----:B-1----:R-:W-:-:S03]  /*1e9c0*/  VIADD R4, R0, 0x1c ;  /* 0x0000001c00047836 */ /* 0x002fc60000000000 */
[----:B------:R1:W-:Y:S01]  /*1e9d0*/  @P5 STG.E.U16 desc[UR60][R10.64], R28 ;  /* 0x0000001c0a005986 */ /* 0x0003e2000c10153c */
[C---:B0-----:R-:W-:Y:S01]  /*1e9e0*/  IMAD.IADD R25, R23.reuse, 0x1, R71 ;  /* 0x0000000117197824 */ /* 0x041fe200078e0247 */
[----:B------:R-:W0:Y:S01]  /*1e9f0*/  LDC R29, c[0x0][0x228] ;  /* 0x00008a00ff1d7b82 */ /* 0x000e220000000800 */
[----:B--2---:R-:W-:Y:S01]  /*1ea00*/  ISETP.LT.AND P6, PT, R2, R27, !P4 ;  /* 0x0000001b0200720c */ /* 0x004fe200067c1270 */
[----:B------:R-:W-:Y:S01]  /*1ea10*/  IMAD.WIDE R6, R23, 0x2, R20 ;  /* 0x0000000217067825 */ /* 0x000fe200078e0214 */
[----:B------:R-:W-:-:S03]  /*1ea20*/  ISETP.GE.AND P5, PT, R4, R69, PT ;  /* 0x000000450400720c */ /* 0x000fc60003fa6270 */
[----:B------:R-:W-:Y:S01]  /*1ea30*/  IMAD.WIDE R4, R23, 0x2, R72 ;  /* 0x0000000217047825 */ /* 0x000fe200078e0248 */
[----:B------:R-:W-:Y:S01]  /*1ea40*/  PRMT R23, R48, 0x7632, R23 ;  /* 0x0000763230177816 */ /* 0x000fe20000000017 */
[----:B------:R-:W2:Y:S01]  /*1ea50*/  LDC R22, c[0x0][0x228] ;  /* 0x00008a00ff167b82 */ /* 0x000ea20000000800 */
[----:B-----5:R-:W-:Y:S01]  /*1ea60*/  ISETP.LT.AND P4, PT, R3, R24, !P4 ;  /* 0x000000180300720c */ /* 0x020fe20006781270 */
[----:B------:R-:W-:Y:S01]  /*1ea70*/  VIADD R24, R0, 0x1d ;  /* 0x0000001d00187836 */ /* 0x000fe20000000000 */
[----:B------:R5:W-:Y:S01]  /*1ea80*/  @P2 STG.E.U16 desc[UR60][R4.64], R48 ;  /* 0x0000003004002986 */ /* 0x000be2000c10153c */
[----:B---3--:R-:W-:Y:S01]  /*1ea90*/  IMAD.WIDE R8, R25, 0x2, R72 ;  /* 0x0000000219087825 */ /* 0x008fe200078e0248 */
[----:B-1----:R-:W-:Y:S02]  /*1eaa0*/  PRMT R28, R41, 0x7632, R28 ;  /* 0x00007632291c7816 */ /* 0x002fe4000000001c */
[----:B------:R-:W-:Y:S01]  /*1eab0*/  ISETP.GE.AND P2, PT, R24, R69, PT ;  /* 0x000000451800720c */ /* 0x000fe20003f46270 */
[----:B------:R-:W1:Y:S01]  /*1eac0*/  LDC R27, c[0x0][0x228] ;  /* 0x00008a00ff1b7b82 */ /* 0x000e620000000800 */
[----:B------:R3:W-:Y:S01]  /*1ead0*/  @P3 STG.E.U16 desc[UR60][R6.64], R23 ;  /* 0x0000001706003986 */ /* 0x0007e2000c10153c */
[----:B------:R-:W-:Y:S01]  /*1eae0*/  ISETP.LT.AND P3, PT, R2, R31, !P1 ;  /* 0x0000001f0200720c */ /* 0x000fe20004f61270 */
[----:B------:R-:W-:Y:S01]  /*1eaf0*/  IMAD.WIDE R10, R25, 0x2, R20 ;  /* 0x00000002190a7825 */ /* 0x000fe200078e0214 */
[----:B----4-:R-:W-:Y:S01]  /*1eb00*/  ISETP.LT.AND P1, PT, R3, R26, !P1 ;  /* 0x0000001a0300720c */ /* 0x010fe20004f21270 */
[----:B------:R4:W-:Y:S02]  /*1eb10*/  @P6 STG.E.U16 desc[UR60][R8.64], R41 ;  /* 0x0000002908006986 */ /* 0x0009e4000c10153c */
[----:B-----5:R-:W-:Y:S01]  /*1eb20*/  VIADD R4, R0, 0x1e ;  /* 0x0000001e00047836 */ /* 0x020fe20000000000 */
[----:B------:R-:W5:Y:S01]  /*1eb30*/  LDC R24, c[0x0][0x228] ;  /* 0x00008a00ff187b82 */ /* 0x000f620000000800 */
[----:B0-----:R-:W-:Y:S01]  /*1eb40*/  ISETP.LT.AND P6, PT, R2, R29, !P5 ;  /* 0x0000001d0200720c */ /* 0x001fe20006fc1270 */
[----:B------:R-:W-:Y:S01]  /*1eb50*/  IMAD.IADD R25, R25, 0x1, R71 ;  /* 0x0000000119197824 */ /* 0x000fe200078e0247 */
[----:B------:R0:W-:Y:S01]  /*1eb60*/  @P4 STG.E.U16 desc[UR60][R10.64], R28 ;  /* 0x0000001c0a004986 */ /* 0x0001e2000c10153c */
[----:B------:R-:W-:Y:S01]  /*1eb70*/  ISETP.GE.AND P4, PT, R4, R69, PT ;  /* 0x000000450400720c */ /* 0x000fe20003f86270 */
[----:B------:R-:W-:-:S02]  /*1eb80*/  VIADD R26, R0, 0x1f ;  /* 0x0000001f001a7836 */ /* 0x000fc40000000000 */
[----:B---3--:R-:W-:Y:S01]  /*1eb90*/  IMAD.IADD R23, R25, 0x1, R71 ;  /* 0x0000000119177824 */ /* 0x008fe200078e0247 */
[----:B------:R-:W3:Y:S01]  /*1eba0*/  LDC R29, c[0x0][0x228] ;  /* 0x00008a00ff1d7b82 */ /* 0x000ee20000000800 */
[----:B--2---:R-:W-:Y:S01]  /*1ebb0*/  ISETP.LT.AND P5, PT, R3, R22, !P5 ;  /* 0x000000160300720c */ /* 0x004fe20006fa1270 */
[----:B------:R-:W-:-:S04]  /*1ebc0*/  IMAD.WIDE R4, R25, 0x2, R72 ;  /* 0x0000000219047825 */ /* 0x000fc800078e0248 */
[----:B------:R-:W-:Y:S01]  /*1ebd0*/  IMAD.WIDE R6, R25, 0x2, R20 ;  /* 0x0000000219067825 */ /* 0x000fe200078e0214 */
[----:B------:R-:W-:Y:S01]  /*1ebe0*/  PRMT R25, R49, 0x7632, R25 ;  /* 0x0000763231197816 */ /* 0x000fe20000000019 */
[----:B------:R-:W2:Y:S01]  /*1ebf0*/  LDC R22, c[0x0][0x228] ;  /* 0x00008a00ff167b82 */ /* 0x000ea20000000800 */
[----:B------:R5:W-:Y:S01]  /*1ec00*/  @P3 STG.E.U16 desc[UR60][R4.64], R49 ;  /* 0x0000003104003986 */ /* 0x000be2000c10153c */
[----:B------:R-:W-:Y:S01]  /*1ec10*/  ISETP.GE.AND P3, PT, R26, R69, PT ;  /* 0x000000451a00720c */ /* 0x000fe20003f66270 */
[C---:B----4-:R-:W-:Y:S01]  /*1ec20*/  IMAD.WIDE R8, R23.reuse, 0x2, R72 ;  /* 0x0000000217087825 */ /* 0x050fe200078e0248 */
[----:B0-----:R-:W-:Y:S01]  /*1ec30*/  PRMT R28, R42, 0x7632, R28 ;  /* 0x000076322a1c7816 */ /* 0x001fe2000000001c */
[----:B------:R0:W-:Y:S01]  /*1ec40*/  @P1 STG.E.U16 desc[UR60][R6.64], R25 ;  /* 0x0000001906001986 */ /* 0x0001e2000c10153c */
[----:B-1----:R-:W-:Y:S01]  /*1ec50*/  ISETP.LT.AND P1, PT, R2, R27, !P2 ;  /* 0x0000001b0200720c */ /* 0x002fe20005721270 */
[----:B------:R-:W-:Y:S01]  /*1ec60*/  IMAD.WIDE R10, R23, 0x2, R20 ;  /* 0x00000002170a7825 */ /* 0x000fe200078e0214 */
[----:B-----5:R-:W-:Y:S01]  /*1ec70*/  ISETP.LT.AND P2, PT, R3, R24, !P2 ;  /* 0x000000180300720c */ /* 0x020fe20005741270 */
[----:B------:R-:W1:Y:S01]  /*1ec80*/  LDC R27, c[0x0][0x228] ;  /* 0x00008a00ff1b7b82 */ /* 0x000e620000000800 */
[----:B------:R4:W-:Y:S01]  /*1ec90*/  @P6 STG.E.U16 desc[UR60][R8.64], R42 ;  /* 0x0000002a08006986 */ /* 0x0009e2000c10153c */
[----:B------:R-:W-:-:S02]  /*1eca0*/  IMAD.IADD R23, R23, 0x1, R71 ;  /* 0x0000000117177824 */ /* 0x000fc400078e0247 */
[----:B------:R-:W-:Y:S01]  /*1ecb0*/  VIADD R4, R0, 0x20 ;  /* 0x0000002000047836 */ /* 0x000fe20000000000 */
[----:B------:R5:W-:Y:S01]  /*1ecc0*/  @P5 STG.E.U16 desc[UR60][R10.64], R28 ;  /* 0x0000001c0a005986 */ /* 0x000be2000c10153c */
[----:B---3--:R-:W-:Y:S02]  /*1ecd0*/  ISETP.LT.AND P6, PT, R2, R29, !P4 ;  /* 0x0000001d0200720c */ /* 0x008fe400067c1270 */
[----:B------:R-:W3:Y:S01]  /*1ece0*/  LDC R24, c[0x0][0x228] ;  /* 0x00008a00ff187b82 */ /* 0x000ee20000000800 */
[----:B------:R-:W-:Y:S01]  /*1ecf0*/  ISETP.GE.AND P5, PT, R4, R69, PT ;  /* 0x000000450400720c */ /* 0x000fe20003fa6270 */
[----:B------:R-:W-:-:S04]  /*1ed00*/  IMAD.WIDE R4, R23, 0x2, R72 ;  /* 0x0000000217047825 */ /* 0x000fc800078e0248 */
[----:B0-----:R-:W-:Y:S01]  /*1ed10*/  IMAD.IADD R25, R23, 0x1, R71 ;  /* 0x0000000117197824 */ /* 0x001fe200078e0247 */
[----:B--2---:R-:W-:Y:S01]  /*1ed20*/  ISETP.LT.AND P4, PT, R3, R22, !P4 ;  /* 0x000000160300720c */ /* 0x004fe20006781270 */
[----:B------:R-:W0:Y:S01]  /*1ed30*/  LDC R31, c[0x0][0x228] ;  /* 0x00008a00ff1f7b82 */ /* 0x000e220000000800 */
[----:B------:R-:W-:Y:S01]  /*1ed40*/  VIADD R22, R0, 0x21 ;  /* 0x0000002100167836 */ /* 0x000fe20000000000 */
[----:B------:R2:W-:Y:S01]  /*1ed50*/  @P1 STG.E.U16 desc[UR60][R4.64], R50 ;  /* 0x0000003204001986 */ /* 0x0005e2000c10153c */
[----:B------:R-:W-:Y:S01]  /*1ed60*/  IMAD.WIDE R6, R23, 0x2, R20 ;  /* 0x0000000217067825 */ /* 0x000fe200078e0214 */
[----:B------:R-:W-:Y:S02]  /*1ed70*/  PRMT R23, R50, 0x7632, R23 ;  /* 0x0000763232177816 */ /* 0x000fe40000000017 */
[----:B------:R-:W-:Y:S01]  /*1ed80*/  ISETP.GE.AND P1, PT, R22, R69, PT ;  /* 0x000000451600720c */ /* 0x000fe20003f26270 */
[----:B----4-:R-:W-:Y:S01]  /*1ed90*/  IMAD.WIDE R8, R25, 0x2, R72 ;  /* 0x0000000219087825 */ /* 0x010fe200078e0248 */
[----:B------:R-:W4:Y:S01]  /*1eda0*/  LDC R26, c[0x0][0x228] ;  /* 0x00008a00ff1a7b82 */ /* 0x000f220000000800 */
[----:B-----5:R-:W-:Y:S01]  /*1edb0*/  PRMT R28, R43, 0x7632, R28 ;  /* 0x000076322b1c7816 */ /* 0x020fe2000000001c */
[----:B------:R5:W-:Y:S01]  /*1edc0*/  @P2 STG.E.U16 desc[UR60][R6.64], R23 ;  /* 0x0000001706002986 */ /* 0x000be2000c10153c */
[----:B------:R-:W-:-:S03]  /*1edd0*/  IMAD.WIDE R10, R25, 0x2, R20 ;  /* 0x00000002190a7825 */ /* 0x000fc600078e0214 */
[----:B------:R-:W-:Y:S01]  /*1ede0*/  @P6 STG.E.U16 desc[UR60][R8.64], R43 ;  /* 0x0000002b08006986 */ /* 0x000fe2000c10153c */
[----:B-1----:R-:W-:Y:S01]  /*1edf0*/  ISETP.LT.AND P6, PT, R2, R27, !P5 ;  /* 0x0000001b0200720c */ /* 0x002fe20006fc1270 */
[----:B------:R-:W1:Y:S01]  /*1ee00*/  LDC R29, c[0x0][0x228] ;  /* 0x00008a00ff1d7b82 */ /* 0x000e620000000800 */
[----:B---3--:R-:W-:Y:S01]  /*1ee10*/  ISETP.LT.AND P5, PT, R3, R24, !P5 ;  /* 0x000000180300720c */ /* 0x008fe20006fa1270 */
[----:B------:R3:W-:Y:S01]  /*1ee20*/  @P4 STG.E.U16 desc[UR60][R10.64], R28 ;  /* 0x0000001c0a004986 */ /* 0x0007e2000c10153c */
[----:B--2---:R-:W-:Y:S02]  /*1ee30*/  VIADD R4, R0, 0x22 ;  /* 0x0000002200047836 */ /* 0x004fe40000000000 */
[----:B------:R-:W-:-:S03]  /*1ee40*/  IMAD.IADD R25, R25, 0x1, R71 ;  /* 0x0000000119197824 */ /* 0x000fc600078e0247 */
[----:B------:R-:W2:Y:S01]  /*1ee50*/  LDC R22, c[0x0][0x228] ;  /* 0x00008a00ff167b82 */ /* 0x000ea20000000800 */
[----:B0-----:R-:W-:Y:S01]  /*1ee60*/  ISETP.LT.AND P4, PT, R2, R31, !P3 ;  /* 0x0000001f0200720c */ /* 0x001fe20005f81270 */
[C---:B-----5:R-:W-:Y:S01]  /*1ee70*/  IMAD.IADD R23, R25.reuse, 0x1, R71 ;  /* 0x0000000119177824 */ /* 0x060fe200078e0247 */
[----:B------:R-:W-:Y:S01]  /*1ee80*/  ISETP.GE.AND P2, PT, R4, R69, PT ;  /* 0x000000450400720c */ /* 0x000fe20003f46270 */
[----:B------:R-:W-:Y:S01]  /*1ee90*/  IMAD.WIDE R4, R25, 0x2, R72 ;  /* 0x0000000219047825 */ /* 0x000fe200078e0248 */
[----:B---3--:R-:W-:-:S03]  /*1eea0*/  PRMT R28, R52, 0x7632, R28 ;  /* 0x00007632341c7816 */ /* 0x008fc6000000001c */
[----:B------:R-:W0:Y:S01]  /*1eeb0*/  LDC R27, c[0x0][0x228] ;  /* 0x00008a00ff1b7b82 */ /* 0x000e220000000800 */
[----:B----4-:R-:W-:Y:S01]  /*1eec0*/  ISETP.LT.AND P3, PT, R3, R26, !P3 ;  /* 0x0000001a0300720c */ /* 0x010fe20005f61270 */
[----:B------:R-:W-:Y:S01]  /*1eed0*/  IMAD.WIDE R6, R25, 0x2, R20 ;  /* 0x0000000219067825 */ /* 0x000fe200078e0214 */
[----:B------:R-:W-:-:S03]  /*1eee0*/  PRMT R25, R51, 0x7632, R25 ;  /* 0x0000763233197816 */ /* 0x000fc60000000019 */
[----:B------:R-:W-:Y:S01]  /*1eef0*/  VIADD R26, R0, 0x23 ;  /* 0x00000023001a7836 */ /* 0x000fe20000000000 */
[----:B------:R3:W-:Y:S01]  /*1ef00*/  @P4 STG.E.U16 desc[UR60][R4.64], R51 ;  /* 0x0000003304004986 */ /* 0x0007e2000c10153c */
[----:B------:R-:W4:Y:S01]  /*1ef10*/  LDC R24, c[0x0][0x228] ;  /* 0x00008a00ff187b82 */ /* 0x000f220000000800 */
[C---:B------:R-:W-:Y:S02]  /*1ef20*/  IMAD.WIDE R8, R23.reuse, 0x2, R72 ;  /* 0x0000000217087825 */ /* 0x040fe400078e0248 */
[----:B------:R-:W-:Y:S02]  /*1ef30*/  ISETP.GE.AND P4, PT, R26, R69, PT ;  /* 0x000000451a00720c */ /* 0x000fe40003f86270 */
[----:B------:R-:W-:Y:S01]  /*1ef40*/  IMAD.WIDE R10, R23, 0x2, R20 ;  /* 0x00000002170a7825 */ /* 0x000fe200078e0214 */
[----:B------:R5:W-:Y:S01]  /*1ef50*/  @P3 STG.E.U16 desc[UR60][R6.64], R25 ;  /* 0x0000001906003986 */ /* 0x000be2000c10153c */
[----:B-1----:R-:W-:Y:S01]  /*1ef60*/  ISETP.LT.AND P3, PT, R2, R29, !P1 ;  /* 0x0000001d0200720c */ /* 0x002fe20004f61270 */
[----:B------:R-:W1:Y:S01]  /*1ef70*/  LDC R31, c[0x0][0x228] ;  /* 0x00008a00ff1f7b82 */ /* 0x000e620000000800 */
[----:B--2---:R-:W-:Y:S01]  /*1ef80*/  ISETP.LT.AND P1, PT, R3, R22, !P1 ;  /* 0x000000160300720c */ /* 0x004fe20004f21270 */
[----:B------:R-:W-:Y:S01]  /*1ef90*/  IMAD.IADD R23, R23, 0x1, R71 ;  /* 0x0000000117177824 */ /* 0x000fe200078e0247 */
[----:B------:R2:W-:Y:S01]  /*1efa0*/  @P6 STG.E.U16 desc[UR60][R8.64], R52 ;  /* 0x0000003408006986 */ /* 0x0005e2000c10153c */
[----:B---3--:R-:W-:-:S03]  /*1efb0*/  VIADD R4, R0, 0x24 ;  /* 0x0000002400047836 */ /* 0x008fc60000000000 */
[----:B------:R3:W-:Y:S01]  /*1efc0*/  @P5 STG.E.U16 desc[UR60][R10.64], R28 ;  /* 0x0000001c0a005986 */ /* 0x0007e2000c10153c */
[----:B------:R-:W1:Y:S01]  /*1efd0*/  LDC R26, c[0x0][0x228] ;  /* 0x00008a00ff1a7b82 */ /* 0x000e620000000800 */
[----:B0-----:R-:W-:Y:S01]  /*1efe0*/  ISETP.LT.AND P6, PT, R2, R27, !P2 ;  /* 0x0000001b0200720c */ /* 0x001fe200057c1270 */
[C---:B-----5:R-:W-:Y:S01]  /*1eff0*/  IMAD.IADD R25, R23.reuse, 0x1, R71 ;  /* 0x0000000117197824 */ /* 0x060fe200078e0247 */
[----:B------:R-:W-:Y:S01]  /*1f000*/  ISETP.GE.AND P5, PT, R4, R69, PT ;  /* 0x000000450400720c */ /* 0x000fe20003fa6270 */
[----:B------:R-:W-:-:S04]  /*1f010*/  IMAD.WIDE R4, R23, 0x2, R72 ;  /* 0x0000000217047825 */ /* 0x000fc800078e0248 */
[----:B------:R-:W0:Y:S01]  /*1f020*/  LDC R29, c[0x0][0x228] ;  /* 0x00008a00ff1d7b82 */ /* 0x000e220000000800 */
[----:B----4-:R-:W-:Y:S01]  /*1f030*/  ISETP.LT.AND P2, PT, R3, R24, !P2 ;  /* 0x000000180300720c */ /* 0x010fe20005741270 */
[----:B------:R-:W-:Y:S01]  /*1f040*/  VIADD R24, R0, 0x25 ;  /* 0x0000002500187836 */ /* 0x000fe20000000000 */
[----:B------:R4:W-:Y:S01]  /*1f050*/  @P3 STG.E.U16 desc[UR60][R4.64], R56 ;  /* 0x0000003804003986 */ /* 0x0009e2000c10153c */
[----:B------:R-:W-:Y:S01]  /*1f060*/  IMAD.WIDE R6, R23, 0x2, R20 ;  /* 0x0000000217067825 */ /* 0x000fe200078e0214 */
[----:B------:R-:W-:Y:S02]  /*1f070*/  PRMT R23, R56, 0x7632, R23 ;  /* 0x0000763238177816 */ /* 0x000fe40000000017 */
[----:B------:R-:W-:Y:S01]  /*1f080*/  ISETP.GE.AND P3, PT, R24, R69, PT ;  /* 0x000000451800720c */ /* 0x000fe20003f66270 */
[----:B------:R-:W5:Y:S01]  /*1f090*/  LDC R22, c[0x0][0x228] ;  /* 0x00008a00ff167b82 */ /* 0x000f620000000800 */
[----:B--2---:R-:W-:Y:S01]  /*1f0a0*/  IMAD.WIDE R8, R25, 0x2, R72 ;  /* 0x0000000219087825 */ /* 0x004fe200078e0248 */
[----:B---3--:R-:W-:Y:S01]  /*1f0b0*/  PRMT R28, R53, 0x7632, R28 ;  /* 0x00007632351c7816 */ /* 0x008fe2000000001c */
[----:B------:R2:W-:Y:S02]  /*1f0c0*/  @P1 STG.E.U16 desc[UR60][R6.64], R23 ;  /* 0x0000001706001986 */ /* 0x0005e4000c10153c */
[----:B------:R-:W-:-:S02]  /*1f0d0*/  IMAD.WIDE R10, R25, 0x2, R20 ;  /* 0x00000002190a7825 */ /* 0x000fc400078e0214 */
[----:B------:R3:W-:Y:S01]  /*1f0e0*/  @P6 STG.E.U16 desc[UR60][R8.64], R53 ;  /* 0x0000003508006986 */ /* 0x0007e2000c10153c */
[----:B------:R-:W3:Y:S01]  /*1f0f0*/  LDC R27, c[0x0][0x228] ;  /* 0x00008a00ff1b7b82 */ /* 0x000ee20000000800 */
[----:B----4-:R-:W-:Y:S02]  /*1f100*/  VIADD R4, R0, 0x26 ;  /* 0x0000002600047836 */ /* 0x010fe40000000000 */
[----:B------:R4:W-:Y:S01]  /*1f110*/  @P2 STG.E.U16 desc[UR60][R10.64], R28 ;  /* 0x0000001c0a002986 */ /* 0x0009e2000c10153c */
[----:B-1----:R-:W-:Y:S01]  /*1f120*/  ISETP.LT.AND P2, PT, R2, R31, !P4 ;  /* 0x0000001f0200720c */ /* 0x002fe20006741270 */
[--C-:B------:R-:W-:Y:S01]  /*1f130*/  IMAD.IADD R25, R25, 0x1, R71.reuse ;  /* 0x0000000119197824 */ /* 0x100fe200078e0247 */
[----:B------:R-:W-:Y:S01]  /*1f140*/  ISETP.LT.AND P4, PT, R3, R26, !P4 ;  /* 0x0000001a0300720c */ /* 0x000fe20006781270 */
[----:B------:R-:W-:Y:S01]  /*1f150*/  VIADD R26, R0, 0x27 ;  /* 0x00000027001a7836 */ /* 0x000fe20000000000 */
[----:B------:R-:W1:Y:S01]  /*1f160*/  LDC R24, c[0x0][0x228] ;  /* 0x00008a00ff187b82 */ /* 0x000e620000000800 */
[----:B0-----:R-:W-:Y:S01]  /*1f170*/  ISETP.LT.AND P6, PT, R2, R29, !P5 ;  /* 0x0000001d0200720c */ /* 0x001fe20006fc1270 */
[C---:B--2---:R-:W-:Y:S01]  /*1f180*/  IMAD.IADD R23, R25.reuse, 0x1, R71 ;  /* 0x0000000119177824 */ /* 0x044fe200078e0247 */
[----:B------:R-:W-:Y:S01]  /*1f190*/  ISETP.GE.AND P1, PT, R4, R69, PT ;  /* 0x000000450400720c */ /* 0x000fe20003f26270 */
[----:B------:R-:W-:Y:S01]  /*1f1a0*/  IMAD.WIDE R4, R25, 0x2, R72 ;  /* 0x0000000219047825 */ /* 0x000fe200078e0248 */
[----:B-----5:R-:W-:-:S03]  /*1f1b0*/  ISETP.LT.AND P5, PT, R3, R22, !P5 ;  /* 0x000000160300720c */ /* 0x020fc60006fa1270 */
[----:B------:R-:W0:Y:S01]  /*1f1c0*/  LDC R29, c[0x0][0x228] ;  /* 0x00008a00ff1d7b82 */ /* 0x000e220000000800 */
[----:B------:R-:W-:Y:S01]  /*1f1d0*/  IMAD.WIDE R6, R25, 0x2, R20 ;  /* 0x0000000219067825 */ /* 0x000fe200078e0214 */
[----:B------:R-:W-:Y:S01]  /*1f1e0*/  PRMT R25, R57, 0x7632, R25 ;  /* 0x0000763239197816 */ /* 0x000fe20000000019 */
[----:B------:R2:W-:Y:S01]  /*1f1f0*/  @P2 STG.E.U16 desc[UR60][R4.64], R57 ;  /* 0x0000003904002986 */ /* 0x0005e2000c10153c */
[----:B------:R-:W-:Y:S01]  /*1f200*/  ISETP.GE.AND P2, PT, R26, R69, PT ;  /* 0x000000451a00720c */ /* 0x000fe20003f46270 */
[C---:B---3--:R-:W-:Y:S02]  /*1f210*/  IMAD.WIDE R8, R23.reuse, 0x2, R72 ;  /* 0x0000000217087825 */ /* 0x048fe400078e0248 */
[----:B------:R3:W-:Y:S01]  /*1f220*/  @P4 STG.E.U16 desc[UR60][R6.64], R25 ;  /* 0x0000001906004986 */ /* 0x0007e2000c10153c */
[----:B------:R-:W5:Y:S01]  /*1f230*/  LDC R22, c[0x0][0x228] ;  /* 0x00008a00ff167b82 */ /* 0x000f620000000800 */
[----:B------:R-:W-:Y:S01]  /*1f240*/  ISETP.LT.AND P4, PT, R2, R27, !P3 ;  /* 0x0000001b0200720c */ /* 0x000fe20005f81270 */
[C---:B----4-:R-:W-:Y:S01]  /*1f250*/  IMAD.WIDE R10, R23.reuse, 0x2, R20 ;  /* 0x00000002170a7825 */ /* 0x050fe200078e0214 */
[----:B------:R4:W-:Y:S03]  /*1f260*/  @P6 STG.E.U16 desc[UR60][R8.64], R54 ;  /* 0x0000003608006986 */ /* 0x0009e6000c10153c */
[----:B------:R-:W-:Y:S01]  /*1f270*/  IMAD.IADD R23, R23, 0x1, R71 ;  /* 0x0000000117177824 */ /* 0x000fe200078e0247 */
[----:B-1----:R-:W-:Y:S01]  /*1f280*/  ISETP.LT.AND P3, PT, R3, R24, !P3 ;  /* 0x000000180300720c */ /* 0x002fe20005f61270 */
[----:B------:R-:W1:Y:S01]  /*1f290*/  LDC R31, c[0x0][0x228] ;  /* 0x00008a00ff1f7b82 */ /* 0x000e620000000800 */
[----:B------:R-:W-:Y:S01]  /*1f2a0*/  VIADD R28, R0, 0x28 ;  /* 0x00000028001c7836 */ /* 0x000fe20000000000 */
[----:B------:R4:W-:Y:S01]  /*1f2b0*/  @P5 STG.E.U16 desc[UR60][R10.64], R30 ;  /* 0x0000001e0a005986 */ /* 0x0009e2000c10153c */
[----:B--2---:R-:W-:-:S04]  /*1f2c0*/  IMAD.WIDE R4, R23, 0x2, R72 ;  /* 0x0000000217047825 */ /* 0x004fc800078e0248 */
[C---:B---3--:R-:W-:Y:S01]  /*1f2d0*/  IMAD.IADD R25, R23.reuse, 0x1, R71 ;  /* 0x0000000117197824 */ /* 0x048fe200078e0247 */
[----:B------:R-:W2:Y:S01]  /*1f2e0*/  LDC R26, c[0x0][0x228] ;  /* 0x00008a00ff1a7b82 */ /* 0x000ea20000000800 */
[----:B0-----:R-:W-:Y:S01]  /*1f2f0*/  ISETP.LT.AND P5, PT, R2, R29, !P1 ;  /* 0x0000001d0200720c */ /* 0x001fe20004fa1270 */
[----:B------:R-:W-:Y:S01]  /*1f300*/  IMAD.WIDE R6, R23, 0x2, R20 ;  /* 0x0000000217067825 */ /* 0x000fe200078e0214 */
[----:B------:R0:W-:Y:S03]  /*1f310*/  @P4 STG.E.U16 desc[UR60][R4.64], R58 ;  /* 0x0000003a04004986 */ /* 0x0001e6000c10153c */
[----:B----4-:R-:W-:Y:S01]  /*1f320*/  IMAD.WIDE R8, R25, 0x2, R72 ;  /* 0x0000000219087825 */ /* 0x010fe200078e0248 */
[----:B------:R-:W-:Y:S01]  /*1f330*/  PRMT R30, R55, 0x7632, R30 ;  /* 0x00007632371e7816 */ /* 0x000fe2000000001e */
[----:B------:R-:W3:Y:S01]  /*1f340*/  LDC R24, c[0x0][0x228] ;  /* 0x00008a00ff187b82 */ /* 0x000ee20000000800 */
[----:B-----5:R-:W-:Y:S01]  /*1f350*/  ISETP.LT.AND P6, PT, R3, R22, !P1 ;  /* 0x000000160300720c */ /* 0x020fe20004fc1270 */
[----:B------:R-:W-:Y:S01]  /*1f360*/  VIADD R22, R0, 0x29 ;  /* 0x0000002900167836 */ /* 0x000fe20000000000 */
[----:B------:R-:W-:Y:S01]  /*1f370*/  ISETP.GE.AND P1, PT, R28, R69, PT ;  /* 0x000000451c00720c */ /* 0x000fe20003f26270 */
[----:B------:R-:W-:Y:S01]  /*1f380*/  IMAD.WIDE R10, R25, 0x2, R20 ;  /* 0x00000002190a7825 */ /* 0x000fe200078e0214 */
[----:B------:R-:W-:-:S02]  /*1f390*/  PRMT R28, R58, 0x7632, R28 ;  /* 0x000076323a1c7816 */ /* 0x000fc4000000001c */
[----:B------:R-:W-:Y:S01]  /*1f3a0*/  ISETP.GE.AND P4, PT, R22, R69, PT ;  /* 0x000000451600720c */ /* 0x000fe20003f86270 */
[----:B------:R-:W4:Y:S01]  /*1f3b0*/  LDC R27, c[0x0][0x228] ;  /* 0x00008a00ff1b7b82 */ /* 0x000f220000000800 */
[----:B------:R-:W-:Y:S01]  /*1f3c0*/  IMAD.IADD R25, R25, 0x1, R71 ;  /* 0x0000000119197824 */ /* 0x000fe200078e0247 */
[----:B------:R5:W-:Y:S01]  /*1f3d0*/  @P3 STG.E.U16 desc[UR60][R6.64], R28 ;  /* 0x0000001c06003986 */ /* 0x000be2000c10153c */
[----:B-1----:R-:W-:Y:S02]  /*1f3e0*/  ISETP.LT.AND P3, PT, R2, R31, !P2 ;  /* 0x0000001f0200720c */ /* 0x002fe40005761270 */
[----:B0-----:R-:W-:Y:S01]  /*1f3f0*/  IMAD.WIDE R4, R25, 0x2, R72 ;  /* 0x0000000219047825 */ /* 0x001fe200078e0248 */
[----:B------:R0:W-:Y:S02]  /*1f400*/  @P5 STG.E.U16 desc[UR60][R8.64], R55 ;  /* 0x0000003708005986 */ /* 0x0001e4000c10153c */
[----:B------:R-:W1:Y:S01]  /*1f410*/  LDC R23, c[0x0][0x228] ;  /* 0x00008a00ff177b82 */ /* 0x000e620000000800 */
[----:B--2---:R-:W-:Y:S01]  /*1f420*/  ISETP.LT.AND P2, PT, R3, R26, !P2 ;  /* 0x0000001a0300720c */ /* 0x004fe20005741270 */
[----:B------:R2:W-:Y:S01]  /*1f430*/  @P6 STG.E.U16 desc[UR60][R10.64], R30 ;  /* 0x0000001e0a006986 */ /* 0x0005e2000c10153c */
[----:B-----5:R-:W-:-:S05]  /*1f440*/  IMAD.WIDE R6, R25, 0x2, R20 ;  /* 0x0000000219067825 */ /* 0x020fca00078e0214 */
[----:B------:R-:W5:Y:S01]  /*1f450*/  LDC R22, c[0x0][0x228] ;  /* 0x00008a00ff167b82 */ /* 0x000f620000000800 */
[----:B---3--:R-:W-:Y:S01]  /*1f460*/  ISETP.LT.AND P6, PT, R3, R24, !P1 ;  /* 0x000000180300720c */ /* 0x008fe20004fc1270 */
[C---:B------:R-:W-:Y:S01]  /*1f470*/  VIADD R24, R0.reuse, 0x2a ;  /* 0x0000002a00187836 */ /* 0x040fe20000000000 */
[----:B0-----:R-:W-:Y:S01]  /*1f480*/  PRMT R9, R59, 0x7632, R9 ;  /* 0x000076323b097816 */ /* 0x001fe20000000009 */
[----:B------:R-:W-:Y:S01]  /*1f490*/  VIADD R8, R0, 0x2b ;  /* 0x0000002b00087836 */ /* 0x000fe20000000000 */
[----:B------:R0:W-:Y:S01]  /*1f4a0*/  @P3 STG.E.U16 desc[UR60][R4.64], R59 ;  /* 0x0000003b04003986 */ /* 0x0001e2000c10153c */
[----:B------:R-:W-:Y:S02]  /*1f4b0*/  IMAD.IADD R25, R25, 0x1, R71 ;  /* 0x0000000119197824 */ /* 0x000fe400078e0247 */
[----:B------:R-:W3:Y:S01]  /*1f4c0*/  LDC R29, c[0x0][0x228] ;  /* 0x00008a00ff1d7b82 */ /* 0x000ee20000000800 */
[----:B----4-:R-:W-:Y:S01]  /*1f4d0*/  ISETP.LT.AND P5, PT, R2, R27, !P1 ;  /* 0x0000001b0200720c */ /* 0x010fe20004fa1270 */
[----:B------:R4:W-:Y:S01]  /*1f4e0*/  @P2 STG.E.U16 desc[UR60][R6.64], R9 ;  /* 0x0000000906002986 */ /* 0x0009e2000c10153c */
[-C--:B------:R-:W-:Y:S01]  /*1f4f0*/  ISETP.GE.AND P1, PT, R24, R69.reuse, PT ;  /* 0x000000451800720c */ /* 0x080fe20003f26270 */
[----:B--2---:R-:W-:Y:S01]  /*1f500*/  IMAD.WIDE R10, R25, 0x2, R20 ;  /* 0x00000002190a7825 */ /* 0x004fe200078e0214 */
[----:B------:R-:W-:-:S03]  /*1f510*/  ISETP.GE.AND P3, PT, R8, R69, PT ;  /* 0x000000450800720c */ /* 0x000fc60003f66270 */
[----:B------:R-:W2:Y:S01]  /*1f520*/  LDC R24, c[0x0][0x228] ;  /* 0x00008a00ff187b82 */ /* 0x000ea20000000800 */
[----:B0-----:R-:W-:Y:S01]  /*1f530*/  PRMT R5, R60, 0x7632, R5 ;  /* 0x000076323c057816 */ /* 0x001fe20000000005 */
[C---:B------:R-:W-:Y:S02]  /*1f540*/  VIADD R28, R0.reuse, 0x2c ;  /* 0x0000002c001c7836 */ /* 0x040fe40000000000 */
[----:B------:R-:W-:Y:S02]  /*1f550*/  VIADD R30, R0, 0x2d ;  /* 0x0000002d001e7836 */ /* 0x000fe40000000000 */
[C---:B----4-:R-:W-:Y:S01]  /*1f560*/  IMAD.WIDE R8, R25.reuse, 0x2, R72 ;  /* 0x0000000219087825 */ /* 0x050fe200078e0248 */
[----:B------:R-:W-:Y:S01]  /*1f570*/  ISETP.GE.AND P2, PT, R28, R69, PT ;  /* 0x000000451c00720c */ /* 0x000fe20003f46270 */
[----:B------:R-:W0:Y:S02]  /*1f580*/  LDC R27, c[0x0][0x228] ;  /* 0x00008a00ff1b7b82 */ /* 0x000e240000000800 */
[--C-:B------:R-:W-:Y:S01]  /*1f590*/  IMAD.IADD R7, R25, 0x1, R71.reuse ;  /* 0x0000000119077824 */ /* 0x100fe200078e0247 */
[----:B------:R4:W-:Y:S01]  /*1f5a0*/  @P5 STG.E.U16 desc[UR60][R8.64], R60 ;  /* 0x0000003c08005986 */ /* 0x0009e2000c10153c */
[----:B-1----:R-:W-:Y:S01]  /*1f5b0*/  ISETP.LT.AND P5, PT, R2, R23, !P4 ;  /* 0x000000170200720c */ /* 0x002fe200067a1270 */
[----:B------:R-:W-:Y:S01]  /*1f5c0*/  VIADD R28, R0, 0x30 ;  /* 0x00000030001c7836 */ /* 0x000fe20000000000 */
[----:B-----5:R-:W-:Y:S01]  /*1f5d0*/  ISETP.LT.AND P4, PT, R3, R22, !P4 ;  /* 0x000000160300720c */ /* 0x020fe20006781270 */
[----:B------:R1:W-:Y:S01]  /*1f5e0*/  @P6 STG.E.U16 desc[UR60][R10.64], R5 ;  /* 0x000000050a006986 */ /* 0x0003e2000c10153c */
[----:B------:R-:W5:Y:S01]  /*1f5f0*/  LDC R26, c[0x0][0x228] ;  /* 0x00008a00ff1a7b82 */ /* 0x000f620000000800 */
[----:B---3--:R-:W-:Y:S01]  /*1f600*/  ISETP.LT.AND P6, PT, R2, R29, !P1 ;  /* 0x0000001d0200720c */ /* 0x008fe20004fc1270 */
[----:B------:R-:W-:-:S04]  /*1f610*/  IMAD.IADD R23, R7, 0x1, R71 ;  /* 0x0000000107177824 */ /* 0x000fc800078e0247 */
[C---:B------:R-:W-:Y:S02]  /*1f620*/  IMAD.IADD R25, R23.reuse, 0x1, R71 ;  /* 0x0000000117197824 */ /* 0x040fe400078e0247 */
[----:B------:R-:W3:Y:S01]  /*1f630*/  LDC R29, c[0x0][0x228] ;  /* 0x00008a00ff1d7b82 */ /* 0x000ee20000000800 */
[----:B----4-:R-:W-:Y:S01]  /*1f640*/  IMAD.WIDE R8, R23, 0x2, R72 ;  /* 0x0000000217087825 */ /* 0x010fe200078e0248 */
[----:B-1----:R-:W-:-:S03]  /*1f650*/  PRMT R11, R64, 0x7632, R11 ;  /* 0x00007632400b7816 */ /* 0x002fc6000000000b */
[----:B------:R-:W-:-:S03]  /*1f660*/  IMAD.WIDE R4, R7, 0x2, R72 ;  /* 0x0000000207047825 */ /* 0x000fc600078e0248 */
[----:B------:R-:W1:Y:S01]  /*1f670*/  LDC R22, c[0x0][0x228] ;  /* 0x00008a00ff167b82 */ /* 0x000e620000000800 */
[----:B------:R-:W-:Y:S01]  /*1f680*/  IMAD.WIDE R6, R7, 0x2, R20 ;  /* 0x0000000207067825 */ /* 0x000fe200078e0214 */
[----:B------:R4:W-:Y:S01]  /*1f690*/  @P5 STG.E.U16 desc[UR60][R4.64], R64 ;  /* 0x0000004004005986 */ /* 0x0009e2000c10153c */
[----:B------:R-:W-:Y:S02]  /*1f6a0*/  ISETP.GE.AND P5, PT, R30, R69, PT ;  /* 0x000000451e00720c */ /* 0x000fe40003fa6270 */
[----:B------:R-:W-:Y:S01]  /*1f6b0*/  PRMT R30, R62, 0x7632, R30 ;  /* 0x000076323e1e7816 */ /* 0x000fe2000000001e */
[----:B------:R4:W-:Y:S01]  /*1f6c0*/  @P4 STG.E.U16 desc[UR60][R6.64], R11 ;  /* 0x0000000b06004986 */ /* 0x0009e2000c10153c */
[----:B--2---:R-:W-:Y:S01]  /*1f6d0*/  ISETP.LT.AND P4, PT, R3, R24, !P1 ;  /* 0x000000180300720c */ /* 0x004fe20004f81270 */
[----:B------:R-:W2:Y:S02]  /*1f6e0*/  LDC R31, c[0x0][0x228] ;  /* 0x00008a00ff1f7b82 */ /* 0x000ea40000000800 */
[----:B------:R4:W-:Y:S01]  /*1f6f0*/  @P6 STG.E.U16 desc[UR60][R8.64], R61 ;  /* 0x0000003d08006986 */ /* 0x0009e2000c10153c */
[----:B0-----:R-:W-:-:S02]  /*1f700*/  ISETP.LT.AND P6, PT, R2, R27, !P3 ;  /* 0x0000001b0200720c */ /* 0x001fc40005fc1270 */
[----:B-----5:R-:W-:Y:S01]  /*1f710*/  ISETP.LT.AND P3, PT, R3, R26, !P3 ;  /* 0x0000001a0300720c */ /* 0x020fe20005f61270 */
[----:B----4-:R-:W-:Y:S02]  /*1f720*/  IMAD.WIDE R4, R23, 0x2, R20 ;  /* 0x0000000217047825 */ /* 0x010fe400078e0214 */
[----:B------:R-:W0:Y:S02]  /*1f730*/  LDC R24, c[0x0][0x228] ;  /* 0x00008a00ff187b82 */ /* 0x000e240000000800 */
[----:B------:R-:W-:Y:S01]  /*1f740*/  IMAD.WIDE R10, R25, 0x2, R72 ;  /* 0x00000002190a7825 */ /* 0x000fe200078e0248 */
[----:B------:R-:W-:-:S03]  /*1f750*/  PRMT R9, R61, 0x7632, R9 ;  /* 0x000076323d097816 */ /* 0x000fc60000000009 */
[----:B------:R-:W-:Y:S02]  /*1f760*/  IMAD.WIDE R6, R25, 0x2, R20 ;  /* 0x0000000219067825 */ /* 0x000fe400078e0214 */
[----:B------:R-:W4:Y:S01]  /*1f770*/  LDC R27, c[0x0][0x228] ;  /* 0x00008a00ff1b7b82 */ /* 0x000f220000000800 */
[----:B------:R-:W-:Y:S01]  /*1f780*/  PRMT R8, R65, 0x7632, R8 ;  /* 0x0000763241087816 */ /* 0x000fe20000000008 */
[----:B------:R5:W-:Y:S01]  /*1f790*/  @P4 STG.E.U16 desc[UR60][R4.64], R9 ;  /* 0x0000000904004986 */ /* 0x000be2000c10153c */
[C---:B---3--:R-:W-:Y:S01]  /*1f7a0*/  ISETP.LT.AND P4, PT, R2.reuse, R29, !P2 ;  /* 0x0000001d0200720c */ /* 0x048fe20005781270 */
[--C-:B------:R-:W-:Y:S02]  /*1f7b0*/  IMAD.IADD R25, R25, 0x1, R71.reuse ;  /* 0x0000000119197824 */ /* 0x100fe400078e0247 */
[----:B------:R3:W-:Y:S01]  /*1f7c0*/  @P6 STG.E.U16 desc[UR60][R10.64], R65 ;  /* 0x000000410a006986 */ /* 0x0007e2000c10153c */
[----:B--2---:R-:W-:Y:S01]  /*1f7d0*/  ISETP.LT.AND P6, PT, R2, R31, !P5 ;  /* 0x0000001f0200720c */ /* 0x004fe20006fc1270 */
[----:B------:R-:W2:Y:S01]  /*1f7e0*/  LDC R29, c[0x0][0x228] ;  /* 0x00008a00ff1d7b82 */ /* 0x000ea20000000800 */
[----:B------:R-:W-:Y:S01]  /*1f7f0*/  IMAD.IADD R23, R25, 0x1, R71 ;  /* 0x0000000119177824 */ /* 0x000fe200078e0247 */
[----:B------:R3:W-:Y:S01]  /*1f800*/  @P3 STG.E.U16 desc[UR60][R6.64], R8 ;  /* 0x0000000806003986 */ /* 0x0007e2000c10153c */
[----:B-1----:R-:W-:Y:S01]  /*1f810*/  ISETP.LT.AND P3, PT, R3, R22, !P2 ;  /* 0x000000160300720c */ /* 0x002fe20005761270 */
[----:B------:R-:W-:-:S02]  /*1f820*/  VIADD R26, R0, 0x2e ;  /* 0x0000002e001a7836 */ /* 0x000fc40000000000 */
[----:B-----5:R-:W-:Y:S01]  /*1f830*/  IMAD.WIDE R4, R25, 0x2, R72 ;  /* 0x0000000219047825 */ /* 0x020fe200078e0248 */
[----:B0-----:R-:W-:Y:S01]  /*1f840*/  ISETP.LT.AND P5, PT, R3, R24, !P5 ;  /* 0x000000180300720c */ /* 0x001fe20006fa1270 */
[----:B------:R-:W0:Y:S01]  /*1f850*/  LDC R22, c[0x0][0x228] ;  /* 0x00008a00ff167b82 */ /* 0x000e220000000800 */
[-C--:B------:R-:W-:Y:S01]  /*1f860*/  ISETP.GE.AND P1, PT, R26, R69.reuse, PT ;  /* 0x000000451a00720c */ /* 0x080fe20003f26270 */
[----:B---3--:R-:W-:Y:S01]  /*1f870*/  IMAD.IADD R11, R23, 0x1, R71 ;  /* 0x00000001170b7824 */ /* 0x008fe200078e0247 */
[----:B------:R1:W-:Y:S01]  /*1f880*/  @P4 STG.E.U16 desc[UR60][R4.64], R62 ;  /* 0x0000003e04004986 */ /* 0x0003e2000c10153c */
[----:B------:R-:W-:Y:S01]  /*1f890*/  VIADD R26, R0, 0x2f ;  /* 0x0000002f001a7836 */ /* 0x000fe20000000000 */
[-C--:B------:R-:W-:Y:S01]  /*1f8a0*/  ISETP.GE.AND P4, PT, R28, R69.reuse, PT ;  /* 0x000000451c00720c */ /* 0x080fe20003f86270 */
[----:B------:R-:W-:Y:S02]  /*1f8b0*/  IMAD.WIDE R6, R25, 0x2, R20 ;  /* 0x0000000219067825 */ /* 0x000fe400078e0214 */
[----:B------:R-:W3:Y:S01]  /*1f8c0*/  LDC R10, c[0x0][0x228] ;  /* 0x00008a00ff0a7b82 */ /* 0x000ee20000000800 */
[----:B------:R-:W-:Y:S01]  /*1f8d0*/  ISETP.GE.AND P2, PT, R26, R69, PT ;  /* 0x000000451a00720c */ /* 0x000fe20003f46270 */
[C---:B------:R-:W-:Y:S01]  /*1f8e0*/  IMAD.WIDE R8, R23.reuse, 0x2, R72 ;  /* 0x0000000217087825 */ /* 0x040fe200078e0248 */
[----:B------:R5:W-:Y:S03]  /*1f8f0*/  @P3 STG.E.U16 desc[UR60][R6.64], R30 ;  /* 0x0000001e06003986 */ /* 0x000be6000c10153c */
[----:B------:R-:W-:Y:S01]  /*1f900*/  VIADD R26, R0, 0x31 ;  /* 0x00000031001a7836 */ /* 0x000fe20000000000 */
[----:B------:R0:W-:Y:S01]  /*1f910*/  @P6 STG.E.U16 desc[UR60][R8.64], R66 ;  /* 0x0000004208006986 */ /* 0x0001e2000c10153c */
[----:B----4-:R-:W-:Y:S01]  /*1f920*/  ISETP.LT.AND P6, PT, R2, R27, !P1 ;  /* 0x0000001b0200720c */ /* 0x010fe20004fc1270 */
[----:B------:R-:W4:Y:S01]  /*1f930*/  LDC R25, c[0x0][0x228] ;  /* 0x00008a00ff197b82 */ /* 0x000f220000000800 */
[----:B-1----:R-:W-:Y:S01]  /*1f940*/  IMAD.WIDE R4, R23, 0x2, R20 ;  /* 0x0000000217047825 */ /* 0x002fe200078e0214 */
[----:B------:R-:W-:-:S03]  /*1f950*/  ISETP.GE.AND P3, PT, R26, R69, PT ;  /* 0x000000451a00720c */ /* 0x000fc60003f66270 */
[----:B------:R-:W-:Y:S01]  /*1f960*/  IMAD.IADD R23, R11, 0x1, R71 ;  /* 0x000000010b177824 */ /* 0x000fe200078e0247 */
[----:B-----5:R-:W-:Y:S01]  /*1f970*/  PRMT R30, R67, 0x7632, R30 ;  /* 0x00007632431e7816 */ /* 0x020fe2000000001e */
[----:B------:R-:W-:Y:S01]  /*1f980*/  IMAD.WIDE R6, R11, 0x2, R72 ;  /* 0x000000020b067825 */ /* 0x000fe200078e0248 */
[----:B------:R-:W1:Y:S01]  /*1f990*/  LDC R24, c[0x0][0x228] ;  /* 0x00008a00ff187b82 */ /* 0x000e620000000800 */
[C---:B0-----:R-:W-:Y:S02]  /*1f9a0*/  ISETP.LT.AND P1, PT, R3.reuse, R22, !P1 ;  /* 0x000000160300720c */ /* 0x041fe40004f21270 */
[----:B------:R-:W-:Y:S01]  /*1f9b0*/  PRMT R9, R66, 0x7632, R9 ;  /* 0x0000763242097816 */ /* 0x000fe20000000009 */
[C---:B------:R-:W-:Y:S02]  /*1f9c0*/  VIADD R26, R0.reuse, 0x33 ;  /* 0x00000033001a7836 */ /* 0x040fe40000000000 */
[----:B------:R-:W-:Y:S02]  /*1f9d0*/  VIADD R28, R0, 0x32 ;  /* 0x00000032001c7836 */ /* 0x000fe40000000000 */
[----:B------:R0:W-:Y:S01]  /*1f9e0*/  @P5 STG.E.U16 desc[UR60][R4.64], R9 ;  /* 0x0000000904005986 */ /* 0x0001e2000c10153c */
[----:B------:R-:W5:Y:S02]  /*1f9f0*/  LDC R27, c[0x0][0x228] ;  /* 0x00008a00ff1b7b82 */ /* 0x000f640000000800 */
[----:B------:R-:W-:Y:S01]  /*1fa00*/  ISETP.GE.AND P5, PT, R28, R69, PT ;  /* 0x000000451c00720c */ /* 0x000fe20003fa6270 */
[----:B------:R4:W-:Y:S01]  /*1fa10*/  @P6 STG.E.U16 desc[UR60][R6.64], R63 ;  /* 0x0000003f06006986 */ /* 0x0009e2000c10153c */
[----:B--2---:R-:W-:Y:S01]  /*1fa20*/  ISETP.LT.AND P6, PT, R2, R29, !P2 ;  /* 0x0000001d0200720c */ /* 0x004fe200057c1270 */
[----:B------:R-:W-:Y:S01]  /*1fa30*/  VIADD R28, R0, 0x34 ;  /* 0x00000034001c7836 */ /* 0x000fe20000000000 */
[----:B---3--:R-:W-:-:S02]  /*1fa40*/  ISETP.LT.AND P2, PT, R3, R10, !P2 ;  /* 0x0000000a0300720c */ /* 0x008fc40005741270 */
[----:B------:R-:W2:Y:S01]  /*1fa50*/  LDC R22, c[0x0][0x228] ;  /* 0x00008a00ff167b82 */ /* 0x000ea20000000800 */
[----:B0-----:R-:W-:Y:S01]  /*1fa60*/  IMAD.WIDE R8, R11, 0x2, R20 ;  /* 0x000000020b087825 */ /* 0x001fe200078e0214 */
[----:B----4-:R-:W-:-:S03]  /*1fa70*/  PRMT R7, R63, 0x7632, R7 ;  /* 0x000076323f077816 */ /* 0x010fc60000000007 */
[----:B------:R-:W-:-:S03]  /*1fa80*/  IMAD.WIDE R4, R23, 0x2, R72 ;  /* 0x0000000217047825 */ /* 0x000fc600078e0248 */
[----:B------:R-:W0:Y:S01]  /*1fa90*/  LDC R29, c[0x0][0x228] ;  /* 0x00008a00ff1d7b82 */ /* 0x000e220000000800 */
[----:B------:R3:W-:Y:S01]  /*1faa0*/  @P1 STG.E.U16 desc[UR60][R8.64], R7 ;  /* 0x0000000708001986 */ /* 0x0007e2000c10153c */
[----:B------:R-:W-:-:S03]  /*1fab0*/  ISETP.GE.AND P1, PT, R26, R69, PT ;  /* 0x000000451a00720c */ /* 0x000fc60003f26270 */
[----:B------:R4:W-:Y:S01]  /*1fac0*/  @P6 STG.E.U16 desc[UR60][R4.64], R67 ;  /* 0x0000004304006986 */ /* 0x0009e2000c10153c */
[----:B------:R-:W-:Y:S01]  /*1fad0*/  ISETP.LT.AND P6, PT, R2, R25, !P4 ;  /* 0x000000190200720c */ /* 0x000fe200067c1270 */
[----:B------:R-:W-:Y:S01]  /*1fae0*/  IMAD.IADD R25, R23, 0x1, R71 ;  /* 0x0000000117197824 */ /* 0x000fe200078e0247 */
[----:B-1----:R-:W-:Y:S01]  /*1faf0*/  ISETP.LT.AND P4, PT, R3, R24, !P4 ;  /* 0x000000180300720c */ /* 0x002fe20006781270 */
[----:B------:R-:W1:Y:S02]  /*1fb00*/  LDC R31, c[0x0][0x228] ;  /* 0x00008a00ff1f7b82 */ /* 0x000e640000000800 */
[----:B------:R-:W-:-:S04]  /*1fb10*/  IMAD.WIDE R10, R25, 0x2, R20 ;  /* 0x00000002190a7825 */ /* 0x000fc800078e0214 */
[----:B---3--:R-:W-:Y:S02]  /*1fb20*/  IMAD.WIDE R6, R23, 0x2, R20 ;  /* 0x0000000217067825 */ /* 0x008fe400078e0214 */
[----:B------:R-:W3:Y:S01]  /*1fb30*/  LDC R24, c[0x0][0x228] ;  /* 0x00008a00ff187b82 */ /* 0x000ee20000000800 */
[----:B----4-:R-:W-:Y:S01]  /*1fb40*/  PRMT R5, R44, 0x7632, R5 ;  /* 0x000076322c057816 */ /* 0x010fe20000000005 */
[C---:B------:R-:W-:Y:S01]  /*1fb50*/  IMAD.WIDE R8, R25.reuse, 0x2, R72 ;  /* 0x0000000219087825 */ /* 0x040fe200078e0248 */
[----:B------:R4:W-:Y:S01]  /*1fb60*/  @P2 STG.E.U16 desc[UR60][R6.64], R30 ;  /* 0x0000001e06002986 */ /* 0x0009e2000c10153c */
[----:B------:R-:W-:Y:S02]  /*1fb70*/  ISETP.GE.AND P2, PT, R28, R69, PT ;  /* 0x000000451c00720c */ /* 0x000fe40003f46270 */
[--C-:B------:R-:W-:Y:S01]  /*1fb80*/  IMAD.IADD R25, R25, 0x1, R71.reuse ;  /* 0x0000000119197824 */ /* 0x100fe200078e0247 */
[----:B------:R4:W-:Y:S01]  /*1fb90*/  @P6 STG.E.U16 desc[UR60][R8.64], R44 ;  /* 0x0000002c08006986 */ /* 0x0009e2000c10153c */
[----:B------:R-:W1:Y:S01]  /*1fba0*/  LDC R26, c[0x0][0x228] ;  /* 0x00008a00ff1a7b82 */ /* 0x000e620000000800 */
[----:B-----5:R-:W-:Y:S01]  /*1fbb0*/  ISETP.LT.AND P6, PT, R2, R27, !P3 ;  /* 0x0000001b0200720c */ /* 0x020fe20005fc1270 */
[----:B------:R-:W-:Y:S01]  /*1fbc0*/  IMAD.IADD R23, R25, 0x1, R71 ;  /* 0x0000000119177824 */ /* 0x000fe200078e0247 */
[----:B------:R5:W-:Y:S01]  /*1fbd0*/  @P4 STG.E.U16 desc[UR60][R10.64], R5 ;  /* 0x000000050a004986 */ /* 0x000be2000c10153c */
[----:B--2---:R-:W-:Y:S01]  /*1fbe0*/  ISETP.LT.AND P3, PT, R3, R22, !P3 ;  /* 0x000000160300720c */ /* 0x004fe20005f61270 */
[----:B------:R-:W-:Y:S01]  /*1fbf0*/  VIADD R28, R0, 0x35 ;  /* 0x00000035001c7836 */ /* 0x000fe20000000000 */
[----:B0-----:R-:W-:Y:S01]  /*1fc00*/  ISETP.LT.AND P4, PT, R2, R29, !P5 ;  /* 0x0000001d0200720c */ /* 0x001fe20006f81270 */
[----:B----4-:R-:W-:Y:S01]  /*1fc10*/  IMAD.WIDE R6, R25, 0x2, R20 ;  /* 0x0000000219067825 */ /* 0x010fe200078e0214 */
[----:B------:R-:W0:Y:S03]  /*1fc20*/  LDC R27, c[0x0][0x228] ;  /* 0x00008a00ff1b7b82 */ /* 0x000e260000000800 */
[----:B------:R-:W-:-:S04]  /*1fc30*/  IMAD.WIDE R8, R23, 0x2, R72 ;  /* 0x0000000217087825 */ /* 0x000fc800078e0248 */
[----:B-----5:R-:W-:Y:S01]  /*1fc40*/  IMAD.WIDE R4, R25, 0x2, R72 ;  /* 0x0000000219047825 */ /* 0x020fe200078e0248 */
[----:B------:R-:W2:Y:S01]  /*1fc50*/  LDC R22, c[0x0][0x228] ;  /* 0x00008a00ff167b82 */ /* 0x000ea20000000800 */
[----:B---3--:R-:W-:Y:S02]  /*1fc60*/  ISETP.LT.AND P5, PT, R3, R24, !P5 ;  /* 0x000000180300720c */ /* 0x008fe40006fa1270 */
[----:B------:R-:W-:Y:S01]  /*1fc70*/  PRMT R11, R16, 0x7632, R11 ;  /* 0x00007632100b7816 */ /* 0x000fe2000000000b */
[----:B------:R3:W-:Y:S01]  /*1fc80*/  @P6 STG.E.U16 desc[UR60][R4.64], R16 ;  /* 0x0000001004006986 */ /* 0x0007e2000c10153c */
[----:B------:R-:W-:Y:S01]  /*1fc90*/  VIADD R24, R0, 0x36 ;  /* 0x0000003600187836 */ /* 0x000fe20000000000 */
[----:B------:R-:W-:Y:S02]  /*1fca0*/  ISETP.GE.AND P6, PT, R28, R69, PT ;  /* 0x000000451c00720c */ /* 0x000fe40003fc6270 */
[----:B------:R-:W4:Y:S01]  /*1fcb0*/  LDC R25, c[0x0][0x228] ;  /* 0x00008a00ff197b82 */ /* 0x000f220000000800 */
[----:B------:R5:W-:Y:S01]  /*1fcc0*/  @P3 STG.E.U16 desc[UR60][R6.64], R11 ;  /* 0x0000000b06003986 */ /* 0x000be2000c10153c */
[----:B-1----:R-:W-:-:S02]  /*1fcd0*/  ISETP.LT.AND P3, PT, R2, R31, !P1 ;  /* 0x0000001f0200720c */ /* 0x002fc40004f61270 */
[----:B------:R-:W-:Y:S01]  /*1fce0*/  PRMT R28, R19, 0x7632, R28 ;  /* 0x00007632131c7816 */ /* 0x000fe2000000001c */
[----:B------:R1:W-:Y:S01]  /*1fcf0*/  @P4 STG.E.U16 desc[UR60][R8.64], R45 ;  /* 0x0000002d08004986 */ /* 0x0003e2000c10153c */
[----:B------:R-:W-:Y:S02]  /*1fd00*/  ISETP.LT.AND P4, PT, R3, R26, !P1 ;  /* 0x0000001a0300720c */ /* 0x000fe40004f81270 */
[----:B---3--:R-:W-:Y:S01]  /*1fd10*/  PRMT R5, R45, 0x7632, R5 ;  /* 0x000076322d057816 */ /* 0x008fe20000000005 */
[----:B------:R-:W3:Y:S01]  /*1fd20*/  LDC R16, c[0x0][0x228] ;  /* 0x00008a00ff107b82 */ /* 0x000ee20000000800 */
[----:B------:R-:W-:Y:S01]  /*1fd30*/  ISETP.GE.AND P1, PT, R24, R69, PT ;  /* 0x000000451800720c */ /* 0x000fe20003f26270 */
[----:B------:R-:W-:Y:S02]  /*1fd40*/  VIADD R24, R0, 0x38 ;  /* 0x0000003800187836 */ /* 0x000fe40000000000 */
[----:B-----5:R-:W-:-:S04]  /*1fd50*/  IMAD.WIDE R10, R23, 0x2, R20 ;  /* 0x00000002170a7825 */ /* 0x020fc800078e0214 */
[----:B------:R-:W-:Y:S01]  /*1fd60*/  IMAD.IADD R23, R23, 0x1, R71 ;  /* 0x0000000117177824 */ /* 0x000fe200078e0247 */
[----:B------:R-:W5:Y:S01]  /*1fd70*/  LDC R29, c[0x0][0x228] ;  /* 0x00008a00ff1d7b82 */ /* 0x000f620000000800 */
[----:B------:R2:W-:Y:S01]  /*1fd80*/  @P5 STG.E.U16 desc[UR60][R10.64], R5 ;  /* 0x000000050a005986 */ /* 0x0005e2000c10153c */
[----:B0-----:R-:W-:Y:S01]  /*1fd90*/  ISETP.LT.AND P5, PT, R2, R27, !P2 ;  /* 0x0000001b0200720c */ /* 0x001fe200057a1270 */
[----:B-1----:R-:W-:Y:S01]  /*1fda0*/  VIADD R8, R0, 0x37 ;  /* 0x0000003700087836 */ /* 0x002fe20000000000 */
[----:B------:R-:W-:Y:S01]  /*1fdb0*/  PRMT R9, R17, 0x7632, R9 ;  /* 0x0000763211097816 */ /* 0x000fe20000000009 */
[----:B------:R-:W-:Y:S01]  /*1fdc0*/  IMAD.WIDE R6, R23, 0x2, R20 ;  /* 0x0000000217067825 */ /* 0x000fe200078e0214 */
[----:B--2---:R-:W-:Y:S02]  /*1fdd0*/  ISETP.LT.AND P2, PT, R3, R22, !P2 ;  /* 0x000000160300720c */ /* 0x004fe40005741270 */
[----:B------:R-:W0:Y:S01]  /*1fde0*/  LDC R22, c[0x0][0x228] ;  /* 0x00008a00ff167b82 */ /* 0x000e220000000800 */
[----:B------:R-:W-:-:S07]  /*1fdf0*/  IMAD.WIDE R4, R23, 0x2, R72 ;  /* 0x0000000217047825 */ /* 0x000fce00078e0248 */
[----:B------:R-:W1:Y:S01]  /*1fe00*/  LDC R27, c[0x0][0x228] ;  /* 0x00008a00ff1b7b82 */ /* 0x000e620000000800 */
[----:B------:R-:W-:Y:S01]  /*1fe10*/  IMAD.IADD R23, R23, 0x1, R71 ;  /* 0x0000000117177824 */ /* 0x000fe200078e0247 */
[----:B------:R2:W-:Y:S01]  /*1fe20*/  @P3 STG.E.U16 desc[UR60][R4.64], R17 ;  /* 0x0000001104003986 */ /* 0x0005e2000c10153c */
[-C--:B------:R-:W-:Y:S02]  /*1fe30*/  ISETP.GE.AND P3, PT, R8, R69.reuse, PT ;  /* 0x000000450800720c */ /* 0x080fe40003f66270 */
[----:B------:R-:W-:Y:S01]  /*1fe40*/  IMAD.WIDE R10, R23, 0x2, R20 ;  /* 0x00000002170a7825 */ /* 0x000fe200078e0214 */
[----:B------:R4:W-:Y:S01]  /*1fe50*/  @P4 STG.E.U16 desc[UR60][R6.64], R9 ;  /* 0x0000000906004986 */ /* 0x0009e2000c10153c */
[----:B------:R-:W-:Y:S01]  /*1fe60*/  ISETP.GE.AND P4, PT, R24, R69, PT ;  /* 0x000000451800720c */ /* 0x000fe20003f86270 */
[----:B------:R-:W1:Y:S01]  /*1fe70*/  LDC R26, c[0x0][0x228] ;  /* 0x00008a00ff1a7b82 */ /* 0x000e620000000800 */
[----:B--2---:R-:W-:Y:S01]  /*1fe80*/  PRMT R5, R46, 0x7632, R5 ;  /* 0x000076322e057816 */ /* 0x004fe20000000005 */
[----:B------:R-:W-:-:S06]  /*1fe90*/  VIADD R4, R0, 0x39 ;  /* 0x0000003900047836 */ /* 0x000fcc0000000000 */
[----:B------:R-:W2:Y:S01]  /*1fea0*/  LDC R24, c[0x0][0x228] ;  /* 0x00008a00ff187b82 */ /* 0x000ea20000000800 */
[----:B----4-:R-:W-:-:S04]  /*1feb0*/  IMAD.WIDE R8, R23, 0x2, R72 ;  /* 0x0000000217087825 */ /* 0x010fc800078e0248 */
[----:B------:R-:W-:Y:S01]  /*1fec0*/  IMAD.IADD R23, R23, 0x1, R71 ;  /* 0x0000000117177824 */ /* 0x000fe200078e0247 */
[----:B------:R4:W-:Y:S01]  /*1fed0*/  @P5 STG.E.U16 desc[UR60][R8.64], R46 ;  /* 0x0000002e08005986 */ /* 0x0009e2000c10153c */
[C---:B------:R-:W-:Y:S01]  /*1fee0*/  ISETP.LT.AND P5, PT, R2.reuse, R25, !P6 ;  /* 0x000000190200720c */ /* 0x040fe200077a1270 */
[----:B------:R-:W2:Y:S01]  /*1fef0*/  LDC R31, c[0x0][0x228] ;  /* 0x00008a00ff1f7b82 */ /* 0x000ea20000000800 */
[----:B---3--:R-:W-:Y:S01]  /*1ff00*/  ISETP.LT.AND P6, PT, R3, R16, !P6 ;  /* 0x000000100300720c */ /* 0x008fe200077c1270 */
[----:B------:R3:W-:Y:S01]  /*1ff10*/  @P2 STG.E.U16 desc[UR60][R10.64], R5 ;  /* 0x000000050a002986 */ /* 0x0007e2000c10153c */
[----:B-----5:R-:W-:Y:S01]  /*1ff20*/  ISETP.LT.AND P2, PT, R2, R29, !P1 ;  /* 0x0000001d0200720c */ /* 0x020fe20004f41270 */
[----:B------:R-:W-:Y:S01]  /*1ff30*/  IMAD.WIDE R16, R23, 0x2, R72 ;  /* 0x0000000217107825 */ /* 0x000fe200078e0248 */
[----:B0-----:R-:W-:-:S03]  /*1ff40*/  ISETP.LT.AND P1, PT, R3, R22, !P1 ;  /* 0x000000160300720c */ /* 0x001fc60004f21270 */
[----:B------:R-:W0:Y:S01]  /*1ff50*/  LDC R29, c[0x0][0x228] ;  /* 0x00008a00ff1d7b82 */ /* 0x000e220000000800 */
[C---:B------:R-:W-:Y:S02]  /*1ff60*/  IMAD.IADD R25, R23.reuse, 0x1, R71 ;  /* 0x0000000117197824 */ /* 0x040fe400078e0247 */
[----:B----4-:R-:W-:Y:S01]  /*1ff70*/  IMAD.WIDE R8, R23, 0x2, R20 ;  /* 0x0000000217087825 */ /* 0x010fe200078e0214 */
[----:B------:R4:W-:Y:S01]  /*1ff80*/  @P5 STG.E.U16 desc[UR60][R16.64], R18 ;  /* 0x0000001210005986 */ /* 0x0009e2000c10153c */
[----:B------:R-:W-:Y:S02]  /*1ff90*/  ISETP.GE.AND P5, PT, R4, R69, PT ;  /* 0x000000450400720c */ /* 0x000fe40003fa6270 */
[----:B------:R-:W-:Y:S01]  /*1ffa0*/  PRMT R23, R18, 0x7632, R23 ;  /* 0x0000763212177816 */ /* 0x000fe20000000017 */
[----:B------:R-:W5:Y:S01]  /*1ffb0*/  LDS.128 R4, [R70] ;  /* 0x0000000046047984 */ /* 0x000f620000000c00 */
[----:B------:R-:W5:Y:S01]  /*1ffc0*/  LDC R33, c[0x0][0x228] ;  /* 0x00008a00ff217b82 */ /* 0x000f620000000800 */
[----:B---3--:R-:W-:-:S02]  /*1ffd0*/  IMAD.WIDE R10, R25, 0x2, R72 ;  /* 0x00000002190a7825 */ /* 0x008fc400078e0248 */
[----:B------:R3:W-:Y:S01]  /*1ffe0*/  @P6 STG.E.U16 desc[UR60][R8.64], R23 ;  /* 0x0000001708006986 */ /* 0x0007e2000c10153c */
[----:B-1----:R-:W-:Y:S01]  /*1fff0*/  ISETP.LT.AND P6, PT, R2, R27, !P3 ;  /* 0x0000001b0200720c */ /* 0x002fe20005fc1270 */
[----:B------:R-:W-:Y:S01]  /*20000*/  VIADD R22, R0, 0x3a ;  /* 0x0000003a00167836 */ /* 0x000fe20000000000 */
[----:B--2---:R-:W-:Y:S01]  /*20010*/  ISETP.LT.AND P3, PT, R3, R24, !P3 ;  /* 0x000000180300720c */ /* 0x004fe20005f61270 */
[C---:B----4-:R-:W-:Y:S01]  /*20020*/  IMAD.WIDE R16, R25.reuse, 0x2, R20 ;  /* 0x0000000219107825 */ /* 0x050fe200078e0214 */
[----:B------:R-:W1:Y:S01]  /*20030*/  LDC R18, c[0x0][0x228] ;  /* 0x00008a00ff127b82 */ /* 0x000e620000000800 */
[----:B------:R2:W-:Y:S01]  /*20040*/  @P2 STG.E.U16 desc[UR60][R10.64], R47 ;  /* 0x0000002f0a002986 */ /* 0x0005e2000c10153c */
[----:B------:R-:W-:Y:S01]  /*20050*/  ISETP.GE.AND P2, PT, R22, R69, PT ;  /* 0x000000451600720c */ /* 0x000fe20003f46270 */
[----:B------:R-:W-:Y:S02]  /*20060*/  IMAD.IADD R25, R25, 0x1, R71 ;  /* 0x0000000119197824 */ /* 0x000fe400078e0247 */
[----:B------:R-:W-:Y:S01]  /*20070*/  VIADD R22, R0, 0x3b ;  /* 0x0000003b00167836 */ /* 0x000fe20000000000 */
[----:B---3--:R-:W-:Y:S01]  /*20080*/  PRMT R9, R47, 0x7632, R9 ;  /* 0x000076322f097816 */ /* 0x008fe20000000009 */
[C---:B------:R-:W-:Y:S01]  /*20090*/  IMAD.IADD R27, R25.reuse, 0x1, R71 ;  /* 0x00000001191b7824 */ /* 0x040fe200078e0247 */
[----:B------:R-:W3:Y:S03]  /*200a0*/  LDC R24, c[0x0][0x228] ;  /* 0x00008a00ff187b82 */ /* 0x000ee60000000800 */
[----:B------:R4:W-:Y:S01]  /*200b0*/  @P1 STG.E.U16 desc[UR60][R16.64], R9 ;  /* 0x0000000910001986 */ /* 0x0009e2000c10153c */
[----:B0-----:R-:W-:Y:S01]  /*200c0*/  ISETP.LT.AND P1, PT, R2, R29, !P4 ;  /* 0x0000001d0200720c */ /* 0x001fe20006721270 */
[----:B--2---:R-:W-:Y:S01]  /*200d0*/  IMAD.WIDE R10, R25, 0x2, R20 ;  /* 0x00000002190a7825 */ /* 0x004fe200078e0214 */
[----:B------:R-:W-:-:S02]  /*200e0*/  ISETP.LT.AND P4, PT, R3, R26, !P4 ;  /* 0x0000001a0300720c */ /* 0x000fc40006781270 */
[----:B------:R-:W0:Y:S01]  /*200f0*/  LDC R29, c[0x0][0x228] ;  /* 0x00008a00ff1d7b82 */ /* 0x000e220000000800 */
[----:B------:R-:W-:Y:S02]  /*20100*/  VIADD R26, R0, 0x3c ;  /* 0x0000003c001a7836 */ /* 0x000fe40000000000 */
[----:B----4-:R-:W-:-:S05]  /*20110*/  IMAD.WIDE R8, R25, 0x2, R72 ;  /* 0x0000000219087825 */ /* 0x010fca00078e0248 */
[----:B------:R-:W2:Y:S01]  /*20120*/  LDC R25, c[0x0][0x228] ;  /* 0x00008a00ff197b82 */ /* 0x000ea20000000800 */
[C---:B------:R-:W-:Y:S01]  /*20130*/  IMAD.WIDE R16, R27.reuse, 0x2, R72 ;  /* 0x000000021b107825 */ /* 0x040fe200078e0248 */
[----:B------:R4:W-:Y:S01]  /*20140*/  @P6 STG.E.U16 desc[UR60][R8.64], R19 ;  /* 0x0000001308006986 */ /* 0x0009e2000c10153c */
[----:B------:R-:W-:Y:S02]  /*20150*/  ISETP.GE.AND P6, PT, R22, R69, PT ;  /* 0x000000451600720c */ /* 0x000fe40003fc6270 */
[----:B------:R-:W-:Y:S01]  /*20160*/  IMAD.WIDE R22, R27, 0x2, R20 ;  /* 0x000000021b167825 */ /* 0x000fe200078e0214 */
[----:B------:R5:W-:Y:S01]  /*20170*/  @P3 STG.E.U16 desc[UR60][R10.64], R28 ;  /* 0x0000001c0a003986 */ /* 0x000be2000c10153c */
[----:B------:R-:W-:Y:S02]  /*20180*/  ISETP.LT.AND P3, PT, R2, R31, !P5 ;  /* 0x0000001f0200720c */ /* 0x000fe40006f61270 */
[----:B-1----:R-:W-:Y:S01]  /*20190*/  ISETP.LT.AND P5, PT, R3, R18, !P5 ;  /* 0x000000120300720c */ /* 0x002fe20006fa1270 */
[----:B------:R1:W-:Y:S01]  /*201a0*/  @P1 STG.E.U16 desc[UR60][R16.64], R12 ;  /* 0x0000000c10001986 */ /* 0x0003e2000c10153c */
[----:B------:R-:W2:Y:S01]  /*201b0*/  LDC R18, c[0x0][0x228] ;  /* 0x00008a00ff127b82 */ /* 0x000ea20000000800 */
[----:B------:R-:W-:Y:S01]  /*201c0*/  IMAD.IADD R27, R27, 0x1, R71 ;  /* 0x000000011b1b7824 */ /* 0x000fe200078e0247 */
[----:B------:R-:W-:-:S02]  /*201d0*/  ISETP.GE.AND P1, PT, R26, R69, PT ;  /* 0x000000451a00720c */ /* 0x000fc40003f26270 */
[----:B----4-:R-:W-:Y:S01]  /*201e0*/  PRMT R9, R12, 0x7632, R9 ;  /* 0x000076320c097816 */ /* 0x010fe20000000009 */
[C---:B------:R-:W-:Y:S02]  /*201f0*/  IMAD.IADD R19, R27.reuse, 0x1, R71 ;  /* 0x000000011b137824 */ /* 0x040fe400078e0247 */
[----:B-----5:R-:W-:Y:S01]  /*20200*/  IMAD.WIDE R10, R27, 0x2, R20 ;  /* 0x000000021b0a7825 */ /* 0x020fe200078e0214 */
[----:B------:R-:W4:Y:S01]  /*20210*/  LDC R26, c[0x0][0x228] ;  /* 0x00008a00ff1a7b82 */ /* 0x000f220000000800 */
[----:B------:R5:W-:Y:S01]  /*20220*/  @P4 STG.E.U16 desc[UR60][R22.64], R9 ;  /* 0x0000000916004986 */ /* 0x000be2000c10153c */
[----:B------:R-:W-:Y:S01]  /*20230*/  ISETP.LT.AND P4, PT, R2, R33, !P2 ;  /* 0x000000210200720c */ /* 0x000fe20005781270 */
[----:B-1----:R-:W-:Y:S01]  /*20240*/  IMAD.WIDE R16, R19, 0x2, R72 ;  /* 0x0000000213107825 */ /* 0x002fe200078e0248 */
[----:B------:R-:W-:Y:S02]  /*20250*/  PRMT R12, R4, 0x7632, R12 ;  /* 0x00007632040c7816 */ /* 0x000fe4000000000c */
[----:B---3--:R-:W-:Y:S01]  /*20260*/  ISETP.LT.AND P2, PT, R3, R24, !P2 ;  /* 0x000000180300720c */ /* 0x008fe20005741270 */
[C---:B------:R-:W-:Y:S01]  /*20270*/  VIADD R28, R0.reuse, 0x3d ;  /* 0x0000003d001c7836 */ /* 0x040fe20000000000 */
[----:B------:R-:W1:Y:S01]  /*20280*/  LDC R24, c[0x0][0x228] ;  /* 0x00008a00ff187b82 */ /* 0x000e620000000800 */
[----:B------:R-:W-:-:S02]  /*20290*/  VIADD R0, R0, 0x3e ;  /* 0x0000003e00007836 */ /* 0x000fc40000000000 */
[----:B-----5:R-:W-:-:S05]  /*202a0*/  IMAD.WIDE R8, R27, 0x2, R72 ;  /* 0x000000021b087825 */ /* 0x020fca00078e0248 */
[----:B------:R-:W3:Y:S01]  /*202b0*/  LDC R22, c[0x0][0x228] ;  /* 0x00008a00ff167b82 */ /* 0x000ee20000000800 */
[----:B------:R5:W-:Y:S01]  /*202c0*/  @P3 STG.E.U16 desc[UR60][R8.64], R4 ;  /* 0x0000000408003986 */ /* 0x000be2000c10153c */
[----:B------:R-:W-:-:S03]  /*202d0*/  ISETP.GE.AND P3, PT, R28, R69, PT ;  /* 0x000000451c00720c */ /* 0x000fc60003f66270 */
[----:B------:R5:W-:Y:S01]  /*202e0*/  @P5 STG.E.U16 desc[UR60][R10.64], R12 ;  /* 0x0000000c0a005986 */ /* 0x000be2000c10153c */
[C---:B0-----:R-:W-:Y:S02]  /*202f0*/  ISETP.LT.AND P5, PT, R2.reuse, R29, !P1 ;  /* 0x0000001d0200720c */ /* 0x041fe40004fa1270 */
[----:B------:R-:W0:Y:S01]  /*20300*/  LDC R23, c[0x0][0x228] ;  /* 0x00008a00ff177b82 */ /* 0x000e220000000800 */
[----:B------:R5:W-:Y:S01]  /*20310*/  @P4 STG.E.U16 desc[UR60][R16.64], R13 ;  /* 0x0000000d10004986 */ /* 0x000be2000c10153c */
[----:B--2---:R-:W-:Y:S02]  /*20320*/  ISETP.LT.AND P4, PT, R2, R25, !P6 ;  /* 0x000000190200720c */ /* 0x004fe40007781270 */
[----:B------:R-:W-:Y:S01]  /*20330*/  ISETP.LT.AND P6, PT, R3, R18, !P6 ;  /* 0x000000120300720c */ /* 0x000fe200077c1270 */
[----:B-----5:R-:W-:-:S03]  /*20340*/  IMAD.WIDE R8, R19, 0x2, R20 ;  /* 0x0000000213087825 */ /* 0x020fc600078e0214 */
[----:B------:R-:W2:Y:S01]  /*20350*/  LDC R4, c[0x0][0x228] ;  /* 0x00008a00ff047b82 */ /* 0x000ea20000000800 */
[----:B------:R-:W-:Y:S01]  /*20360*/  PRMT R11, R13, 0x7632, R11 ;  /* 0x000076320d0b7816 */ /* 0x000fe2000000000b */
[----:B------:R-:W-:-:S04]  /*20370*/  IMAD.IADD R13, R19, 0x1, R71 ;  /* 0x00000001130d7824 */ /* 0x000fc800078e0247 */
[----:B------:R5:W-:Y:S02]  /*20380*/  @P2 STG.E.U16 desc[UR60][R8.64], R11 ;  /* 0x0000000b08002986 */ /* 0x000be4000c10153c */
[----:B------:R-:W4:Y:S01]  /*20390*/  LDC R25, c[0x0][0x228] ;  /* 0x00008a00ff197b82 */ /* 0x000f220000000800 */
[----:B------:R-:W-:Y:S01]  /*203a0*/  ISETP.GE.AND P2, PT, R0, R69, PT ;  /* 0x000000450000720c */ /* 0x000fe20003f46270 */
[----:B------:R-:W-:Y:S01]  /*203b0*/  IMAD.IADD R19, R13, 0x1, R71 ;  /* 0x000000010d137824 */ /* 0x000fe200078e0247 */
[----:B------:R-:W-:Y:S02]  /*203c0*/  PRMT R0, R5, 0x7632, R0 ;  /* 0x0000763205007816 */ /* 0x000fe40000000000 */
[----:B---3--:R-:W-:Y:S01]  /*203d0*/  ISETP.LT.AND P1, PT, R3, R22, !P1 ;  /* 0x000000160300720c */ /* 0x008fe20004f21270 */
[--C-:B------:R-:W-:Y:S02]  /*203e0*/  IMAD.WIDE R16, R19, 0x2, R72.reuse ;  /* 0x0000000213107825 */ /* 0x100fe400078e0248 */
[----:B------:R-:W3:Y:S02]  /*203f0*/  LDC R27, c[0x0][0x228] ;  /* 0x00008a00ff1b7b82 */ /* 0x000ee40000000800 */
[----:B-----5:R-:W-:-:S04]  /*20400*/  IMAD.WIDE R10, R13, 0x2, R72 ;  /* 0x000000020d0a7825 */ /* 0x020fc800078e0248 */
[----:B------:R-:W-:Y:S01]  /*20410*/  IMAD.WIDE R12, R13, 0x2, R20 ;  /* 0x000000020d0c7825 */ /* 0x000fe200078e0214 */
[----:B------:R5:W-:Y:S03]  /*20420*/  @P4 STG.E.U16 desc[UR60][R10.64], R5 ;  /* 0x000000050a004986 */ /* 0x000be6000c10153c */
[--C-:B------:R-:W-:Y:S01]  /*20430*/  IMAD.IADD R9, R19, 0x1, R71.reuse ;  /* 0x0000000113097824 */ /* 0x100fe200078e0247 */
[----:B------:R-:W-:Y:S04]  /*20440*/  @P6 STG.E.U16 desc[UR60][R12.64], R0 ;  /* 0x000000000c006986 */ /* 0x000fe8000c10153c */
[----:B------:R3:W-:Y:S01]  /*20450*/  @P5 STG.E.U16 desc[UR60][R16.64], R14 ;  /* 0x0000000e10005986 */ /* 0x0007e2000c10153c */
[C---:B0-----:R-:W-:Y:S01]  /*20460*/  ISETP.LT.AND P5, PT, R2.reuse, R23, !P3 ;  /* 0x000000170200720c */ /* 0x041fe20005fa1270 */
[----:B------:R-:W-:Y:S01]  /*20470*/  IMAD.IADD R23, R9, 0x1, R71 ;  /* 0x0000000109177824 */ /* 0x000fe200078e0247 */
[----:B--2---:R-:W-:Y:S01]  /*20480*/  ISETP.LT.AND P3, PT, R3, R4, !P3 ;  /* 0x000000040300720c */ /* 0x004fe20005f61270 */
[----:B-----5:R-:W-:Y:S01]  /*20490*/  IMAD.WIDE R4, R9, 0x2, R72 ;  /* 0x0000000209047825 */ /* 0x020fe200078e0248 */
[----:B----4-:R-:W-:-:S02]  /*204a0*/  ISETP.LT.AND P6, PT, R2, R25, !P2 ;  /* 0x000000190200720c */ /* 0x010fc400057c1270 */
[----:B-1----:R-:W-:Y:S01]  /*204b0*/  ISETP.LT.AND P2, PT, R3, R24, !P2 ;  /* 0x000000180300720c */ /* 0x002fe20005741270 */
[----:B------:R-:W-:Y:S01]  /*204c0*/  IMAD.IADD R71, R23, 0x1, R71 ;  /* 0x0000000117477824 */ /* 0x000fe200078e0247 */
[----:B---3--:R-:W-:Y:S01]  /*204d0*/  ISETP.LT.AND P4, PT, R2, R27, !P0 ;  /* 0x0000001b0200720c */ /* 0x008fe20004781270 */
[----:B------:R-:W-:Y:S01]  /*204e0*/  IMAD.WIDE R8, R9, 0x2, R20 ;  /* 0x0000000209087825 */ /* 0x000fe200078e0214 */
[----:B------:R-:W-:Y:S02]  /*204f0*/  ISETP.LT.AND P0, PT, R3, R26, !P0 ;  /* 0x0000001a0300720c */ /* 0x000fe40004701270 */
[----:B------:R-:W-:Y:S01]  /*20500*/  PRMT R17, R14, 0x7632, R17 ;  /* 0x000076320e117816 */ /* 0x000fe20000000011 */
[----:B------:R-:W-:Y:S01]  /*20510*/  IMAD.WIDE R2, R19, 0x2, R20 ;  /* 0x0000000213027825 */ /* 0x000fe200078e0214 */
[----:B------:R-:W-:Y:S02]  /*20520*/  PRMT R0, R6, 0x7632, R0 ;  /* 0x0000763206007816 */ /* 0x000fe40000000000 */
[----:B------:R-:W-:Y:S01]  /*20530*/  PRMT R14, R15, 0x7632, R14 ;  /* 0x000076320f0e7816 */ /* 0x000fe2000000000e */
[C---:B------:R-:W-:Y:S01]  /*20540*/  IMAD.WIDE R10, R23.reuse, 0x2, R72 ;  /* 0x00000002170a7825 */ /* 0x040fe200078e0248 */
[----:B------:R0:W-:Y:S03]  /*20550*/  @P1 STG.E.U16 desc[UR60][R2.64], R17 ;  /* 0x0000001102001986 */ /* 0x0001e6000c10153c */
[----:B------:R-:W-:Y:S01]  /*20560*/  IMAD.WIDE R12, R23, 0x2, R20 ;  /* 0x00000002170c7825 */ /* 0x000fe200078e0214 */
[----:B------:R0:W-:Y:S03]  /*20570*/  @P5 STG.E.U16 desc[UR60][R4.64], R6 ;  /* 0x0000000604005986 */ /* 0x0001e6000c10153c */
[C---:B------:R-:W-:Y:S01]  /*20580*/  IMAD.WIDE R72, R71.reuse, 0x2, R72 ;  /* 0x0000000247487825 */ /* 0x040fe200078e0248 */
[----:B------:R0:W-:Y:S03]  /*20590*/  @P3 STG.E.U16 desc[UR60][R8.64], R0 ;  /* 0x0000000008003986 */ /* 0x0001e6000c10153c */
[----:B------:R-:W-:Y:S01]  /*205a0*/  IMAD.WIDE R20, R71, 0x2, R20 ;  /* 0x0000000247147825 */ /* 0x000fe200078e0214 */
[----:B------:R0:W-:Y:S04]  /*205b0*/  @P6 STG.E.U16 desc[UR60][R10.64], R15 ;  /* 0x0000000f0a006986 */ /* 0x0001e8000c10153c */
[----:B------:R0:W-:Y:S04]  /*205c0*/  @P2 STG.E.U16 desc[UR60][R12.64], R14 ;  /* 0x0000000e0c002986 */ /* 0x0001e8000c10153c */
[----:B------:R0:W-:Y:S01]  /*205d0*/  @P4 STG.E.U16 desc[UR60][R72.64], R7 ;  /* 0x0000000748004986 */ /* 0x0001e2000c10153c */
[----:B------:R-:W-:Y:S05]  /*205e0*/  @!P0 EXIT ;  /* 0x000000000000894d */ /* 0x000fea0003800000 */
[----:B0-----:R-:W-:-:S05]  /*205f0*/  PRMT R10, R7, 0x7632, R10 ;  /* 0x00007632070a7816 */ /* 0x001fca000000000a */
[----:B------:R-:W-:Y:S01]  /*20600*/  STG.E.U16 desc[UR60][R20.64], R10 ;  /* 0x0000000a14007986 */ /* 0x000fe2000c10153c */
[----:B------:R-:W-:Y:S05]  /*20610*/  EXIT ;  /* 0x000000000000794d */ /* 0x000fea0003800000 */
.L_x_2:
[----:B------:R-:W-:-:S00]  /*20620*/  BRA `(.L_x_2) ;  /* 0xfffffffc00fc7947 */ /* 0x000fc0000383ffff */
[----:B------:R-:W-:-:S00]  /*20630*/  NOP ;  /* 0x0000000000007918 */ /* 0x000fc00000000000 */
        /* <DEDUP_REMOVED lines=12> */
.L_x_3:


//--------------------- .nv.shared.matmul_kernel  --------------------------
	.section	.nv.shared.matmul_kernel,"aw",@nobits
	.sectionflags	@""
	.align	16
	.zero		1024


//--------------------- .nv.shared.reserved.0     --------------------------
	.section	.nv.shared.reserved.0,"aw",@nobits
	.weak		__nv_reservedSMEM_offset_0_alias
	.size		__nv_reservedSMEM_offset_0_alias, 0, 0
	.other		__nv_reservedSMEM_offset_0_alias,@"STO_CUDA_RESERVED_SHARED STV_DEFAULT"
__nv_reservedSMEM_offset_0_alias:
	.zero		0


//--------------------- .nv.constant0.matmul_kernel --------------------------
	.section	.nv.constant0.matmul_kernel,"a",@progbits
	.sectionflags	@""
	.align	4
.nv.constant0.matmul_kernel:
	.zero		608


//--------------------- SYMBOLS --------------------------

	.type		.nv.reservedSmem.offset0,@object
	.size		.nv.reservedSmem.offset0,0x4
